def matmul_kernel(
    a_ptr,
    b_ptr,
    c_ptr,
    M,
    N,
    K,
    stride_am,
    stride_ak,
    stride_bk,
    stride_bn,
    stride_cm,
    stride_cn,
    BLOCK_M: tl.constexpr,
    BLOCK_N: tl.constexpr,
    BLOCK_K: tl.constexpr,
    GROUP_M: tl.constexpr,
):
    pid = tl.program_id(axis=0)
    num_pid_m = tl.cdiv(M, BLOCK_M)
    num_pid_n = tl.cdiv(N, BLOCK_N)
    num_pid_in_group = GROUP_M * num_pid_n
    group_id = pid // num_pid_in_group
    first_pid_m = group_id * GROUP_M
    group_size_m = min(num_pid_m - first_pid_m, GROUP_M)
    pid_m = first_pid_m + ((pid % num_pid_in_group) % group_size_m)
    pid_n = (pid % num_pid_in_group) // group_size_m

    offs_am = (pid_m * BLOCK_M + tl.arange(0, BLOCK_M)) % M
    offs_bn = (pid_n * BLOCK_N + tl.arange(0, BLOCK_N)) % N
    offs_k = tl.arange(0, BLOCK_K)
    a_ptrs = a_ptr + offs_am[:, None] * stride_am + offs_k[None, :] * stride_ak
    b_ptrs = b_ptr + offs_k[:, None] * stride_bk + offs_bn[None, :] * stride_bn

    acc = tl.zeros((BLOCK_M, BLOCK_N), dtype=tl.float32)
    for kk in range(0, tl.cdiv(K, BLOCK_K)):
        a = tl.load(a_ptrs, mask=offs_k[None, :] < K - kk * BLOCK_K, other=0.0)
        b = tl.load(b_ptrs, mask=offs_k[:, None] < K - kk * BLOCK_K, other=0.0)
        acc = tl.dot(a, b, acc)
        a_ptrs += BLOCK_K * stride_ak
        b_ptrs += BLOCK_K * stride_bk

    c = acc.to(c_ptr.dtype.element_ty)
    offs_cm = pid_m * BLOCK_M + tl.arange(0, BLOCK_M)
    offs_cn = pid_n * BLOCK_N + tl.arange(0, BLOCK_N)
    c_ptrs = c_ptr + offs_cm[:, None] * stride_cm + offs_cn[None, :] * stride_cn
    mask = (offs_cm[:, None] < M) & (offs_cn[None, :] < N)
    tl.store(c_ptrs, c, mask=mask)

# config = {"BLOCK_K": 128, "BLOCK_M": 64, "BLOCK_N": 512, "GROUP_M": 8, "arch": "sm_90", "dtype": "bf16", "num_ctas": 1, "num_stages": 3, "num_warps": 16}
# arch = sm_90


// ===== COMPILED SASS (sm_90a) =====

	.target	sm_90a

	.elftype	@"ET_EXEC"


//--------------------- .note.nv.tkinfo           --------------------------
	.section	.note.nv.tkinfo,"",@"SHT_NOTE"
	.sectionflags	@"SHF_NOTE_NV_TKINFO"
	.tkinfo
        /*0018*/ 	.word	0x00000002
        /*0030*/ 	.string	""
        /*0030*/ 	.string	"ptxas"
        /*0030*/ 	.string	"Cuda compilation tools, release 13.0, V13.0.88"
        /*0030*/ 	.string	"Build cuda_13.0.r13.0/compiler.36424714_0"
        /*0030*/ 	.string	"-v  -suppress-debug-info  -lineinfo  -arch sm_90a "



//--------------------- .note.nv.cuinfo           --------------------------
	.section	.note.nv.cuinfo,"",@"SHT_NOTE"
	.sectionflags	@"SHF_NOTE_NV_CUINFO"
        /*0018*/ 	.short	0x0002
        /*001a*/ 	.short	0x005a
        /*001c*/ 	.short	0x0082
	.zero		2


//--------------------- .nv.info                  --------------------------
	.section	.nv.info,"",@"SHT_CUDA_INFO"
	.align	4


	//----- nvinfo : EIATTR_REGCOUNT
	.align		4
        /*0000*/ 	.byte	0x04, 0x2f
        /*0002*/ 	.short	(.L_1 - .L_0)
	.align		4
.L_0:
        /*0004*/ 	.word	index@(matmul_kernel)
        /*0008*/ 	.word	0x00000080


	//----- nvinfo : EIATTR_FRAME_SIZE
	.align		4
.L_1:
        /*000c*/ 	.byte	0x04, 0x11
        /*000e*/ 	.short	(.L_3 - .L_2)
	.align		4
.L_2:
        /*0010*/ 	.word	index@(matmul_kernel)
        /*0014*/ 	.word	0x000006d8


	//----- nvinfo : EIATTR_MIN_STACK_SIZE
	.align		4
.L_3:
        /*0018*/ 	.byte	0x04, 0x12
        /*001a*/ 	.short	(.L_5 - .L_4)
	.align		4
.L_4:
        /*001c*/ 	.word	index@(matmul_kernel)
        /*0020*/ 	.word	0x000006d8
.L_5:


//--------------------- .nv.compat                --------------------------
	.section	.nv.compat,"",@"SHT_CUDA_COMPAT_INFO"
	.align	4
        /*0000*/ 	.byte	0x02, 0x09, 0x01, 0x00, 0x02, 0x02, 0x04, 0x00, 0x02, 0x05, 0x05, 0x00, 0x03, 0x07, 0x01, 0x01
        /*0010*/ 	.byte	0x02, 0x03, 0x00, 0x00, 0x02, 0x06, 0x01, 0x00, 0x04, 0x0b, 0x08, 0x00, 0x00, 0x00, 0x00, 0x00
        /*0020*/ 	.byte	0x00, 0x00, 0x00, 0x00


//--------------------- .nv.info.matmul_kernel    --------------------------
	.section	.nv.info.matmul_kernel,"",@"SHT_CUDA_INFO"
	.sectionflags	@""
	.align	4


	//----- nvinfo : EIATTR_CUDA_API_VERSION
	.align		4
        /*0000*/ 	.byte	0x04, 0x37
        /*0002*/ 	.short	(.L_7 - .L_6)
.L_6:
        /*0004*/ 	.word	0x00000082


	//----- nvinfo : EIATTR_KPARAM_INFO
	.align		4
.L_7:
        /*0008*/ 	.byte	0x04, 0x17
        /*000a*/ 	.short	(.L_9 - .L_8)
.L_8:
        /*000c*/ 	.word	0x00000000
        /*0010*/ 	.short	0x000d
        /*0012*/ 	.short	0x0048
        /*0014*/ 	.byte	0x00, 0xf4, 0x21, 0x00


	//----- nvinfo : EIATTR_KPARAM_INFO
	.align		4
.L_9:
        /*0018*/ 	.byte	0x04, 0x17
        /*001a*/ 	.short	(.L_11 - .L_10)
.L_10:
        /*001c*/ 	.word	0x00000000
        /*0020*/ 	.short	0x000c
        /*0022*/ 	.short	0x0040
        /*0024*/ 	.byte	0x00, 0xf4, 0x21, 0x00


	//----- nvinfo : EIATTR_KPARAM_INFO
	.align		4
.L_11:
        /*0028*/ 	.byte	0x04, 0x17
        /*002a*/ 	.short	(.L_13 - .L_12)
.L_12:
        /*002c*/ 	.word	0x00000000
        /*0030*/ 	.short	0x000b
        /*0032*/ 	.short	0x0038
        /*0034*/ 	.byte	0x00, 0xf0, 0x11, 0x00


	//----- nvinfo : EIATTR_KPARAM_INFO
	.align		4
.L_13:
        /*0038*/ 	.byte	0x04, 0x17
        /*003a*/ 	.short	(.L_15 - .L_14)
.L_14:
        /*003c*/ 	.word	0x00000000
        /*0040*/ 	.short	0x000a
        /*0042*/ 	.short	0x0034
        /*0044*/ 	.byte	0x00, 0xf0, 0x11, 0x00


	//----- nvinfo : EIATTR_KPARAM_INFO
	.align		4
.L_15:
        /*0048*/ 	.byte	0x04, 0x17
        /*004a*/ 	.short	(.L_17 - .L_16)
.L_16:
        /*004c*/ 	.word	0x00000000
        /*0050*/ 	.short	0x0009
        /*0052*/ 	.short	0x0030
        /*0054*/ 	.byte	0x00, 0xf0, 0x11, 0x00


	//----- nvinfo : EIATTR_KPARAM_INFO
	.align		4
.L_17:
        /*0058*/ 	.byte	0x04, 0x17
        /*005a*/ 	.short	(.L_19 - .L_18)
.L_18:
        /*005c*/ 	.word	0x00000000
        /*0060*/ 	.short	0x0008
        /*0062*/ 	.short	0x002c
        /*0064*/ 	.byte	0x00, 0xf0, 0x11, 0x00


	//----- nvinfo : EIATTR_KPARAM_INFO
	.align		4
.L_19:
        /*0068*/ 	.byte	0x04, 0x17
        /*006a*/ 	.short	(.L_21 - .L_20)
.L_20:
        /*006c*/ 	.word	0x00000000
        /*0070*/ 	.short	0x0007
        /*0072*/ 	.short	0x0028
        /*0074*/ 	.byte	0x00, 0xf0, 0x11, 0x00


	//----- nvinfo : EIATTR_KPARAM_INFO
	.align		4
.L_21:
        /*0078*/ 	.byte	0x04, 0x17
        /*007a*/ 	.short	(.L_23 - .L_22)
.L_22:
        /*007c*/ 	.word	0x00000000
        /*0080*/ 	.short	0x0006
        /*0082*/ 	.short	0x0024
        /*0084*/ 	.byte	0x00, 0xf0, 0x11, 0x00


	//----- nvinfo : EIATTR_KPARAM_INFO
	.align		4
.L_23:
        /*0088*/ 	.byte	0x04, 0x17
        /*008a*/ 	.short	(.L_25 - .L_24)
.L_24:
        /*008c*/ 	.word	0x00000000
        /*0090*/ 	.short	0x0005
        /*0092*/ 	.short	0x0020
        /*0094*/ 	.byte	0x00, 0xf0, 0x11, 0x00


	//----- nvinfo : EIATTR_KPARAM_INFO
	.align		4
.L_25:
        /*0098*/ 	.byte	0x04, 0x17
        /*009a*/ 	.short	(.L_27 - .L_26)
.L_26:
        /*009c*/ 	.word	0x00000000
        /*00a0*/ 	.short	0x0004
        /*00a2*/ 	.short	0x001c
        /*00a4*/ 	.byte	0x00, 0xf0, 0x11, 0x00


	//----- nvinfo : EIATTR_KPARAM_INFO
	.align		4
.L_27:
        /*00a8*/ 	.byte	0x04, 0x17
        /*00aa*/ 	.short	(.L_29 - .L_28)
.L_28:
        /*00ac*/ 	.word	0x00000000
        /*00b0*/ 	.short	0x0003
        /*00b2*/ 	.short	0x0018
        /*00b4*/ 	.byte	0x00, 0xf0, 0x11, 0x00


	//----- nvinfo : EIATTR_KPARAM_INFO
	.align		4
.L_29:
        /*00b8*/ 	.byte	0x04, 0x17
        /*00ba*/ 	.short	(.L_31 - .L_30)
.L_30:
        /*00bc*/ 	.word	0x00000000
        /*00c0*/ 	.short	0x0002
        /*00c2*/ 	.short	0x0010
        /*00c4*/ 	.byte	0x00, 0xf4, 0x21, 0x00


	//----- nvinfo : EIATTR_KPARAM_INFO
	.align		4
.L_31:
        /*00c8*/ 	.byte	0x04, 0x17
        /*00ca*/ 	.short	(.L_33 - .L_32)
.L_32:
        /*00cc*/ 	.word	0x00000000
        /*00d0*/ 	.short	0x0001
        /*00d2*/ 	.short	0x0008
        /*00d4*/ 	.byte	0x00, 0xf4, 0x21, 0x00


	//----- nvinfo : EIATTR_KPARAM_INFO
	.align		4
.L_33:
        /*00d8*/ 	.byte	0x04, 0x17
        /*00da*/ 	.short	(.L_35 - .L_34)
.L_34:
        /*00dc*/ 	.word	0x00000000
        /*00e0*/ 	.short	0x0000
        /*00e2*/ 	.short	0x0000
        /*00e4*/ 	.byte	0x00, 0xf4, 0x21, 0x00


	//----- nvinfo : EIATTR_SPARSE_MMA_MASK
	.align		4
.L_35:
        /*00e8*/ 	.byte	0x03, 0x50
        /*00ea*/ 	.short	0x0000


	//----- nvinfo : EIATTR_MAXREG_COUNT
	.align		4
        /*00ec*/ 	.byte	0x03, 0x1b
        /*00ee*/ 	.short	0x0080


	//----- nvinfo : EIATTR_NUM_BARRIERS
	.align		4
        /*00f0*/ 	.byte	0x02, 0x4c
        /*00f2*/ 	.byte	0x01
	.zero		1


	//----- nvinfo : EIATTR_ANNOTATIONS
	.align		4
        /*00f4*/ 	.byte	0x04, 0x55
        /*00f6*/ 	.short	(.L_37 - .L_36)


	//   ....[0]....
.L_36:
        /*00f8*/ 	.word	0x00000001
        /*00fc*/ 	.byte	0x10, 0x06, 0x00, 0x00, 0x01, 0x00, 0x00, 0x00, 0x20, 0x06, 0x00, 0x00, 0x01, 0x00, 0x00, 0x00
        /* <DEDUP_REMOVED lines=833> */
        /*351c*/ 	.byte	0xf0, 0x47, 0x01, 0x00


	//----- nvinfo : EIATTR_MERCURY_ISA_VERSION
	.align		4
.L_37:
        /*3520*/ 	.byte	0x03, 0x5f
        /*3522*/ 	.short	0x0101


	//----- nvinfo : EIATTR_EXIT_INSTR_OFFSETS
	.align		4
        /*3524*/ 	.byte	0x04, 0x1c
        /*3526*/ 	.short	(.L_39 - .L_38)


	//   ....[0]....
.L_38:
        /*3528*/ 	.word	0x000164b0


	//   ....[1]....
        /*352c*/ 	.word	0x000164e0


	//----- nvinfo : EIATTR_REQNTID
	.align		4
.L_39:
        /*3530*/ 	.byte	0x04, 0x10
        /*3532*/ 	.short	(.L_41 - .L_40)
.L_40:
        /*3534*/ 	.word	0x00000200
        /*3538*/ 	.word	0x00000001
        /*353c*/ 	.word	0x00000001


	//----- nvinfo : EIATTR_CBANK_PARAM_SIZE
	.align		4
.L_41:
        /*3540*/ 	.byte	0x03, 0x19
        /*3542*/ 	.short	0x0050


	//----- nvinfo : EIATTR_PARAM_CBANK
	.align		4
        /*3544*/ 	.byte	0x04, 0x0a
        /*3546*/ 	.short	(.L_43 - .L_42)
	.align		4
.L_42:
        /*3548*/ 	.word	index@(.nv.constant0.matmul_kernel)
        /*354c*/ 	.short	0x0210
        /*354e*/ 	.short	0x0050


	//----- nvinfo : EIATTR_SW_WAR
	.align		4
.L_43:
        /*3550*/ 	.byte	0x04, 0x36
        /*3552*/ 	.short	(.L_45 - .L_44)
.L_44:
        /*3554*/ 	.word	0x00000008
.L_45:


//--------------------- .nv.callgraph             --------------------------
	.section	.nv.callgraph,"",@"SHT_CUDA_CALLGRAPH"
	.align	4
	.sectionentsize	8
	.align		4
        /*0000*/ 	.word	0x00000000
	.align		4
        /*0004*/ 	.word	0xffffffff
	.align		4
        /*0008*/ 	.word	0x00000000
	.align		4
        /*000c*/ 	.word	0xfffffffe
	.align		4
        /*0010*/ 	.word	0x00000000
	.align		4
        /*0014*/ 	.word	0xfffffffd
	.align		4
        /*0018*/ 	.word	0x00000000
	.align		4
        /*001c*/ 	.word	0xfffffffc


//--------------------- .text.matmul_kernel       --------------------------
	.section	.text.matmul_kernel,"ax",@progbits
	.align	128
        .global         matmul_kernel
        .type           matmul_kernel,@function
        .size           matmul_kernel,(.L_x_3 - matmul_kernel)
        .other          matmul_kernel,@"STO_CUDA_ENTRY STV_DEFAULT"
matmul_kernel:
.text.matmul_kernel:
[----:B------:R-:W0:Y:S08]  /*0000*/  LDC R1, c[0x0][0x28] ;  /* 0x00000a00ff017b82 */ /* 0x000e300000000800 */
[----:B------:R-:W1:Y:S01]  /*0010*/  LDC.64 R4, c[0x0][0x228] ;  /* 0x00008a00ff047b82 */ /* 0x000e620000000a00 */
[----:B------:R-:W2:Y:S01]  /*0020*/  S2R R7, SR_CTAID.X ;  /* 0x0000000000077919 */ /* 0x000ea20000002500 */
[----:B0-----:R-:W-:Y:S01]  /*0030*/  VIADD R1, R1, 0xfffff928 ;  /* 0xfffff92801017836 */ /* 0x001fe20000000000 */
[----:B------:R-:W-:Y:S01]  /*0040*/  UMOV UR5, 0x400 ;  /* 0x0000040000057882 */ /* 0x000fe20000000000 */
[----:B------:R-:W-:Y:S01]  /*0050*/  ULDC.64 UR40, c[0x0][0x208] ;  /* 0x0000820000287ab9 */ /* 0x000fe20000000a00 */
[----:B------:R-:W0:Y:S01]  /*0060*/  S2R R89, SR_TID.X ;  /* 0x0000000000597919 */ /* 0x000e220000002100 */
[----:B------:R-:W-:-:S02]  /*0070*/  CS2R R24, SRZ ;  /* 0x0000000000187805 */ /* 0x000fc4000001ff00 */
[----:B------:R-:W-:Y:S01]  /*0080*/  CS2R R26, SRZ ;  /* 0x00000000001a7805 */ /* 0x000fe2000001ff00 */
[----:B------:R-:W3:Y:S01]  /*0090*/  S2UR UR4, SR_CgaCtaId ;  /* 0x00000000000479c3 */ /* 0x000ee20000008800 */
[----:B------:R-:W-:Y:S02]  /*00a0*/  CS2R R64, SRZ ;  /* 0x0000000000407805 */ /* 0x000fe4000001ff00 */
[----:B------:R-:W-:Y:S02]  /*00b0*/  CS2R R66, SRZ ;  /* 0x0000000000427805 */ /* 0x000fe4000001ff00 */
[----:B------:R-:W-:Y:S02]  /*00c0*/  CS2R R60, SRZ ;  /* 0x00000000003c7805 */ /* 0x000fe4000001ff00 */
[----:B------:R-:W-:Y:S02]  /*00d0*/  CS2R R62, SRZ ;  /* 0x00000000003e7805 */ /* 0x000fe4000001ff00 */
[----:B------:R-:W-:-:S02]  /*00e0*/  CS2R R20, SRZ ;  /* 0x0000000000147805 */ /* 0x000fc4000001ff00 */
[----:B------:R-:W-:Y:S02]  /*00f0*/  CS2R R22, SRZ ;  /* 0x0000000000167805 */ /* 0x000fe4000001ff00 */
[----:B------:R-:W-:Y:S02]  /*0100*/  CS2R R56, SRZ ;  /* 0x0000000000387805 */ /* 0x000fe4000001ff00 */
[----:B------:R-:W-:Y:S02]  /*0110*/  CS2R R58, SRZ ;  /* 0x00000000003a7805 */ /* 0x000fe4000001ff00 */
[----:B------:R-:W-:Y:S02]  /*0120*/  CS2R R16, SRZ ;  /* 0x0000000000107805 */ /* 0x000fe4000001ff00 */
[----:B------:R-:W-:Y:S02]  /*0130*/  CS2R R18, SRZ ;  /* 0x0000000000127805 */ /* 0x000fe4000001ff00 */
[----:B------:R-:W-:Y:S01]  /*0140*/  CS2R R14, SRZ ;  /* 0x00000000000e7805 */ /* 0x000fe2000001ff00 */
[----:B-1----:R-:W-:-:S05]  /*0150*/  VIADD R0, R5, 0x1ff ;  /* 0x000001ff05007836 */ /* 0x002fca0000000000 */
[----:B------:R-:W-:Y:S01]  /*0160*/  SHF.R.S32.HI R3, RZ, 0x1f, R0 ;  /* 0x0000001fff037819 */ /* 0x000fe20000011400 */
[----:B---3--:R-:W-:-:S03]  /*0170*/  ULEA UR5, UR4, UR5, 0x18 ;  /* 0x0000000504057291 */ /* 0x008fc6000f8ec03f */
[----:B------:R-:W-:Y:S02]  /*0180*/  LEA.HI R3, R3, R0, RZ, 0x9 ;  /* 0x0000000003037211 */ /* 0x000fe400078f48ff */
[----:B--2---:R-:W-:Y:S02]  /*0190*/  IABS R10, R7 ;  /* 0x00000007000a7213 */ /* 0x004fe40000000000 */
[----:B------:R-:W-:-:S05]  /*01a0*/  SHF.R.S32.HI R3, RZ, 0x9, R3 ;  /* 0x00000009ff037819 */ /* 0x000fca0000011403 */
[----:B------:R-:W-:-:S05]  /*01b0*/  IMAD.SHL.U32 R6, R3, 0x8, RZ ;  /* 0x0000000803067824 */ /* 0x000fca00078e00ff */
[-C--:B------:R-:W-:Y:S02]  /*01c0*/  IABS R9, R6.reuse ;  /* 0x0000000600097213 */ /* 0x080fe40000000000 */
[----:B------:R-:W-:Y:S02]  /*01d0*/  IABS R12, R6 ;  /* 0x00000006000c7213 */ /* 0x000fe40000000000 */
[----:B------:R-:W1:Y:S08]  /*01e0*/  I2F.RP R0, R9 ;  /* 0x0000000900007306 */ /* 0x000e700000209400 */
[----:B-1----:R-:W1:Y:S02]  /*01f0*/  MUFU.RCP R0, R0 ;  /* 0x0000000000007308 */ /* 0x002e640000001000 */
[----:B-1----:R-:W-:-:S02]  /*0200*/  VIADD R2, R0, 0xffffffe ;  /* 0x0ffffffe00027836 */ /* 0x002fc40000000000 */
[----:B------:R-:W-:-:S04]  /*0210*/  IMAD.MOV R0, RZ, RZ, -R12 ;  /* 0x000000ffff007224 */ /* 0x000fc800078e0a0c */
[----:B------:R1:W2:Y:S02]  /*0220*/  F2I.FTZ.U32.TRUNC.NTZ R3, R2 ;  /* 0x0000000200037305 */ /* 0x0002a4000021f000 */
[----:B-1----:R-:W-:Y:S02]  /*0230*/  IMAD.MOV.U32 R2, RZ, RZ, RZ ;  /* 0x000000ffff027224 */ /* 0x002fe400078e00ff */
[----:B--2---:R-:W-:-:S04]  /*0240*/  IMAD.MOV R8, RZ, RZ, -R3 ;  /* 0x000000ffff087224 */ /* 0x004fc800078e0a03 */
[----:B------:R-:W-:Y:S02]  /*0250*/  IMAD R11, R8, R9, RZ ;  /* 0x00000009080b7224 */ /* 0x000fe400078e02ff */
[----:B------:R-:W-:Y:S02]  /*0260*/  IMAD.MOV.U32 R8, RZ, RZ, R10 ;  /* 0x000000ffff087224 */ /* 0x000fe400078e000a */
[----:B------:R-:W-:-:S06]  /*0270*/  IMAD.HI.U32 R3, R3, R11, R2 ;  /* 0x0000000b03037227 */ /* 0x000fcc00078e0002 */
[----:B------:R-:W-:-:S04]  /*0280*/  IMAD.HI.U32 R3, R3, R8, RZ ;  /* 0x0000000803037227 */ /* 0x000fc800078e00ff */
[----:B------:R-:W-:-:S05]  /*0290*/  IMAD R0, R3, R0, R8 ;  /* 0x0000000003007224 */ /* 0x000fca00078e0208 */
[----:B------:R-:W-:-:S13]  /*02a0*/  ISETP.GT.U32.AND P1, PT, R9, R0, PT ;  /* 0x000000000900720c */ /* 0x000fda0003f24070 */
[----:B------:R-:W-:Y:S02]  /*02b0*/  @!P1 IMAD.IADD R0, R0, 0x1, -R9 ;  /* 0x0000000100009824 */ /* 0x000fe400078e0a09 */
[----:B------:R-:W-:Y:S01]  /*02c0*/  @!P1 VIADD R3, R3, 0x1 ;  /* 0x0000000103039836 */ /* 0x000fe20000000000 */
[----:B------:R-:W-:Y:S02]  /*02d0*/  ISETP.NE.AND P1, PT, R6, RZ, PT ;  /* 0x000000ff0600720c */ /* 0x000fe40003f25270 */
[----:B------:R-:W-:Y:S02]  /*02e0*/  ISETP.GE.U32.AND P0, PT, R0, R9, PT ;  /* 0x000000090000720c */ /* 0x000fe40003f06070 */
[----:B------:R-:W-:-:S04]  /*02f0*/  LOP3.LUT R0, R7, R6, RZ, 0x3c, !PT ;  /* 0x0000000607007212 */ /* 0x000fc800078e3cff */
[----:B------:R-:W-:Y:S01]  /*0300*/  ISETP.GE.AND P2, PT, R0, RZ, PT ;  /* 0x000000ff0000720c */ /* 0x000fe20003f46270 */
[----:B------:R-:W-:-:S06]  /*0310*/  VIADD R0, R4, 0x3f ;  /* 0x0000003f04007836 */ /* 0x000fcc0000000000 */
[----:B------:R-:W-:-:S04]  /*0320*/  @P0 VIADD R3, R3, 0x1 ;  /* 0x0000000103030836 */ /* 0x000fc80000000000 */
[----:B------:R-:W-:Y:S01]  /*0330*/  IMAD.MOV.U32 R2, RZ, RZ, R3 ;  /* 0x000000ffff027224 */ /* 0x000fe200078e0003 */
[----:B------:R-:W-:-:S03]  /*0340*/  SHF.R.S32.HI R3, RZ, 0x1f, R0 ;  /* 0x0000001fff037819 */ /* 0x000fc60000011400 */
[----:B------:R-:W-:Y:S01]  /*0350*/  @!P2 IMAD.MOV R2, RZ, RZ, -R2 ;  /* 0x000000ffff02a224 */ /* 0x000fe200078e0a02 */
[----:B------:R-:W-:Y:S02]  /*0360*/  @!P1 LOP3.LUT R2, RZ, R6, RZ, 0x33, !PT ;  /* 0x00000006ff029212 */ /* 0x000fe400078e33ff */
[----:B------:R-:W-:-:S03]  /*0370*/  LEA.HI R3, R3, R0, RZ, 0x6 ;  /* 0x0000000003037211 */ /* 0x000fc600078f30ff */
[----:B------:R-:W-:Y:S02]  /*0380*/  IMAD.SHL.U32 R8, R2, 0x8, RZ ;  /* 0x0000000802087824 */ /* 0x000fe400078e00ff */
[----:B------:R-:W-:-:S03]  /*0390*/  IMAD.MOV R2, RZ, RZ, -R2 ;  /* 0x000000ffff027224 */ /* 0x000fc600078e0a02 */
[----:B------:R-:W-:Y:S01]  /*03a0*/  LEA.HI.SX32 R3, R3, -R8, 0x1a ;  /* 0x8000000803037211 */ /* 0x000fe200078fd2ff */
[----:B------:R-:W-:-:S03]  /*03b0*/  IMAD R6, R6, R2, R7 ;  /* 0x0000000206067224 */ /* 0x000fc600078e0207 */
[----:B------:R-:W-:Y:S02]  /*03c0*/  VIMNMX R13, R3, 0x8, PT ;  /* 0x00000008030d7848 */ /* 0x000fe40003fe0100 */
[----:B------:R-:W-:Y:S02]  /*03d0*/  IABS R11, R6 ;  /* 0x00000006000b7213 */ /* 0x000fe40000000000 */
[----:B------:R-:W-:-:S04]  /*03e0*/  IABS R9, R13 ;  /* 0x0000000d00097213 */ /* 0x000fc80000000000 */
[----:B------:R-:W1:Y:S08]  /*03f0*/  I2F.RP R0, R9 ;  /* 0x0000000900007306 */ /* 0x000e700000209400 */
[----:B-1----:R-:W1:Y:S02]  /*0400*/  MUFU.RCP R0, R0 ;  /* 0x0000000000007308 */ /* 0x002e640000001000 */
[----:B-1----:R-:W-:-:S06]  /*0410*/  VIADD R3, R0, 0xffffffe ;  /* 0x0ffffffe00037836 */ /* 0x002fcc0000000000 */
[----:B------:R-:W1:Y:S02]  /*0420*/  F2I.FTZ.U32.TRUNC.NTZ R3, R3 ;  /* 0x0000000300037305 */ /* 0x000e64000021f000 */
[----:B-1----:R-:W-:-:S04]  /*0430*/  IMAD.MOV R10, RZ, RZ, -R3 ;  /* 0x000000ffff0a7224 */ /* 0x002fc800078e0a03 */
[----:B------:R-:W-:Y:S01]  /*0440*/  IMAD.MOV.U32 R2, RZ, RZ, R10 ;  /* 0x000000ffff027224 */ /* 0x000fe200078e000a */
[----:B------:R-:W-:-:S03]  /*0450*/  IABS R10, R13 ;  /* 0x0000000d000a7213 */ /* 0x000fc60000000000 */
[----:B------:R-:W-:Y:S02]  /*0460*/  IMAD R7, R2, R9, RZ ;  /* 0x0000000902077224 */ /* 0x000fe400078e02ff */
[----:B------:R-:W-:Y:S02]  /*0470*/  IMAD.MOV.U32 R2, RZ, RZ, RZ ;  /* 0x000000ffff027224 */ /* 0x000fe400078e00ff */
[----:B------:R-:W-:Y:S02]  /*0480*/  IMAD.MOV R0, RZ, RZ, -R10 ;  /* 0x000000ffff007224 */ /* 0x000fe400078e0a0a */
[----:B------:R-:W-:Y:S01]  /*0490*/  IMAD.HI.U32 R2, R3, R7, R2 ;  /* 0x0000000703027227 */ /* 0x000fe200078e0002 */
[----:B0-----:R-:W-:-:S05]  /*04a0*/  LOP3.LUT R3, R89, 0x3f, RZ, 0xc0, !PT ;  /* 0x0000003f59037812 */ /* 0x001fca00078ec0ff */
[----:B------:R-:W-:-:S04]  /*04b0*/  IMAD.HI.U32 R2, R2, R11, RZ ;  /* 0x0000000b02027227 */ /* 0x000fc800078e00ff */
[----:B------:R-:W-:Y:S01]  /*04c0*/  IMAD R0, R2, R0, R11 ;  /* 0x0000000002007224 */ /* 0x000fe200078e020b */
[----:B------:R-:W-:-:S04]  /*04d0*/  CS2R R10, SRZ ;  /* 0x00000000000a7805 */ /* 0x000fc8000001ff00 */
[----:B------:R-:W-:-:S13]  /*04e0*/  ISETP.GT.U32.AND P1, PT, R9, R0, PT ;  /* 0x000000000900720c */ /* 0x000fda0003f24070 */
[----:B------:R-:W-:Y:S02]  /*04f0*/  @!P1 IMAD.IADD R0, R0, 0x1, -R9 ;  /* 0x0000000100009824 */ /* 0x000fe400078e0a09 */
[----:B------:R-:W-:Y:S01]  /*0500*/  @!P1 VIADD R2, R2, 0x1 ;  /* 0x0000000102029836 */ /* 0x000fe20000000000 */
[----:B------:R-:W-:Y:S02]  /*0510*/  ISETP.NE.AND P1, PT, R13, RZ, PT ;  /* 0x000000ff0d00720c */ /* 0x000fe40003f25270 */
[----:B------:R-:W-:Y:S02]  /*0520*/  ISETP.GE.U32.AND P0, PT, R0, R9, PT ;  /* 0x000000090000720c */ /* 0x000fe40003f06070 */
[----:B------:R-:W-:-:S04]  /*0530*/  LOP3.LUT R0, R6, R13, RZ, 0x3c, !PT ;  /* 0x0000000d06007212 */ /* 0x000fc800078e3cff */
[----:B------:R-:W-:-:S07]  /*0540*/  ISETP.GE.AND P2, PT, R0, RZ, PT ;  /* 0x000000ff0000720c */ /* 0x000fce0003f46270 */
[----:B------:R-:W-:-:S06]  /*0550*/  @P0 VIADD R2, R2, 0x1 ;  /* 0x0000000102020836 */ /* 0x000fcc0000000000 */
[----:B------:R-:W-:Y:S01]  /*0560*/  @!P2 IMAD.MOV R2, RZ, RZ, -R2 ;  /* 0x000000ffff02a224 */ /* 0x000fe200078e0a02 */
[----:B------:R-:W-:-:S05]  /*0570*/  @!P1 LOP3.LUT R2, RZ, R13, RZ, 0x33, !PT ;  /* 0x0000000dff029212 */ /* 0x000fca00078e33ff */
[----:B------:R-:W-:-:S04]  /*0580*/  IMAD.MOV R0, RZ, RZ, -R2 ;  /* 0x000000ffff007224 */ /* 0x000fc800078e0a02 */
[----:B------:R-:W-:Y:S01]  /*0590*/  IMAD R0, R13, R0, R6 ;  /* 0x000000000d007224 */ /* 0x000fe200078e0206 */
[----:B------:R-:W-:-:S03]  /*05a0*/  CS2R R12, SRZ ;  /* 0x00000000000c7805 */ /* 0x000fc6000001ff00 */
[----:B------:R-:W-:Y:S01]  /*05b0*/  IMAD.IADD R0, R8, 0x1, R0 ;  /* 0x0000000108007824 */ /* 0x000fe200078e0200 */
[----:B------:R-:W-:-:S03]  /*05c0*/  CS2R R8, SRZ ;  /* 0x0000000000087805 */ /* 0x000fc6000001ff00 */
[----:B------:R-:W-:Y:S01]  /*05d0*/  IMAD R88, R0, 0x40, R3 ;  /* 0x0000004000587824 */ /* 0x000fe200078e0203 */
[----:B------:R-:W-:Y:S01]  /*05e0*/  LOP3.LUT R0, R89, 0x180, RZ, 0xc0, !PT ;  /* 0x0000018059007812 */ /* 0x000fe200078ec0ff */
[----:B------:R-:W0:Y:S01]  /*05f0*/  LDC R3, c[0x0][0x230] ;  /* 0x00008c00ff037b82 */ /* 0x000e220000000800 */
[----:B------:R-:W-:Y:S02]  /*0600*/  IMAD.SHL.U32 R89, R2, 0x200, RZ ;  /* 0x0000020002597824 */ /* 0x000fe400078e00ff */
[----:B------:R1:W-:Y:S04]  /*0610*/  STL [R1+0x558], R88 ;  /* 0x0005585801007387 */ /* 0x0003e80000100800 */
[----:B------:R1:W-:Y:S01]  /*0620*/  STL [R1+0x518], R89 ;  /* 0x0005185901007387 */ /* 0x0003e20000100800 */
[----:B0-----:R-:W-:-:S05]  /*0630*/  VIADD R3, R3, 0x7f ;  /* 0x0000007f03037836 */ /* 0x001fca0000000000 */
[----:B------:R-:W-:-:S13]  /*0640*/  ISETP.GE.AND P0, PT, R3, 0x80, PT ;  /* 0x000000800300780c */ /* 0x000fda0003f06270 */
[----:B-1----:R-:W-:Y:S05]  /*0650*/  @!P0 BRA `(.L_x_0) ;  /* 0x0000014000548947 */ /* 0x002fea0003800000 */
[----:B------:R-:W-:Y:S01]  /*0660*/  IABS R15, R4 ;  /* 0x00000004000f7213 */ /* 0x000fe20000000000 */
[----:B------:R-:W-:Y:S01]  /*0670*/  STL [R1+0x594], R5 ;  /* 0x0005940501007387 */ /* 0x000fe20000100800 */
[----:B------:R-:W-:Y:S01]  /*0680*/  IABS R2, R5 ;  /* 0x0000000500027213 */ /* 0x000fe20000000000 */
[----:B------:R-:W-:Y:S01]  /*0690*/  ULDC UR6, c[0x0][0x234] ;  /* 0x00008d0000067ab9 */ /* 0x000fe20000000800 */
[----:B------:R-:W0:Y:S01]  /*06a0*/  I2F.RP R11, R15 ;  /* 0x0000000f000b7306 */ /* 0x000e220000209400 */
[----:B------:R-:W-:Y:S01]  /*06b0*/  ISETP.GE.AND P3, PT, R88, RZ, PT ;  /* 0x000000ff5800720c */ /* 0x000fe20003f66270 */
[----:B------:R-:W-:Y:S01]  /*06c0*/  ULDC UR4, c[0x0][0x240] ;  /* 0x0000900000047ab9 */ /* 0x000fe20000000800 */
[----:B------:R-:W-:Y:S01]  /*06d0*/  ULDC.64 UR8, c[0x0][0x210] ;  /* 0x0000840000087ab9 */ /* 0x000fe20000000a00 */
[----:B------:R-:W-:Y:S01]  /*06e0*/  ULDC UR18, c[0x0][0x238] ;  /* 0x00008e0000127ab9 */ /* 0x000fe20000000800 */
[----:B------:R-:W-:Y:S01]  /*06f0*/  ULDC UR14, c[0x0][0x238] ;  /* 0x00008e00000e7ab9 */ /* 0x000fe20000000800 */
[----:B------:R-:W-:Y:S01]  /*0700*/  ULDC UR10, c[0x0][0x238] ;  /* 0x00008e00000a7ab9 */ /* 0x000fe20000000800 */
[----:B------:R-:W-:Y:S01]  /*0710*/  ULDC UR11, c[0x0][0x238] ;  /* 0x00008e00000b7ab9 */ /* 0x000fe20000000800 */
[----:B------:R-:W1:Y:S01]  /*0720*/  I2F.RP R10, R2 ;  /* 0x00000002000a7306 */ /* 0x000e620000209400 */
[----:B------:R-:W-:Y:S01]  /*0730*/  ULDC UR7, c[0x0][0x23c] ;  /* 0x00008f0000077ab9 */ /* 0x000fe20000000800 */
[----:B------:R-:W-:Y:S01]  /*0740*/  ULDC UR16, c[0x0][0x238] ;  /* 0x00008e0000107ab9 */ /* 0x000fe20000000800 */
[----:B------:R-:W-:Y:S01]  /*0750*/  ULDC UR15, c[0x0][0x238] ;  /* 0x00008e00000f7ab9 */ /* 0x000fe20000000800 */
[----:B------:R-:W-:Y:S01]  /*0760*/  ULDC UR17, c[0x0][0x238] ;  /* 0x00008e0000117ab9 */ /* 0x000fe20000000800 */
[----:B------:R-:W-:Y:S01]  /*0770*/  ULDC UR12, c[0x0][0x238] ;  /* 0x00008e00000c7ab9 */ /* 0x000fe20000000800 */
[----:B------:R-:W-:Y:S01]  /*0780*/  ULDC UR13, c[0x0][0x238] ;  /* 0x00008e00000d7ab9 */ /* 0x000fe20000000800 */
[----:B------:R-:W-:Y:S01]  /*0790*/  ULDC UR43, c[0x0][0x230] ;  /* 0x00008c00002b7ab9 */ /* 0x000fe20000000800 */
[----:B0-----:R-:W0:Y:S01]  /*07a0*/  MUFU.RCP R11, R11 ;  /* 0x0000000b000b7308 */ /* 0x001e220000001000 */
[----:B------:R-:W-:-:S07]  /*07b0*/  ULDC UR44, c[0x0][0x238] ;  /* 0x00008e00002c7ab9 */ /* 0x000fce0000000800 */
[----:B-1----:R-:W1:Y:S01]  /*07c0*/  MUFU.RCP R10, R10 ;  /* 0x0000000a000a7308 */ /* 0x002e620000001000 */
[----:B0-----:R-:W-:-:S07]  /*07d0*/  VIADD R8, R11, 0xffffffe ;  /* 0x0ffffffe0b087836 */ /* 0x001fce0000000000 */
[----:B------:R0:W2:Y:S01]  /*07e0*/  F2I.FTZ.U32.TRUNC.NTZ R9, R8 ;  /* 0x0000000800097305 */ /* 0x0000a2000021f000 */
[----:B-1----:R-:W-:Y:S01]  /*07f0*/  VIADD R6, R10, 0xffffffe ;  /* 0x0ffffffe0a067836 */ /* 0x002fe20000000000 */
[----:B------:R-:W-:-:S06]  /*0800*/  IABS R10, R88 ;  /* 0x00000058000a7213 */ /* 0x000fcc0000000000 */
[----:B------:R1:W3:Y:S01]  /*0810*/  F2I.FTZ.U32.TRUNC.NTZ R7, R6 ;  /* 0x0000000600077305 */ /* 0x0002e2000021f000 */
[----:B0-----:R-:W-:Y:S02]  /*0820*/  IMAD.MOV.U32 R8, RZ, RZ, RZ ;  /* 0x000000ffff087224 */ /* 0x001fe400078e00ff */
[----:B--2---:R-:W-:Y:S02]  /*0830*/  IMAD.MOV R12, RZ, RZ, -R9 ;  /* 0x000000ffff0c7224 */ /* 0x004fe400078e0a09 */
[----:B-1----:R-:W-:Y:S02]  /*0840*/  IMAD.MOV.U32 R6, RZ, RZ, RZ ;  /* 0x000000ffff067224 */ /* 0x002fe400078e00ff */
[----:B------:R-:W-:-:S04]  /*0850*/  IMAD R13, R12, R15, RZ ;  /* 0x0000000f0c0d7224 */ /* 0x000fc800078e02ff */
[----:B------:R-:W-:Y:S01]  /*0860*/  IMAD.HI.U32 R9, R9, R13, R8 ;  /* 0x0000000d09097227 */ /* 0x000fe200078e0008 */
[----:B------:R-:W-:-:S03]  /*0870*/  LEA.HI R8, R0, R89, RZ, 0x19 ;  /* 0x0000005900087211 */ /* 0x000fc600078fc8ff */
[----:B---3--:R-:W-:Y:S01]  /*0880*/  IMAD.MOV R11, RZ, RZ, -R7 ;  /* 0x000000ffff0b7224 */ /* 0x008fe200078e0a07 */
[----:B------:R-:W-:Y:S01]  /*0890*/  IABS R13, R8 ;  /* 0x00000008000d7213 */ /* 0x000fe20000000000 */
[----:B------:R-:W-:-:S04]  /*08a0*/  IMAD.HI.U32 R9, R9, R10, RZ ;  /* 0x0000000a09097227 */ /* 0x000fc800078e00ff */
[----:B------:R-:W-:Y:S02]  /*08b0*/  IMAD.MOV R0, RZ, RZ, -R9 ;  /* 0x000000ffff007224 */ /* 0x000fe400078e0a09 */
[----:B------:R-:W-:Y:S02]  /*08c0*/  IMAD R9, R11, R2, RZ ;  /* 0x000000020b097224 */ /* 0x000fe400078e02ff */
[----:B------:R-:W-:Y:S01]  /*08d0*/  IMAD R10, R15, R0, R10 ;  /* 0x000000000f0a7224 */ /* 0x000fe200078e020a */
[----:B------:R-:W-:Y:S01]  /*08e0*/  SHF.R.S32.HI R0, RZ, 0x1f, R3 ;  /* 0x0000001fff007819 */ /* 0x000fe20000011403 */
[----:B------:R-:W-:-:S03]  /*08f0*/  IMAD.HI.U32 R9, R7, R9, R6 ;  /* 0x0000000907097227 */ /* 0x000fc600078e0006 */
[----:B------:R-:W-:Y:S01]  /*0900*/  ISETP.GT.U32.AND P0, PT, R15, R10, PT ;  /* 0x0000000a0f00720c */ /* 0x000fe20003f04070 */
[----:B------:R-:W-:Y:S01]  /*0910*/  VIADD R12, R8, 0x1fc ;  /* 0x000001fc080c7836 */ /* 0x000fe20000000000 */
[----:B------:R-:W-:Y:S01]  /*0920*/  LEA.HI R0, R0, R3, RZ, 0x7 ;  /* 0x0000000300007211 */ /* 0x000fe200078f38ff */
[----:B------:R-:W-:-:S03]  /*0930*/  IMAD.HI.U32 R6, R9, R13, RZ ;  /* 0x0000000d09067227 */ /* 0x000fc600078e00ff */
[----:B------:R-:W-:Y:S01]  /*0940*/  IABS R11, R12 ;  /* 0x0000000c000b7213 */ /* 0x000fe20000000000 */
[----:B------:R-:W-:Y:S01]  /*0950*/  IMAD.MOV R7, RZ, RZ, -R6 ;  /* 0x000000ffff077224 */ /* 0x000fe200078e0a06 */
[----:B------:R0:W-:Y:S01]  /*0960*/  STL [R1+0x88], R0 ;  /* 0x0000880001007387 */ /* 0x0001e20000100800 */
[----:B------:R-:W-:Y:S01]  /*0970*/  VIADD R14, R8, 0x1f4 ;  /* 0x000001f4080e7836 */ /* 0x000fe20000000000 */
[----:B------:R-:W-:Y:S01]  /*0980*/  ISETP.GE.AND P5, PT, R12, RZ, PT ;  /* 0x000000ff0c00720c */ /* 0x000fe20003fa6270 */
[----:B------:R-:W-:Y:S01]  /*0990*/  IMAD.MOV.U32 R6, RZ, RZ, R11 ;  /* 0x000000ffff067224 */ /* 0x000fe200078e000b */
[----:B------:R-:W-:Y:S01]  /*09a0*/  IADD3 R11, R8, 0x1f8, RZ ;  /* 0x000001f8080b7810 */ /* 0x000fe20007ffe0ff */
[----:B------:R-:W-:Y:S01]  /*09b0*/  @!P0 IMAD.IADD R10, R10, 0x1, -R15 ;  /* 0x000000010a0a8824 */ /* 0x000fe200078e0a0f */
[----:B------:R-:W-:Y:S01]  /*09c0*/  IABS R12, R14 ;  /* 0x0000000e000c7213 */ /* 0x000fe20000000000 */
[----:B------:R-:W-:Y:S01]  /*09d0*/  IMAD R13, R2, R7, R13 ;  /* 0x00000007020d7224 */ /* 0x000fe200078e020d */
[----:B------:R-:W-:Y:S01]  /*09e0*/  IABS R7, R11 ;  /* 0x0000000b00077213 */ /* 0x000fe20000000000 */
[----:B------:R-:W-:Y:S01]  /*09f0*/  VIADD R16, R8, 0x1f0 ;  /* 0x000001f008107836 */ /* 0x000fe20000000000 */
[----:B------:R-:W-:Y:S01]  /*0a00*/  ISETP.GT.U32.AND P1, PT, R15, R10, PT ;  /* 0x0000000a0f00720c */ /* 0x000fe20003f24070 */
[----:B0-----:R-:W-:Y:S01]  /*0a10*/  IMAD.HI.U32 R0, R9, R6, RZ ;  /* 0x0000000609007227 */ /* 0x001fe200078e00ff */
[----:B------:R-:W-:-:S02]  /*0a20*/  ISETP.GT.U32.AND P0, PT, R2, R13, PT ;  /* 0x0000000d0200720c */ /* 0x000fc40003f04070 */
[----:B------:R-:W-:Y:S01]  /*0a30*/  ISETP.GE.AND P4, PT, R11, RZ, PT ;  /* 0x000000ff0b00720c */ /* 0x000fe20003f86270 */
[----:B------:R-:W-:Y:S02]  /*0a40*/  IMAD.MOV R3, RZ, RZ, -R0 ;  /* 0x000000ffff037224 */ /* 0x000fe400078e0a00 */
[----:B------:R-:W-:-:S04]  /*0a50*/  IMAD.HI.U32 R0, R9, R7, RZ ;  /* 0x0000000709007227 */ /* 0x000fc800078e00ff */
[----:B------:R-:W-:Y:S02]  /*0a60*/  IMAD R3, R2, R3, R6 ;  /* 0x0000000302037224 */ /* 0x000fe400078e0206 */
[----:B------:R-:W-:-:S03]  /*0a70*/  IMAD.HI.U32 R6, R9, R12, RZ ;  /* 0x0000000c09067227 */ /* 0x000fc600078e00ff */
[----:B------:R-:W-:Y:S01]  /*0a80*/  ISETP.GT.U32.AND P2, PT, R2, R3, PT ;  /* 0x000000030200720c */ /* 0x000fe20003f44070 */
[----:B------:R-:W-:Y:S01]  /*0a90*/  @!P1 IMAD.IADD R10, R10, 0x1, -R15 ;  /* 0x000000010a0a9824 */ /* 0x000fe200078e0a0f */
[----:B------:R-:W-:Y:S01]  /*0aa0*/  ISETP.NE.AND P1, PT, R4, RZ, PT ;  /* 0x000000ff0400720c */ /* 0x000fe20003f25270 */
[----:B------:R-:W-:Y:S02]  /*0ab0*/  IMAD.MOV R11, RZ, RZ, -R0 ;  /* 0x000000ffff0b7224 */ /* 0x000fe400078e0a00 */
[----:B------:R-:W-:Y:S01]  /*0ac0*/  IMAD.MOV R15, RZ, RZ, -R6 ;  /* 0x000000ffff0f7224 */ /* 0x000fe200078e0a06 */
[----:B------:R-:W-:Y:S01]  /*0ad0*/  IABS R6, R16 ;  /* 0x0000001000067213 */ /* 0x000fe20000000000 */
[C---:B------:R-:W-:Y:S02]  /*0ae0*/  IMAD R7, R2.reuse, R11, R7 ;  /* 0x0000000b02077224 */ /* 0x040fe400078e0207 */
[----:B------:R-:W-:Y:S02]  /*0af0*/  @!P0 IMAD.IADD R13, R13, 0x1, -R2 ;  /* 0x000000010d0d8824 */ /* 0x000fe400078e0a02 */
[----:B------:R-:W-:-:S02]  /*0b00*/  IMAD R11, R2, R15, R12 ;  /* 0x0000000f020b7224 */ /* 0x000fc400078e020c */
[----:B------:R-:W-:Y:S01]  /*0b10*/  IMAD.MOV.U32 R0, RZ, RZ, R10 ;  /* 0x000000ffff007224 */ /* 0x000fe200078e000a */
[C---:B------:R-:W-:Y:S01]  /*0b20*/  ISETP.GT.U32.AND P0, PT, R2.reuse, R13, PT ;  /* 0x0000000d0200720c */ /* 0x040fe20003f04070 */
[----:B------:R-:W-:Y:S01]  /*0b30*/  @!P2 IMAD.IADD R3, R3, 0x1, -R2 ;  /* 0x000000010303a824 */ /* 0x000fe200078e0a02 */
[----:B------:R-:W-:Y:S01]  /*0b40*/  ISETP.GT.U32.AND P6, PT, R2, R11, PT ;  /* 0x0000000b0200720c */ /* 0x000fe20003fc4070 */
[----:B------:R-:W-:Y:S01]  /*0b50*/  @!P3 IMAD.MOV R0, RZ, RZ, -R0 ;  /* 0x000000ffff00b224 */ /* 0x000fe200078e0a00 */
[----:B------:R-:W-:Y:S01]  /*0b60*/  ISETP.GE.AND P3, PT, R8, RZ, PT ;  /* 0x000000ff0800720c */ /* 0x000fe20003f66270 */
[----:B------:R-:W-:Y:S01]  /*0b70*/  IMAD.MOV.U32 R15, RZ, RZ, R6 ;  /* 0x000000ffff0f7224 */ /* 0x000fe200078e0006 */
[----:B------:R-:W-:Y:S01]  /*0b80*/  ISETP.GT.U32.AND P2, PT, R2, R3, PT ;  /* 0x000000030200720c */ /* 0x000fe20003f44070 */
[----:B------:R-:W-:Y:S01]  /*0b90*/  VIADD R12, R8, 0x1ec ;  /* 0x000001ec080c7836 */ /* 0x000fe20000000000 */
[----:B------:R-:W-:Y:S01]  /*0ba0*/  @!P1 LOP3.LUT R0, RZ, R4, RZ, 0x33, !PT ;  /* 0x00000004ff009212 */ /* 0x000fe200078e33ff */
[----:B------:R-:W-:Y:S01]  /*0bb0*/  IMAD.HI.U32 R4, R9, R15, RZ ;  /* 0x0000000f09047227 */ /* 0x000fe200078e00ff */
[----:B------:R-:W-:-:S02]  /*0bc0*/  ISETP.GT.U32.AND P1, PT, R2, R7, PT ;  /* 0x000000070200720c */ /* 0x000fc40003f24070 */
[----:B------:R-:W-:Y:S01]  /*0bd0*/  IABS R10, R12 ;  /* 0x0000000c000a7213 */ /* 0x000fe20000000000 */
[--C-:B------:R-:W-:Y:S01]  /*0be0*/  @!P0 IMAD.IADD R13, R13, 0x1, -R2.reuse ;  /* 0x000000010d0d8824 */ /* 0x100fe200078e0a02 */
[----:B------:R-:W-:Y:S01]  /*0bf0*/  ISETP.GE.AND P0, PT, R14, RZ, PT ;  /* 0x000000ff0e00720c */ /* 0x000fe20003f06270 */
[----:B------:R-:W-:Y:S01]  /*0c00*/  @!P6 IMAD.IADD R11, R11, 0x1, -R2 ;  /* 0x000000010b0be824 */ /* 0x000fe200078e0a02 */
[----:B------:R-:W-:Y:S01]  /*0c10*/  STL [R1+0x580], R0 ;  /* 0x0005800001007387 */ /* 0x000fe20000100800 */
[----:B------:R-:W-:Y:S01]  /*0c20*/  IMAD.MOV R4, RZ, RZ, -R4 ;  /* 0x000000ffff047224 */ /* 0x000fe200078e0a04 */
[----:B------:R-:W-:Y:S01]  /*0c30*/  ISETP.GE.AND P6, PT, R16, RZ, PT ;  /* 0x000000ff1000720c */ /* 0x000fe20003fc6270 */
[----:B------:R-:W-:Y:S01]  /*0c40*/  @!P3 IMAD.MOV R13, RZ, RZ, -R13 ;  /* 0x000000ffff0db224 */ /* 0x000fe200078e0a0d */
[C---:B------:R-:W-:Y:S01]  /*0c50*/  ISETP.GT.U32.AND P3, PT, R2.reuse, R11, PT ;  /* 0x0000000b0200720c */ /* 0x040fe20003f64070 */
[C---:B------:R-:W-:Y:S02]  /*0c60*/  IMAD R15, R2.reuse, R4, R15 ;  /* 0x00000004020f7224 */ /* 0x040fe400078e020f */
[----:B------:R-:W-:Y:S01]  /*0c70*/  @!P2 IMAD.IADD R3, R3, 0x1, -R2 ;  /* 0x000000010303a824 */ /* 0x000fe200078e0a02 */
[----:B------:R-:W-:Y:S01]  /*0c80*/  STL [R1+0x598], R13 ;  /* 0x0005980d01007387 */ /* 0x000fe20000100800 */
[----:B------:R-:W-:Y:S01]  /*0c90*/  IMAD.HI.U32 R4, R9, R10, RZ ;  /* 0x0000000a09047227 */ /* 0x000fe200078e00ff */
[----:B------:R-:W-:-:S03]  /*0ca0*/  ISETP.GT.U32.AND P2, PT, R2, R15, PT ;  /* 0x0000000f0200720c */ /* 0x000fc60003f44070 */
[----:B------:R-:W-:Y:S02]  /*0cb0*/  IMAD.MOV.U32 R5, RZ, RZ, R3 ;  /* 0x000000ffff057224 */ /* 0x000fe400078e0003 */
[----:B------:R-:W-:Y:S02]  /*0cc0*/  @!P1 IMAD.IADD R7, R7, 0x1, -R2 ;  /* 0x0000000107079824 */ /* 0x000fe400078e0a02 */
[----:B------:R-:W-:Y:S02]  /*0cd0*/  IMAD.MOV R3, RZ, RZ, -R4 ;  /* 0x000000ffff037224 */ /* 0x000fe400078e0a04 */
[----:B------:R-:W-:Y:S01]  /*0ce0*/  VIADD R18, R8, 0x1e8 ;  /* 0x000001e808127836 */ /* 0x000fe20000000000 */
[C---:B------:R-:W-:Y:S01]  /*0cf0*/  ISETP.GT.U32.AND P1, PT, R2.reuse, R7, PT ;  /* 0x000000070200720c */ /* 0x040fe20003f24070 */
[C---:B------:R-:W-:Y:S02]  /*0d00*/  IMAD R3, R2.reuse, R3, R10 ;  /* 0x0000000302037224 */ /* 0x040fe400078e020a */
[--C-:B------:R-:W-:Y:S01]  /*0d10*/  @!P3 IMAD.IADD R11, R11, 0x1, -R2.reuse ;  /* 0x000000010b0bb824 */ /* 0x100fe200078e0a02 */
[----:B------:R-:W-:Y:S01]  /*0d20*/  IABS R17, R18 ;  /* 0x0000001200117213 */ /* 0x000fe20000000000 */
[----:B------:R-:W-:Y:S01]  /*0d30*/  @!P5 IMAD.MOV R5, RZ, RZ, -R5 ;  /* 0x000000ffff05d224 */ /* 0x000fe200078e0a05 */
[----:B------:R-:W-:Y:S01]  /*0d40*/  ISETP.GT.U32.AND P3, PT, R2, R3, PT ;  /* 0x000000030200720c */ /* 0x000fe20003f64070 */
[----:B------:R-:W-:Y:S01]  /*0d50*/  @!P2 IMAD.IADD R15, R15, 0x1, -R2 ;  /* 0x000000010f0fa824 */ /* 0x000fe200078e0a02 */
[----:B------:R-:W-:Y:S01]  /*0d60*/  ISETP.GE.AND P5, PT, R12, RZ, PT ;  /* 0x000000ff0c00720c */ /* 0x000fe20003fa6270 */
[----:B------:R-:W-:Y:S01]  /*0d70*/  IMAD.HI.U32 R6, R9, R17, RZ ;  /* 0x0000001109067227 */ /* 0x000fe200078e00ff */
[----:B------:R0:W-:Y:S02]  /*0d80*/  STL [R1+0x14], R5 ;  /* 0x0000140501007387 */ /* 0x0001e40000100800 */
[----:B------:R-:W-:Y:S01]  /*0d90*/  ISETP.GT.U32.AND P2, PT, R2, R15, PT ;  /* 0x0000000f0200720c */ /* 0x000fe20003f44070 */
[----:B------:R-:W-:-:S02]  /*0da0*/  IMAD.MOV R6, RZ, RZ, -R6 ;  /* 0x000000ffff067224 */ /* 0x000fc400078e0a06 */
[--C-:B------:R-:W-:Y:S01]  /*0db0*/  @!P1 IMAD.IADD R7, R7, 0x1, -R2.reuse ;  /* 0x0000000107079824 */ /* 0x100fe200078e0a02 */
[----:B------:R-:W-:Y:S01]  /*0dc0*/  ISETP.GE.AND P1, PT, R18, RZ, PT ;  /* 0x000000ff1200720c */ /* 0x000fe20003f26270 */
[----:B------:R-:W-:Y:S02]  /*0dd0*/  VIADD R4, R8, 0x1e4 ;  /* 0x000001e408047836 */ /* 0x000fe40000000000 */
[----:B------:R-:W-:Y:S02]  /*0de0*/  IMAD R17, R2, R6, R17 ;  /* 0x0000000602117224 */ /* 0x000fe400078e0211 */
[----:B0-----:R-:W-:Y:S01]  /*0df0*/  IMAD.MOV.U32 R5, RZ, RZ, R7 ;  /* 0x000000ffff057224 */ /* 0x001fe200078e0007 */
[----:B------:R-:W-:Y:S01]  /*0e00*/  IABS R125, R4 ;  /* 0x00000004007d7213 */ /* 0x000fe20000000000 */
[----:B------:R-:W-:Y:S02]  /*0e10*/  VIADD R6, R8, 0x1e0 ;  /* 0x000001e008067836 */ /* 0x000fe40000000000 */
[----:B------:R-:W-:-:S02]  /*0e20*/  @!P3 IMAD.IADD R3, R3, 0x1, -R2 ;  /* 0x000000010303b824 */ /* 0x000fc400078e0a02 */
[----:B------:R-:W-:Y:S01]  /*0e30*/  IMAD.MOV.U32 R0, RZ, RZ, R11 ;  /* 0x000000ffff007224 */ /* 0x000fe200078e000b */
[----:B------:R-:W-:Y:S01]  /*0e40*/  IABS R14, R6 ;  /* 0x00000006000e7213 */ /* 0x000fe20000000000 */
[----:B------:R-:W-:Y:S01]  /*0e50*/  @!P4 IMAD.MOV R5, RZ, RZ, -R5 ;  /* 0x000000ffff05c224 */ /* 0x000fe200078e0a05 */
[----:B------:R-:W-:Y:S01]  /*0e60*/  ISETP.GE.AND P4, PT, R4, RZ, PT ;  /* 0x000000ff0400720c */ /* 0x000fe20003f86270 */
[C---:B------:R-:W-:Y:S01]  /*0e70*/  IMAD.HI.U32 R4, R9.reuse, R125, RZ ;  /* 0x0000007d09047227 */ /* 0x040fe200078e00ff */
[----:B------:R-:W-:Y:S02]  /*0e80*/  ISETP.GT.U32.AND P3, PT, R2, R3, PT ;  /* 0x000000030200720c */ /* 0x000fe40003f64070 */
[----:B------:R0:W-:Y:S01]  /*0e90*/  STL [R1+0x10], R5 ;  /* 0x0000100501007387 */ /* 0x0001e20000100800 */
[----:B------:R-:W-:Y:S01]  /*0ea0*/  @!P0 IMAD.MOV R0, RZ, RZ, -R0 ;  /* 0x000000ffff008224 */ /* 0x000fe200078e0a00 */
[----:B------:R-:W-:Y:S01]  /*0eb0*/  ISETP.GE.AND P0, PT, R6, RZ, PT ;  /* 0x000000ff0600720c */ /* 0x000fe20003f06270 */
[----:B------:R-:W-:-:S03]  /*0ec0*/  IMAD.HI.U32 R6, R9, R14, RZ ;  /* 0x0000000e09067227 */ /* 0x000fc600078e00ff */
[----:B------:R1:W-:Y:S01]  /*0ed0*/  STL [R1+0xc], R0 ;  /* 0x00000c0001007387 */ /* 0x0003e20000100800 */
[----:B------:R-:W-:Y:S02]  /*0ee0*/  IMAD.MOV R4, RZ, RZ, -R4 ;  /* 0x000000ffff047224 */ /* 0x000fe400078e0a04 */
[----:B------:R-:W-:Y:S01]  /*0ef0*/  @!P2 IMAD.IADD R15, R15, 0x1, -R2 ;  /* 0x000000010f0fa824 */ /* 0x000fe200078e0a02 */
[C---:B------:R-:W-:Y:S01]  /*0f00*/  ISETP.GT.U32.AND P2, PT, R2.reuse, R17, PT ;  /* 0x000000110200720c */ /* 0x040fe20003f44070 */
[----:B------:R-:W-:Y:S02]  /*0f10*/  IMAD.MOV R7, RZ, RZ, -R6 ;  /* 0x000000ffff077224 */ /* 0x000fe400078e0a06 */
[C---:B------:R-:W-:Y:S01]  /*0f20*/  IMAD R125, R2.reuse, R4, R125 ;  /* 0x00000004027d7224 */ /* 0x040fe200078e027d */
[----:B0-----:R-:W-:Y:S01]  /*0f30*/  MOV R5, R15 ;  /* 0x0000000f00057202 */ /* 0x001fe20000000f00 */
[C---:B------:R-:W-:Y:S02]  /*0f40*/  IMAD R14, R2.reuse, R7, R14 ;  /* 0x00000007020e7224 */ /* 0x040fe400078e020e */
[----:B------:R-:W-:Y:S01]  /*0f50*/  @!P3 IMAD.IADD R3, R3, 0x1, -R2 ;  /* 0x000000010303b824 */ /* 0x000fe200078e0a02 */
[C---:B------:R-:W-:Y:S01]  /*0f60*/  ISETP.GT.U32.AND P3, PT, R2.reuse, R125, PT ;  /* 0x0000007d0200720c */ /* 0x040fe20003f64070 */
[----:B------:R-:W-:Y:S01]  /*0f70*/  @!P6 IMAD.MOV R5, RZ, RZ, -R5 ;  /* 0x000000ffff05e224 */ /* 0x000fe200078e0a05 */
[----:B------:R-:W-:Y:S01]  /*0f80*/  ISETP.GT.U32.AND P6, PT, R2, R14, PT ;  /* 0x0000000e0200720c */ /* 0x000fe20003fc4070 */
[----:B------:R-:W-:-:S02]  /*0f90*/  VIADD R11, R8, 0x1dc ;  /* 0x000001dc080b7836 */ /* 0x000fc40000000000 */
[--C-:B------:R-:W-:Y:S01]  /*0fa0*/  @!P2 IMAD.IADD R17, R17, 0x1, -R2.reuse ;  /* 0x000000011111a824 */ /* 0x100fe200078e0a02 */
[----:B------:R-:W-:Y:S01]  /*0fb0*/  STL [R1+0x8], R5 ;  /* 0x0000080501007387 */ /* 0x000fe20000100800 */
[----:B------:R-:W-:Y:S01]  /*0fc0*/  VIADD R12, R8, 0x1d8 ;  /* 0x000001d8080c7836 */ /* 0x000fe20000000000 */
[----:B------:R-:W-:Y:S01]  /*0fd0*/  IABS R10, R11 ;  /* 0x0000000b000a7213 */ /* 0x000fe20000000000 */
[----:B-1----:R-:W-:Y:S01]  /*0fe0*/  IMAD.MOV.U32 R0, RZ, RZ, R3 ;  /* 0x000000ffff007224 */ /* 0x002fe200078e0003 */
[----:B------:R-:W-:Y:S01]  /*0ff0*/  ISETP.GT.U32.AND P2, PT, R2, R17, PT ;  /* 0x000000110200720c */ /* 0x000fe20003f44070 */
[----:B------:R-:W-:Y:S01]  /*1000*/  VIADD R24, R8, 0x1cc ;  /* 0x000001cc08187836 */ /* 0x000fe20000000000 */
[----:B------:R-:W-:Y:S01]  /*1010*/  IABS R16, R12 ;  /* 0x0000000c00107213 */ /* 0x000fe20000000000 */
[----:B------:R-:W-:Y:S02]  /*1020*/  @!P3 IMAD.IADD R125, R125, 0x1, -R2 ;  /* 0x000000017d7db824 */ /* 0x000fe400078e0a02 */
[----:B------:R-:W-:Y:S01]  /*1030*/  IMAD.HI.U32 R4, R9, R10, RZ ;  /* 0x0000000a09047227 */ /* 0x000fe200078e00ff */
[----:B------:R-:W-:-:S02]  /*1040*/  IABS R19, R24 ;  /* 0x0000001800137213 */ /* 0x000fc40000000000 */
[----:B------:R-:W-:Y:S01]  /*1050*/  ISETP.GT.U32.AND P3, PT, R2, R125, PT ;  /* 0x0000007d0200720c */ /* 0x000fe20003f64070 */
[----:B------:R-:W-:Y:S02]  /*1060*/  @!P6 IMAD.IADD R14, R14, 0x1, -R2 ;  /* 0x000000010e0ee824 */ /* 0x000fe400078e0a02 */
[----:B------:R-:W-:Y:S02]  /*1070*/  IMAD.MOV R15, RZ, RZ, -R4 ;  /* 0x000000ffff0f7224 */ /* 0x000fe400078e0a04 */
[----:B------:R-:W-:Y:S01]  /*1080*/  IMAD.HI.U32 R6, R9, R16, RZ ;  /* 0x0000001009067227 */ /* 0x000fe200078e00ff */
[----:B------:R-:W-:-:S03]  /*1090*/  ISETP.GT.U32.AND P6, PT, R2, R14, PT ;  /* 0x0000000e0200720c */ /* 0x000fc60003fc4070 */
[----:B------:R-:W-:Y:S02]  /*10a0*/  IMAD R15, R2, R15, R10 ;  /* 0x0000000f020f7224 */ /* 0x000fe400078e020a */
[----:B------:R-:W-:Y:S02]  /*10b0*/  VIADD R10, R8, 0x1d4 ;  /* 0x000001d4080a7836 */ /* 0x000fe40000000000 */
[----:B------:R-:W-:Y:S01]  /*10c0*/  @!P2 IMAD.IADD R17, R17, 0x1, -R2 ;  /* 0x000000011111a824 */ /* 0x000fe200078e0a02 */
[----:B------:R-:W-:Y:S01]  /*10d0*/  ISETP.GE.AND P2, PT, R12, RZ, PT ;  /* 0x000000ff0c00720c */ /* 0x000fe20003f46270 */
[----:B------:R-:W-:Y:S01]  /*10e0*/  IMAD.MOV R3, RZ, RZ, -R6 ;  /* 0x000000ffff037224 */ /* 0x000fe200078e0a06 */
[----:B------:R-:W-:Y:S01]  /*10f0*/  IABS R7, R10 ;  /* 0x0000000a00077213 */ /* 0x000fe20000000000 */
[----:B------:R-:W-:Y:S02]  /*1100*/  VIADD R12, R8, 0x1d0 ;  /* 0x000001d0080c7836 */ /* 0x000fe40000000000 */
[----:B------:R-:W-:-:S02]  /*1110*/  IMAD R16, R2, R3, R16 ;  /* 0x0000000302107224 */ /* 0x000fc400078e0210 */
[----:B------:R-:W-:Y:S01]  /*1120*/  @!P3 IMAD.IADD R125, R125, 0x1, -R2 ;  /* 0x000000017d7db824 */ /* 0x000fe200078e0a02 */
[----:B------:R-:W-:Y:S01]  /*1130*/  IABS R18, R12 ;  /* 0x0000000c00127213 */ /* 0x000fe20000000000 */
[----:B------:R-:W-:Y:S01]  /*1140*/  IMAD.HI.U32 R3, R9, R7, RZ ;  /* 0x0000000709037227 */ /* 0x000fe200078e00ff */
[----:B------:R-:W-:-:S03]  /*1150*/  ISETP.GT.U32.AND P3, PT, R2, R15, PT ;  /* 0x0000000f0200720c */ /* 0x000fc60003f64070 */
[----:B------:R-:W-:Y:S01]  /*1160*/  @!P6 IMAD.IADD R14, R14, 0x1, -R2 ;  /* 0x000000010e0ee824 */ /* 0x000fe200078e0a02 */
[----:B------:R-:W-:Y:S01]  /*1170*/  ISETP.GT.U32.AND P6, PT, R2, R16, PT ;  /* 0x000000100200720c */ /* 0x000fe20003fc4070 */
[----:B------:R-:W-:Y:S02]  /*1180*/  IMAD.MOV R3, RZ, RZ, -R3 ;  /* 0x000000ffff037224 */ /* 0x000fe400078e0a03 */
[----:B------:R-:W-:-:S04]  /*1190*/  IMAD.HI.U32 R4, R9, R18, RZ ;  /* 0x0000001209047227 */ /* 0x000fc800078e00ff */
[----:B------:R-:W-:Y:S01]  /*11a0*/  @!P5 IMAD.MOV R0, RZ, RZ, -R0 ;  /* 0x000000ffff00d224 */ /* 0x000fe200078e0a00 */
[----:B------:R-:W-:Y:S01]  /*11b0*/  ISETP.GE.AND P5, PT, R11, RZ, PT ;  /* 0x000000ff0b00720c */ /* 0x000fe20003fa6270 */
[C---:B------:R-:W-:Y:S02]  /*11c0*/  IMAD R3, R2.reuse, R3, R7 ;  /* 0x0000000302037224 */ /* 0x040fe400078e0207 */
[----:B------:R-:W-:Y:S01]  /*11d0*/  IMAD.MOV R11, RZ, RZ, -R4 ;  /* 0x000000ffff0b7224 */ /* 0x000fe200078e0a04 */
[----:B------:R0:W-:Y:S01]  /*11e0*/  STL [R1+0x4], R0 ;  /* 0x0000040001007387 */ /* 0x0001e20000100800 */
[----:B------:R-:W-:Y:S01]  /*11f0*/  @!P3 IMAD.IADD R15, R15, 0x1, -R2 ;  /* 0x000000010f0fb824 */ /* 0x000fe200078e0a02 */
[C---:B------:R-:W-:Y:S01]  /*1200*/  ISETP.GT.U32.AND P3, PT, R2.reuse, R3, PT ;  /* 0x000000030200720c */ /* 0x040fe20003f64070 */
[----:B------:R-:W-:Y:S02]  /*1210*/  IMAD R18, R2, R11, R18 ;  /* 0x0000000b02127224 */ /* 0x000fe400078e0212 */
[----:B------:R-:W-:-:S02]  /*1220*/  @!P6 IMAD.IADD R16, R16, 0x1, -R2 ;  /* 0x000000011010e824 */ /* 0x000fc400078e0a02 */
[----:B------:R-:W-:Y:S01]  /*1230*/  VIADD R26, R8, 0x1c4 ;  /* 0x000001c4081a7836 */ /* 0x000fe20000000000 */
[----:B------:R-:W-:Y:S01]  /*1240*/  ISETP.GT.U32.AND P6, PT, R2, R18, PT ;  /* 0x000000120200720c */ /* 0x000fe20003fc4070 */
[----:B------:R-:W-:-:S03]  /*1250*/  IMAD.HI.U32 R6, R9, R19, RZ ;  /* 0x0000001309067227 */ /* 0x000fc600078e00ff */
[----:B------:R-:W-:Y:S01]  /*1260*/  IABS R21, R26 ;  /* 0x0000001a00157213 */ /* 0x000fe20000000000 */
[----:B------:R-:W-:Y:S02]  /*1270*/  IMAD.MOV R6, RZ, RZ, -R6 ;  /* 0x000000ffff067224 */ /* 0x000fe400078e0a06 */
[----:B------:R-:W-:Y:S01]  /*1280*/  @!P3 IMAD.IADD R3, R3, 0x1, -R2 ;  /* 0x000000010303b824 */ /* 0x000fe200078e0a02 */
[C---:B------:R-:W-:Y:S01]  /*1290*/  ISETP.GT.U32.AND P3, PT, R2.reuse, R15, PT ;  /* 0x0000000f0200720c */ /* 0x040fe20003f64070 */
[----:B------:R-:W-:Y:S02]  /*12a0*/  IMAD R19, R2, R6, R19 ;  /* 0x0000000602137224 */ /* 0x000fe400078e0213 */
[----:B------:R-:W-:-:S04]  /*12b0*/  IMAD.HI.U32 R4, R9, R21, RZ ;  /* 0x0000001509047227 */ /* 0x000fc800078e00ff */
[----:B------:R-:W-:Y:S01]  /*12c0*/  @!P6 IMAD.IADD R18, R18, 0x1, -R2 ;  /* 0x000000011212e824 */ /* 0x000fe200078e0a02 */
[C---:B------:R-:W-:Y:S01]  /*12d0*/  ISETP.GT.U32.AND P6, PT, R2.reuse, R3, PT ;  /* 0x000000030200720c */ /* 0x040fe20003fc4070 */
[----:B0-----:R-:W-:Y:S02]  /*12e0*/  IMAD.MOV.U32 R0, RZ, RZ, R17 ;  /* 0x000000ffff007224 */ /* 0x001fe400078e0011 */
[----:B------:R-:W-:Y:S01]  /*12f0*/  @!P0 IMAD.MOV R14, RZ, RZ, -R14 ;  /* 0x000000ffff0e8224 */ /* 0x000fe200078e0a0e */
[----:B------:R-:W-:Y:S01]  /*1300*/  ISETP.GT.U32.AND P0, PT, R2, R19, PT ;  /* 0x000000130200720c */ /* 0x000fe20003f04070 */
[----:B------:R-:W-:Y:S02]  /*1310*/  VIADD R25, R8, 0x1c8 ;  /* 0x000001c808197836 */ /* 0x000fe40000000000 */
[----:B------:R-:W-:Y:S02]  /*1320*/  IMAD.MOV R4, RZ, RZ, -R4 ;  /* 0x000000ffff047224 */ /* 0x000fe400078e0a04 */
[----:B------:R-:W-:Y:S01]  /*1330*/  @!P1 IMAD.MOV R0, RZ, RZ, -R0 ;  /* 0x000000ffff009224 */ /* 0x000fe200078e0a00 */
[C---:B------:R-:W-:Y:S01]  /*1340*/  ISETP.GT.U32.AND P1, PT, R2.reuse, R16, PT ;  /* 0x000000100200720c */ /* 0x040fe20003f24070 */
[----:B------:R-:W-:Y:S01]  /*1350*/  @!P4 IMAD.MOV R125, RZ, RZ, -R125 ;  /* 0x000000ffff7dc224 */ /* 0x000fe200078e0a7d */
[C---:B------:R-:W-:Y:S01]  /*1360*/  ISETP.GT.U32.AND P4, PT, R2.reuse, R18, PT ;  /* 0x000000120200720c */ /* 0x040fe20003f84070 */
[----:B------:R-:W-:Y:S01]  /*1370*/  IMAD R21, R2, R4, R21 ;  /* 0x0000000402157224 */ /* 0x000fe200078e0215 */
[----:B------:R-:W-:Y:S01]  /*1380*/  IABS R20, R25 ;  /* 0x0000001900147213 */ /* 0x000fe20000000000 */
[C---:B------:R-:W-:Y:S01]  /*1390*/  VIADD R11, R8.reuse, 0x1c0 ;  /* 0x000001c0080b7836 */ /* 0x040fe20000000000 */
[----:B------:R-:W-:Y:S01]  /*13a0*/  STL [R1+0x584], R0 ;  /* 0x0005840001007387 */ /* 0x000fe20000100800 */
[----:B------:R-:W-:-:S02]  /*13b0*/  VIADD R27, R8, 0x1bc ;  /* 0x000001bc081b7836 */ /* 0x000fc40000000000 */
[--C-:B------:R-:W-:Y:S01]  /*13c0*/  @!P6 IMAD.IADD R3, R3, 0x1, -R2.reuse ;  /* 0x000000010303e824 */ /* 0x100fe200078e0a02 */
[----:B------:R-:W-:Y:S01]  /*13d0*/  ISETP.GT.U32.AND P6, PT, R2, R21, PT ;  /* 0x000000150200720c */ /* 0x000fe20003fc4070 */
[----:B------:R-:W-:Y:S01]  /*13e0*/  IMAD.HI.U32 R7, R9, R20, RZ ;  /* 0x0000001409077227 */ /* 0x000fe200078e00ff */
[----:B------:R-:W-:Y:S01]  /*13f0*/  IABS R22, R11 ;  /* 0x0000000b00167213 */ /* 0x000fe20000000000 */
[----:B------:R-:W-:Y:S01]  /*1400*/  STL [R1+0x588], R125 ;  /* 0x0005887d01007387 */ /* 0x000fe20000100800 */
[----:B------:R-:W-:Y:S01]  /*1410*/  IABS R23, R27 ;  /* 0x0000001b00177213 */ /* 0x000fe20000000000 */
[--C-:B------:R-:W-:Y:S02]  /*1420*/  @!P3 IMAD.IADD R15, R15, 0x1, -R2.reuse ;  /* 0x000000010f0fb824 */ /* 0x100fe400078e0a02 */
[--C-:B------:R-:W-:Y:S01]  /*1430*/  @!P0 IMAD.IADD R19, R19, 0x1, -R2.reuse ;  /* 0x0000000113138824 */ /* 0x100fe200078e0a02 */
[----:B------:R-:W-:Y:S01]  /*1440*/  ISETP.GE.AND P0, PT, R24, RZ, PT ;  /* 0x000000ff1800720c */ /* 0x000fe20003f06270 */
[----:B------:R-:W-:Y:S01]  /*1450*/  IMAD.MOV R7, RZ, RZ, -R7 ;  /* 0x000000ffff077224 */ /* 0x000fe200078e0a07 */
[----:B------:R-:W-:Y:S01]  /*1460*/  @!P5 IADD3 R15, -R15, RZ, RZ ;  /* 0x000000ff0f0fd210 */ /* 0x000fe20007ffe1ff */
[--C-:B------:R-:W-:Y:S01]  /*1470*/  @!P1 IMAD.IADD R16, R16, 0x1, -R2.reuse ;  /* 0x0000000110109824 */ /* 0x100fe200078e0a02 */
[----:B------:R-:W-:Y:S01]  /*1480*/  ISETP.GE.AND P1, PT, R10, RZ, PT ;  /* 0x000000ff0a00720c */ /* 0x000fe20003f26270 */
[----:B------:R-:W-:Y:S01]  /*1490*/  @!P4 IMAD.IADD R18, R18, 0x1, -R2 ;  /* 0x000000011212c824 */ /* 0x000fe200078e0a02 */
[----:B------:R-:W-:Y:S01]  /*14a0*/  ISETP.GE.AND P4, PT, R12, RZ, PT ;  /* 0x000000ff0c00720c */ /* 0x000fe20003f86270 */
[C---:B------:R-:W-:Y:S01]  /*14b0*/  IMAD R20, R2.reuse, R7, R20 ;  /* 0x0000000702147224 */ /* 0x040fe200078e0214 */
[C---:B------:R-:W-:Y:S01]  /*14c0*/  ISETP.GT.U32.AND P5, PT, R2.reuse, R19, PT ;  /* 0x000000130200720c */ /* 0x040fe20003fa4070 */
[C---:B------:R-:W-:Y:S01]  /*14d0*/  IMAD.HI.U32 R4, R9.reuse, R22, RZ ;  /* 0x0000001609047227 */ /* 0x040fe200078e00ff */
[----:B------:R-:W-:Y:S02]  /*14e0*/  STL [R1+0x58c], R14 ;  /* 0x00058c0e01007387 */ /* 0x000fe40000100800 */
[----:B------:R-:W-:Y:S01]  /*14f0*/  ISETP.GT.U32.AND P3, PT, R2, R20, PT ;  /* 0x000000140200720c */ /* 0x000fe20003f64070 */
[----:B------:R-:W-:Y:S01]  /*1500*/  IMAD.HI.U32 R6, R9, R23, RZ ;  /* 0x0000001709067227 */ /* 0x000fe200078e00ff */
[----:B------:R-:W-:Y:S03]  /*1510*/  STL [R1+0x590], R15 ;  /* 0x0005900f01007387 */ /* 0x000fe60000100800 */
[----:B------:R-:W-:-:S02]  /*1520*/  IMAD.MOV R7, RZ, RZ, -R4 ;  /* 0x000000ffff077224 */ /* 0x000fc400078e0a04 */
[----:B------:R-:W-:Y:S02]  /*1530*/  IMAD.MOV R6, RZ, RZ, -R6 ;  /* 0x000000ffff067224 */ /* 0x000fe400078e0a06 */
[----:B------:R-:W-:Y:S02]  /*1540*/  VIADD R4, R8, 0x1b8 ;  /* 0x000001b808047836 */ /* 0x000fe40000000000 */
[----:B------:R-:W-:Y:S02]  /*1550*/  @!P6 IMAD.IADD R21, R21, 0x1, -R2 ;  /* 0x000000011515e824 */ /* 0x000fe400078e0a02 */
[C---:B------:R-:W-:Y:S01]  /*1560*/  IMAD R22, R2.reuse, R7, R22 ;  /* 0x0000000702167224 */ /* 0x040fe200078e0216 */
[----:B------:R-:W-:Y:S01]  /*1570*/  IABS R24, R4 ;  /* 0x0000000400187213 */ /* 0x000fe20000000000 */
[----:B------:R-:W-:Y:S01]  /*1580*/  IMAD.MOV.U32 R17, RZ, RZ, R3 ;  /* 0x000000ffff117224 */ /* 0x000fe200078e0003 */
[C---:B------:R-:W-:Y:S01]  /*1590*/  ISETP.GT.U32.AND P6, PT, R2.reuse, R21, PT ;  /* 0x000000150200720c */ /* 0x040fe20003fc4070 */
[----:B------:R-:W-:-:S02]  /*15a0*/  IMAD R23, R2, R6, R23 ;  /* 0x0000000602177224 */ /* 0x000fc400078e0217 */
[----:B------:R-:W-:Y:S01]  /*15b0*/  @!P1 IMAD.MOV R17, RZ, RZ, -R17 ;  /* 0x000000ffff119224 */ /* 0x000fe200078e0a11 */
[----:B------:R-:W-:Y:S01]  /*15c0*/  ISETP.GT.U32.AND P1, PT, R2, R22, PT ;  /* 0x000000160200720c */ /* 0x000fe20003f24070 */
[----:B------:R-:W-:Y:S01]  /*15d0*/  @!P4 IMAD.MOV R18, RZ, RZ, -R18 ;  /* 0x000000ffff12c224 */ /* 0x000fe200078e0a12 */
[----:B------:R-:W-:Y:S01]  /*15e0*/  ISETP.GE.AND P4, PT, R26, RZ, PT ;  /* 0x000000ff1a00720c */ /* 0x000fe20003f86270 */
[----:B------:R-:W-:Y:S01]  /*15f0*/  @!P5 IMAD.IADD R19, R19, 0x1, -R2 ;  /* 0x000000011313d824 */ /* 0x000fe200078e0a02 */
[----:B------:R-:W-:Y:S01]  /*1600*/  ISETP.GT.U32.AND P5, PT, R2, R23, PT ;  /* 0x000000170200720c */ /* 0x000fe20003fa4070 */
[----:B------:R-:W-:-:S04]  /*1610*/  IMAD.HI.U32 R3, R9, R24, RZ ;  /* 0x0000001809037227 */ /* 0x000fc800078e00ff */
[----:B------:R-:W-:Y:S01]  /*1620*/  @!P3 IMAD.IADD R20, R20, 0x1, -R2 ;  /* 0x000000011414b824 */ /* 0x000fe200078e0a02 */
[----:B------:R-:W-:Y:S01]  /*1630*/  ISETP.GE.AND P3, PT, R25, RZ, PT ;  /* 0x000000ff1900720c */ /* 0x000fe20003f66270 */
[----:B------:R-:W-:Y:S02]  /*1640*/  IMAD.MOV R3, RZ, RZ, -R3 ;  /* 0x000000ffff037224 */ /* 0x000fe400078e0a03 */
[----:B------:R-:W-:Y:S01]  /*1650*/  @!P2 IMAD.MOV R16, RZ, RZ, -R16 ;  /* 0x000000ffff10a224 */ /* 0x000fe200078e0a10 */
[----:B------:R-:W-:Y:S01]  /*1660*/  ISETP.GT.U32.AND P2, PT, R2, R20, PT ;  /* 0x000000140200720c */ /* 0x000fe20003f44070 */
[----:B------:R-:W-:Y:S02]  /*1670*/  VIADD R6, R8, 0x1b4 ;  /* 0x000001b408067836 */ /* 0x000fe40000000000 */
[----:B------:R-:W-:Y:S01]  /*1680*/  @!P6 IMAD.IADD R21, R21, 0x1, -R2 ;  /* 0x000000011515e824 */ /* 0x000fe200078e0a02 */
[----:B------:R-:W-:Y:S01]  /*1690*/  ISETP.GE.AND P6, PT, R27, RZ, PT ;  /* 0x000000ff1b00720c */ /* 0x000fe20003fc6270 */
[----:B------:R-:W-:Y:S01]  /*16a0*/  IMAD R24, R2, R3, R24 ;  /* 0x0000000302187224 */ /* 0x000fe200078e0218 */
[----:B------:R-:W-:Y:S01]  /*16b0*/  IABS R25, R6 ;  /* 0x0000000600197213 */ /* 0x000fe20000000000 */
[--C-:B------:R-:W-:Y:S01]  /*16c0*/  @!P1 IMAD.IADD R22, R22, 0x1, -R2.reuse ;  /* 0x0000000116169824 */ /* 0x100fe200078e0a02 */
[----:B------:R-:W-:Y:S01]  /*16d0*/  ISETP.GE.AND P1, PT, R4, RZ, PT ;  /* 0x000000ff0400720c */ /* 0x000fe20003f26270 */
[--C-:B------:R-:W-:Y:S01]  /*16e0*/  @!P5 IMAD.IADD R23, R23, 0x1, -R2.reuse ;  /* 0x000000011717d824 */ /* 0x100fe200078e0a02 */
[----:B------:R-:W-:Y:S01]  /*16f0*/  STL [R1+0x59c], R16 ;  /* 0x00059c1001007387 */ /* 0x000fe20000100800 */
[----:B------:R-:W-:Y:S01]  /*1700*/  @!P4 IMAD.MOV R21, RZ, RZ, -R21 ;  /* 0x000000ffff15c224 */ /* 0x000fe200078e0a15 */
[C---:B------:R-:W-:Y:S01]  /*1710*/  ISETP.GT.U32.AND P4, PT, R2.reuse, R24, PT ;  /* 0x000000180200720c */ /* 0x040fe20003f84070 */
[----:B------:R-:W-:Y:S01]  /*1720*/  @!P0 IMAD.MOV R19, RZ, RZ, -R19 ;  /* 0x000000ffff138224 */ /* 0x000fe200078e0a13 */
[C---:B------:R-:W-:Y:S01]  /*1730*/  ISETP.GT.U32.AND P0, PT, R2.reuse, R22, PT ;  /* 0x000000160200720c */ /* 0x040fe20003f04070 */
[----:B------:R-:W-:Y:S01]  /*1740*/  IMAD.HI.U32 R4, R9, R25, RZ ;  /* 0x0000001909047227 */ /* 0x000fe200078e00ff */
[----:B------:R-:W-:Y:S01]  /*1750*/  ISETP.GT.U32.AND P5, PT, R2, R23, PT ;  /* 0x000000170200720c */ /* 0x000fe20003fa4070 */
[----:B------:R-:W-:Y:S02]  /*1760*/  STL [R1+0x5a0], R17 ;  /* 0x0005a01101007387 */ /* 0x000fe40000100800 */
[----:B------:R-:W-:Y:S01]  /*1770*/  @!P2 IMAD.IADD R20, R20, 0x1, -R2 ;  /* 0x000000011414a824 */ /* 0x000fe200078e0a02 */
[----:B------:R-:W-:Y:S01]  /*1780*/  ISETP.GE.AND P2, PT, R11, RZ, PT ;  /* 0x000000ff0b00720c */ /* 0x000fe20003f46270 */
[----:B------:R-:W-:Y:S01]  /*1790*/  VIADD R3, R8, 0x1b0 ;  /* 0x000001b008037836 */ /* 0x000fe20000000000 */
[----:B------:R-:W-:Y:S01]  /*17a0*/  STL [R1+0x5a4], R18 ;  /* 0x0005a41201007387 */ /* 0x000fe20000100800 */
[----:B------:R-:W-:-:S02]  /*17b0*/  IMAD.MOV R4, RZ, RZ, -R4 ;  /* 0x000000ffff047224 */ /* 0x000fc400078e0a04 */
[----:B------:R-:W-:Y:S01]  /*17c0*/  VIADD R7, R8, 0x1a8 ;  /* 0x000001a808077836 */ /* 0x000fe20000000000 */
[----:B------:R-:W-:Y:S01]  /*17d0*/  IABS R26, R3 ;  /* 0x00000003001a7213 */ /* 0x000fe20000000000 */
[----:B------:R-:W-:Y:S01]  /*17e0*/  IMAD R25, R2, R4, R25 ;  /* 0x0000000402197224 */ /* 0x000fe200078e0219 */
[----:B------:R-:W-:Y:S01]  /*17f0*/  STL [R1+0x5a8], R19 ;  /* 0x0005a81301007387 */ /* 0x000fe20000100800 */
[--C-:B------:R-:W-:Y:S01]  /*1800*/  @!P4 IMAD.IADD R24, R24, 0x1, -R2.reuse ;  /* 0x000000011818c824 */ /* 0x100fe200078e0a02 */
[----:B------:R-:W-:Y:S01]  /*1810*/  IABS R28, R7 ;  /* 0x00000007001c7213 */ /* 0x000fe20000000000 */
[----:B------:R-:W-:Y:S02]  /*1820*/  VIADD R4, R8, 0x1ac ;  /* 0x000001ac08047836 */ /* 0x000fe40000000000 */
[--C-:B------:R-:W-:Y:S01]  /*1830*/  @!P0 IMAD.IADD R22, R22, 0x1, -R2.reuse ;  /* 0x0000000116168824 */ /* 0x100fe200078e0a02 */
[----:B------:R-:W-:Y:S01]  /*1840*/  ISETP.GE.AND P0, PT, R3, RZ, PT ;  /* 0x000000ff0300720c */ /* 0x000fe20003f06270 */
[----:B------:R-:W-:Y:S01]  /*1850*/  @!P5 IMAD.IADD R23, R23, 0x1, -R2 ;  /* 0x000000011717d824 */ /* 0x000fe200078e0a02 */
[C---:B------:R-:W-:Y:S01]  /*1860*/  ISETP.GT.U32.AND P5, PT, R2.reuse, R25, PT ;  /* 0x000000190200720c */ /* 0x040fe20003fa4070 */
[----:B------:R-:W-:Y:S01]  /*1870*/  IMAD.HI.U32 R3, R9, R26, RZ ;  /* 0x0000001a09037227 */ /* 0x000fe200078e00ff */
[----:B------:R-:W-:-:S02]  /*1880*/  ISETP.GT.U32.AND P4, PT, R2, R24, PT ;  /* 0x000000180200720c */ /* 0x000fc40003f84070 */
[----:B------:R-:W-:Y:S01]  /*1890*/  IABS R27, R4 ;  /* 0x00000004001b7213 */ /* 0x000fe20000000000 */
[----:B------:R-:W-:Y:S01]  /*18a0*/  @!P3 IMAD.MOV R20, RZ, RZ, -R20 ;  /* 0x000000ffff14b224 */ /* 0x000fe200078e0a14 */
[----:B------:R-:W-:Y:S01]  /*18b0*/  ISETP.GE.AND P3, PT, R6, RZ, PT ;  /* 0x000000ff0600720c */ /* 0x000fe20003f66270 */
[----:B------:R-:W-:Y:S01]  /*18c0*/  @!P2 IMAD.MOV R22, RZ, RZ, -R22 ;  /* 0x000000ffff16a224 */ /* 0x000fe200078e0a16 */
[----:B------:R-:W-:Y:S01]  /*18d0*/  ISETP.GE.AND P2, PT, R4, RZ, PT ;  /* 0x000000ff0400720c */ /* 0x000fe20003f46270 */
[----:B------:R-:W-:Y:S01]  /*18e0*/  IMAD.MOV R3, RZ, RZ, -R3 ;  /* 0x000000ffff037224 */ /* 0x000fe200078e0a03 */
[----:B------:R-:W-:Y:S01]  /*18f0*/  STL [R1+0x5ac], R20 ;  /* 0x0005ac1401007387 */ /* 0x000fe20000100800 */
[----:B------:R-:W-:-:S03]  /*1900*/  IMAD.HI.U32 R6, R9, R28, RZ ;  /* 0x0000001c09067227 */ /* 0x000fc600078e00ff */
[----:B------:R0:W-:Y:S01]  /*1910*/  STL [R1+0x5b0], R21 ;  /* 0x0005b01501007387 */ /* 0x0001e20000100800 */
[----:B------:R-:W-:-:S03]  /*1920*/  IMAD.HI.U32 R4, R9, R27, RZ ;  /* 0x0000001b09047227 */ /* 0x000fc600078e00ff */
[----:B------:R1:W-:Y:S01]  /*1930*/  STL [R1+0x5b4], R22 ;  /* 0x0005b41601007387 */ /* 0x0003e20000100800 */
[----:B------:R-:W-:Y:S02]  /*1940*/  IMAD R26, R2, R3, R26 ;  /* 0x00000003021a7224 */ /* 0x000fe400078e021a */
[----:B------:R-:W-:Y:S02]  /*1950*/  IMAD.MOV R3, RZ, RZ, -R6 ;  /* 0x000000ffff037224 */ /* 0x000fe400078e0a06 */
[----:B------:R-:W-:Y:S02]  /*1960*/  IMAD.MOV R4, RZ, RZ, -R4 ;  /* 0x000000ffff047224 */ /* 0x000fe400078e0a04 */
[--C-:B------:R-:W-:Y:S02]  /*1970*/  @!P5 IMAD.IADD R25, R25, 0x1, -R2.reuse ;  /* 0x000000011919d824 */ /* 0x100fe400078e0a02 */
[----:B------:R-:W-:Y:S01]  /*1980*/  @!P4 IMAD.IADD R24, R24, 0x1, -R2 ;  /* 0x000000011818c824 */ /* 0x000fe200078e0a02 */
[C---:B------:R-:W-:Y:S01]  /*1990*/  ISETP.GT.U32.AND P4, PT, R2.reuse, R26, PT ;  /* 0x0000001a0200720c */ /* 0x040fe20003f84070 */
[C---:B------:R-:W-:Y:S01]  /*19a0*/  IMAD R28, R2.reuse, R3, R28 ;  /* 0x00000003021c7224 */ /* 0x040fe200078e021c */
[C---:B------:R-:W-:Y:S01]  /*19b0*/  ISETP.GT.U32.AND P5, PT, R2.reuse, R25, PT ;  /* 0x000000190200720c */ /* 0x040fe20003fa4070 */
[----:B------:R-:W-:-:S02]  /*19c0*/  IMAD R27, R2, R4, R27 ;  /* 0x00000004021b7224 */ /* 0x000fc400078e021b */
[----:B------:R-:W-:Y:S02]  /*19d0*/  VIADD R4, R8, 0x1a4 ;  /* 0x000001a408047836 */ /* 0x000fe40000000000 */
[----:B------:R-:W-:Y:S01]  /*19e0*/  @!P1 IMAD.MOV R24, RZ, RZ, -R24 ;  /* 0x000000ffff189224 */ /* 0x000fe200078e0a18 */
[----:B------:R-:W-:Y:S01]  /*19f0*/  ISETP.GT.U32.AND P1, PT, R2, R28, PT ;  /* 0x0000001c0200720c */ /* 0x000fe20003f24070 */
[----:B------:R-:W-:Y:S01]  /*1a00*/  @!P6 IMAD.MOV R23, RZ, RZ, -R23 ;  /* 0x000000ffff17e224 */ /* 0x000fe200078e0a17 */
[----:B------:R-:W-:Y:S01]  /*1a10*/  IABS R29, R4 ;  /* 0x00000004001d7213 */ /* 0x000fe20000000000 */
[C---:B------:R-:W-:Y:S01]  /*1a20*/  VIADD R10, R8.reuse, 0x19c ;  /* 0x0000019c080a7836 */ /* 0x040fe20000000000 */
[----:B------:R-:W-:Y:S01]  /*1a30*/  ISETP.GE.AND P6, PT, R7, RZ, PT ;  /* 0x000000ff0700720c */ /* 0x000fe20003fc6270 */
[----:B------:R-:W-:Y:S01]  /*1a40*/  VIADD R7, R8, 0x1a0 ;  /* 0x000001a008077836 */ /* 0x000fe20000000000 */
[----:B------:R2:W-:Y:S01]  /*1a50*/  STL [R1+0x5b8], R23 ;  /* 0x0005b81701007387 */ /* 0x0005e20000100800 */
[----:B------:R-:W-:Y:S01]  /*1a60*/  IMAD.HI.U32 R3, R9, R29, RZ ;  /* 0x0000001d09037227 */ /* 0x000fe200078e00ff */
[----:B------:R-:W-:-:S02]  /*1a70*/  IABS R31, R10 ;  /* 0x0000000a001f7213 */ /* 0x000fc40000000000 */
[----:B------:R-:W-:Y:S01]  /*1a80*/  IABS R30, R7 ;  /* 0x00000007001e7213 */ /* 0x000fe20000000000 */
[----:B------:R-:W-:Y:S02]  /*1a90*/  IMAD.MOV R3, RZ, RZ, -R3 ;  /* 0x000000ffff037224 */ /* 0x000fe400078e0a03 */
[--C-:B------:R-:W-:Y:S01]  /*1aa0*/  @!P5 IMAD.IADD R25, R25, 0x1, -R2.reuse ;  /* 0x000000011919d824 */ /* 0x100fe200078e0a02 */
[----:B------:R-:W-:Y:S01]  /*1ab0*/  ISETP.GT.U32.AND P5, PT, R2, R27, PT ;  /* 0x0000001b0200720c */ /* 0x000fe20003fa4070 */
[----:B------:R-:W-:Y:S02]  /*1ac0*/  VIADD R11, R8, 0x198 ;  /* 0x00000198080b7836 */ /* 0x000fe40000000000 */
[--C-:B------:R-:W-:Y:S02]  /*1ad0*/  @!P4 IMAD.IADD R26, R26, 0x1, -R2.reuse ;  /* 0x000000011a1ac824 */ /* 0x100fe400078e0a02 */
[----:B------:R-:W-:Y:S01]  /*1ae0*/  @!P1 IMAD.IADD R28, R28, 0x1, -R2 ;  /* 0x000000011c1c9824 */ /* 0x000fe200078e0a02 */
[----:B------:R-:W-:Y:S01]  /*1af0*/  IABS R32, R11 ;  /* 0x0000000b00207213 */ /* 0x000fe20000000000 */
[C---:B------:R-:W-:Y:S01]  /*1b00*/  IMAD R29, R2.reuse, R3, R29 ;  /* 0x00000003021d7224 */ /* 0x040fe200078e021d */
[C---:B------:R-:W-:Y:S01]  /*1b10*/  ISETP.GT.U32.AND P4, PT, R2.reuse, R26, PT ;  /* 0x0000001a0200720c */ /* 0x040fe20003f84070 */
[----:B------:R-:W-:Y:S01]  /*1b20*/  IMAD.HI.U32 R3, R9, R30, RZ ;  /* 0x0000001e09037227 */ /* 0x000fe200078e00ff */
[----:B------:R-:W-:-:S03]  /*1b30*/  ISETP.GT.U32.AND P1, PT, R2, R28, PT ;  /* 0x0000001c0200720c */ /* 0x000fc60003f24070 */
[----:B------:R-:W-:Y:S01]  /*1b40*/  @!P3 IMAD.MOV R25, RZ, RZ, -R25 ;  /* 0x000000ffff19b224 */ /* 0x000fe200078e0a19 */
[----:B------:R-:W-:Y:S01]  /*1b50*/  ISETP.GE.AND P3, PT, R4, RZ, PT ;  /* 0x000000ff0400720c */ /* 0x000fe20003f66270 */
[----:B------:R-:W-:Y:S01]  /*1b60*/  IMAD.HI.U32 R4, R9, R31, RZ ;  /* 0x0000001f09047227 */ /* 0x000fe200078e00ff */
[----:B------:R-:W-:-:S03]  /*1b70*/  IADD3 R3, -R3, RZ, RZ ;  /* 0x000000ff03037210 */ /* 0x000fc60007ffe1ff */
[----:B------:R-:W-:-:S04]  /*1b80*/  IMAD.HI.U32 R6, R9, R32, RZ ;  /* 0x0000002009067227 */ /* 0x000fc800078e00ff */
[----:B------:R-:W-:Y:S02]  /*1b90*/  IMAD.MOV R4, RZ, RZ, -R4 ;  /* 0x000000ffff047224 */ /* 0x000fe400078e0a04 */
[C---:B------:R-:W-:Y:S02]  /*1ba0*/  IMAD R30, R2.reuse, R3, R30 ;  /* 0x00000003021e7224 */ /* 0x040fe400078e021e */
[----:B------:R-:W-:Y:S02]  /*1bb0*/  IMAD.MOV R3, RZ, RZ, -R6 ;  /* 0x000000ffff037224 */ /* 0x000fe400078e0a06 */
[----:B------:R-:W-:Y:S02]  /*1bc0*/  IMAD R31, R2, R4, R31 ;  /* 0x00000004021f7224 */ /* 0x000fe400078e021f */
[----:B------:R-:W-:Y:S01]  /*1bd0*/  @!P4 IMAD.IADD R26, R26, 0x1, -R2 ;  /* 0x000000011a1ac824 */ /* 0x000fe200078e0a02 */
[C---:B------:R-:W-:Y:S01]  /*1be0*/  ISETP.GT.U32.AND P4, PT, R2.reuse, R29, PT ;  /* 0x0000001d0200720c */ /* 0x040fe20003f84070 */
[----:B------:R-:W-:-:S02]  /*1bf0*/  IMAD R32, R2, R3, R32 ;  /* 0x0000000302207224 */ /* 0x000fc400078e0220 */
[----:B------:R-:W-:Y:S01]  /*1c00*/  @!P1 IMAD.IADD R28, R28, 0x1, -R2 ;  /* 0x000000011c1c9824 */ /* 0x000fe200078e0a02 */
[----:B------:R-:W-:Y:S01]  /*1c10*/  ISETP.GT.U32.AND P1, PT, R2, R31, PT ;  /* 0x0000001f0200720c */ /* 0x000fe20003f24070 */
[----:B------:R-:W-:Y:S02]  /*1c20*/  VIADD R4, R8, 0x194 ;  /* 0x0000019408047836 */ /* 0x000fe40000000000 */
[----:B------:R-:W-:Y:S01]  /*1c30*/  @!P0 IMAD.MOV R26, RZ, RZ, -R26 ;  /* 0x000000ffff1a8224 */ /* 0x000fe200078e0a1a */
[C---:B------:R-:W-:Y:S01]  /*1c40*/  ISETP.GT.U32.AND P0, PT, R2.reuse, R30, PT ;  /* 0x0000001e0200720c */ /* 0x040fe20003f04070 */
[----:B------:R-:W-:Y:S01]  /*1c50*/  @!P6 IMAD.MOV R28, RZ, RZ, -R28 ;  /* 0x000000ffff1ce224 */ /* 0x000fe200078e0a1c */
[----:B------:R-:W-:Y:S01]  /*1c60*/  ISETP.GT.U32.AND P6, PT, R2, R32, PT ;  /* 0x000000200200720c */ /* 0x000fe20003fc4070 */
[----:B------:R-:W-:Y:S01]  /*1c70*/  VIADD R6, R8, 0x190 ;  /* 0x0000019008067836 */ /* 0x000fe20000000000 */
[----:B------:R-:W-:Y:S01]  /*1c80*/  IABS R33, R4 ;  /* 0x0000000400217213 */ /* 0x000fe20000000000 */
[----:B------:R-:W-:-:S02]  /*1c90*/  @!P5 IMAD.IADD R27, R27, 0x1, -R2 ;  /* 0x000000011b1bd824 */ /* 0x000fc400078e0a02 */
[--C-:B------:R-:W-:Y:S01]  /*1ca0*/  @!P4 IMAD.IADD R29, R29, 0x1, -R2.reuse ;  /* 0x000000011d1dc824 */ /* 0x100fe200078e0a02 */
[----:B------:R-:W-:Y:S01]  /*1cb0*/  IABS R34, R6 ;  /* 0x0000000600227213 */ /* 0x000fe20000000000 */
[----:B------:R-:W-:Y:S01]  /*1cc0*/  IMAD.HI.U32 R3, R9, R33, RZ ;  /* 0x0000002109037227 */ /* 0x000fe200078e00ff */
[C---:B------:R-:W-:Y:S02]  /*1cd0*/  ISETP.GT.U32.AND P5, PT, R2.reuse, R27, PT ;  /* 0x0000001b0200720c */ /* 0x040fe40003fa4070 */
[----:B------:R-:W-:Y:S01]  /*1ce0*/  ISETP.GT.U32.AND P4, PT, R2, R29, PT ;  /* 0x0000001d0200720c */ /* 0x000fe20003f84070 */
[--C-:B------:R-:W-:Y:S02]  /*1cf0*/  @!P1 IMAD.IADD R31, R31, 0x1, -R2.reuse ;  /* 0x000000011f1f9824 */ /* 0x100fe400078e0a02 */
[----:B------:R-:W-:Y:S02]  /*1d00*/  IMAD.MOV R3, RZ, RZ, -R3 ;  /* 0x000000ffff037224 */ /* 0x000fe400078e0a03 */
[--C-:B------:R-:W-:Y:S01]  /*1d10*/  @!P0 IMAD.IADD R30, R30, 0x1, -R2.reuse ;  /* 0x000000011e1e8824 */ /* 0x100fe200078e0a02 */
[----:B------:R-:W-:Y:S01]  /*1d20*/  ISETP.GE.AND P0, PT, R4, RZ, PT ;  /* 0x000000ff0400720c */ /* 0x000fe20003f06270 */
[----:B------:R-:W-:Y:S01]  /*1d30*/  @!P6 IMAD.IADD R32, R32, 0x1, -R2 ;  /* 0x000000012020e824 */ /* 0x000fe200078e0a02 */
[C---:B------:R-:W-:Y:S01]  /*1d40*/  ISETP.GT.U32.AND P6, PT, R2.reuse, R31, PT ;  /* 0x0000001f0200720c */ /* 0x040fe20003fc4070 */
[C---:B------:R-:W-:Y:S01]  /*1d50*/  IMAD R33, R2.reuse, R3, R33 ;  /* 0x0000000302217224 */ /* 0x040fe200078e0221 */
[----:B------:R-:W-:Y:S01]  /*1d60*/  ISETP.GT.U32.AND P1, PT, R2, R30, PT ;  /* 0x0000001e0200720c */ /* 0x000fe20003f24070 */
[----:B------:R-:W-:-:S04]  /*1d70*/  IMAD.HI.U32 R3, R9, R34, RZ ;  /* 0x0000002209037227 */ /* 0x000fc800078e00ff */
[----:B------:R-:W-:Y:S02]  /*1d80*/  IMAD.MOV R3, RZ, RZ, -R3 ;  /* 0x000000ffff037224 */ /* 0x000fe400078e0a03 */
[----:B------:R-:W-:Y:S01]  /*1d90*/  @!P5 IMAD.IADD R27, R27, 0x1, -R2 ;  /* 0x000000011b1bd824 */ /* 0x000fe200078e0a02 */
[----:B------:R-:W-:Y:S01]  /*1da0*/  ISETP.GE.AND P5, PT, R7, RZ, PT ;  /* 0x000000ff0700720c */ /* 0x000fe20003fa6270 */
[C---:B------:R-:W-:Y:S02]  /*1db0*/  IMAD R34, R2.reuse, R3, R34 ;  /* 0x0000000302227224 */ /* 0x040fe400078e0222 */
[--C-:B------:R-:W-:Y:S01]  /*1dc0*/  @!P4 IMAD.IADD R29, R29, 0x1, -R2.reuse ;  /* 0x000000011d1dc824 */ /* 0x100fe200078e0a02 */
[----:B------:R-:W-:Y:S01]  /*1dd0*/  ISETP.GE.AND P4, PT, R11, RZ, PT ;  /* 0x000000ff0b00720c */ /* 0x000fe20003f86270 */
[----:B------:R-:W-:Y:S01]  /*1de0*/  @!P6 IMAD.IADD R31, R31, 0x1, -R2 ;  /* 0x000000011f1fe824 */ /* 0x000fe200078e0a02 */
[----:B------:R-:W-:Y:S01]  /*1df0*/  ISETP.GT.U32.AND P6, PT, R2, R34, PT ;  /* 0x000000220200720c */ /* 0x000fe20003fc4070 */
[----:B------:R-:W-:-:S02]  /*1e00*/  VIADD R7, R8, 0x18c ;  /* 0x0000018c08077836 */ /* 0x000fc40000000000 */
[----:B------:R-:W-:Y:S01]  /*1e10*/  @!P2 IMAD.MOV R27, RZ, RZ, -R27 ;  /* 0x000000ffff1ba224 */ /* 0x000fe200078e0a1b */
[----:B------:R-:W-:Y:S01]  /*1e20*/  ISETP.GE.AND P2, PT, R10, RZ, PT ;  /* 0x000000ff0a00720c */ /* 0x000fe20003f46270 */
[----:B------:R-:W-:Y:S01]  /*1e30*/  @!P3 IMAD.MOV R29, RZ, RZ, -R29 ;  /* 0x000000ffff1db224 */ /* 0x000fe200078e0a1d */
[----:B------:R-:W-:Y:S01]  /*1e40*/  ISETP.GT.U32.AND P3, PT, R2, R32, PT ;  /* 0x000000200200720c */ /* 0x000fe20003f64070 */
[--C-:B------:R-:W-:Y:S01]  /*1e50*/  @!P1 IMAD.IADD R30, R30, 0x1, -R2.reuse ;  /* 0x000000011e1e9824 */ /* 0x100fe200078e0a02 */
[----:B------:R-:W-:Y:S01]  /*1e60*/  ISETP.GT.U32.AND P1, PT, R2, R33, PT ;  /* 0x000000210200720c */ /* 0x000fe20003f24070 */
[C---:B------:R-:W-:Y:S01]  /*1e70*/  VIADD R10, R8.reuse, 0x188 ;  /* 0x00000188080a7836 */ /* 0x040fe20000000000 */
[----:B------:R-:W-:Y:S01]  /*1e80*/  IABS R35, R7 ;  /* 0x0000000700237213 */ /* 0x000fe20000000000 */
[----:B------:R-:W-:Y:S02]  /*1e90*/  VIADD R11, R8, 0x184 ;  /* 0x00000184080b7836 */ /* 0x000fe40000000000 */
[----:B------:R-:W-:Y:S01]  /*1ea0*/  @!P6 IMAD.IADD R34, R34, 0x1, -R2 ;  /* 0x000000012222e824 */ /* 0x000fe200078e0a02 */
[----:B------:R-:W-:Y:S01]  /*1eb0*/  IABS R36, R10 ;  /* 0x0000000a00247213 */ /* 0x000fe20000000000 */
[----:B------:R-:W-:Y:S01]  /*1ec0*/  IMAD.HI.U32 R3, R9, R35, RZ ;  /* 0x0000002309037227 */ /* 0x000fe200078e00ff */
[----:B------:R-:W-:-:S02]  /*1ed0*/  IABS R37, R11 ;  /* 0x0000000b00257213 */ /* 0x000fc40000000000 */
[----:B------:R-:W-:Y:S01]  /*1ee0*/  ISETP.GT.U32.AND P6, PT, R2, R34, PT ;  /* 0x000000220200720c */ /* 0x000fe20003fc4070 */
[----:B------:R-:W-:-:S04]  /*1ef0*/  IMAD.HI.U32 R4, R9, R36, RZ ;  /* 0x0000002409047227 */ /* 0x000fc800078e00ff */
[----:B------:R-:W-:Y:S02]  /*1f00*/  IMAD.MOV R3, RZ, RZ, -R3 ;  /* 0x000000ffff037224 */ /* 0x000fe400078e0a03 */
[--C-:B------:R-:W-:Y:S01]  /*1f10*/  @!P3 IMAD.IADD R32, R32, 0x1, -R2.reuse ;  /* 0x000000012020b824 */ /* 0x100fe200078e0a02 */
[----:B------:R-:W-:Y:S01]  /*1f20*/  ISETP.GE.AND P3, PT, R6, RZ, PT ;  /* 0x000000ff0600720c */ /* 0x000fe20003f66270 */
[----:B------:R-:W-:Y:S01]  /*1f30*/  @!P1 IMAD.IADD R33, R33, 0x1, -R2 ;  /* 0x0000000121219824 */ /* 0x000fe200078e0a02 */
[----:B------:R-:W-:Y:S01]  /*1f40*/  ISETP.GE.AND P1, PT, R7, RZ, PT ;  /* 0x000000ff0700720c */ /* 0x000fe20003f26270 */
[----:B------:R-:W-:-:S04]  /*1f50*/  IMAD.HI.U32 R6, R9, R37, RZ ;  /* 0x0000002509067227 */ /* 0x000fc800078e00ff */
[----:B------:R-:W-:Y:S02]  /*1f60*/  IMAD.MOV R7, RZ, RZ, -R4 ;  /* 0x000000ffff077224 */ /* 0x000fe400078e0a04 */
[C---:B------:R-:W-:Y:S02]  /*1f70*/  IMAD R35, R2.reuse, R3, R35 ;  /* 0x0000000302237224 */ /* 0x040fe400078e0223 */
[----:B------:R-:W-:Y:S02]  /*1f80*/  IMAD.MOV R6, RZ, RZ, -R6 ;  /* 0x000000ffff067224 */ /* 0x000fe400078e0a06 */
[C---:B------:R-:W-:Y:S02]  /*1f90*/  IMAD R36, R2.reuse, R7, R36 ;  /* 0x0000000702247224 */ /* 0x040fe400078e0224 */
[----:B------:R-:W-:Y:S01]  /*1fa0*/  @!P2 IMAD.MOV R31, RZ, RZ, -R31 ;  /* 0x000000ffff1fa224 */ /* 0x000fe200078e0a1f */
[C---:B------:R-:W-:Y:S01]  /*1fb0*/  ISETP.GT.U32.AND P2, PT, R2.reuse, R35, PT ;  /* 0x000000230200720c */ /* 0x040fe20003f44070 */
[----:B------:R-:W-:-:S02]  /*1fc0*/  IMAD R37, R2, R6, R37 ;  /* 0x0000000602257224 */ /* 0x000fc400078e0225 */
[----:B------:R-:W-:Y:S01]  /*1fd0*/  @!P4 IMAD.MOV R32, RZ, RZ, -R32 ;  /* 0x000000ffff20c224 */ /* 0x000fe200078e0a20 */
[----:B------:R-:W-:Y:S01]  /*1fe0*/  ISETP.GT.U32.AND P4, PT, R2, R36, PT ;  /* 0x000000240200720c */ /* 0x000fe20003f84070 */
[----:B------:R-:W-:Y:S01]  /*1ff0*/  @!P6 IMAD.IADD R34, R34, 0x1, -R2 ;  /* 0x000000012222e824 */ /* 0x000fe200078e0a02 */
[----:B------:R-:W-:Y:S01]  /*2000*/  ISETP.GT.U32.AND P6, PT, R2, R37, PT ;  /* 0x000000250200720c */ /* 0x000fe20003fc4070 */
[C---:B------:R-:W-:Y:S02]  /*2010*/  VIADD R4, R8.reuse, 0x180 ;  /* 0x0000018008047836 */ /* 0x040fe40000000000 */
[C---:B------:R-:W-:Y:S02]  /*2020*/  VIADD R6, R8.reuse, 0x17c ;  /* 0x0000017c08067836 */ /* 0x040fe40000000000 */
[----:B------:R-:W-:Y:S01]  /*2030*/  @!P5 IMAD.MOV R30, RZ, RZ, -R30 ;  /* 0x000000ffff1ed224 */ /* 0x000fe200078e0a1e */
[----:B------:R-:W-:Y:S01]  /*2040*/  IABS R38, R4 ;  /* 0x0000000400267213 */ /* 0x000fe20000000000 */
[--C-:B------:R-:W-:Y:S01]  /*2050*/  @!P2 IMAD.IADD R35, R35, 0x1, -R2.reuse ;  /* 0x000000012323a824 */ /* 0x100fe200078e0a02 */
[----:B------:R-:W-:Y:S01]  /*2060*/  IABS R39, R6 ;  /* 0x0000000600277213 */ /* 0x000fe20000000000 */
[----:B------:R-:W-:Y:S01]  /*2070*/  VIADD R12, R8, 0x170 ;  /* 0x00000170080c7836 */ /* 0x000fe20000000000 */
[----:B------:R-:W-:Y:S01]  /*2080*/  ISETP.GT.U32.AND P5, PT, R2, R33, PT ;  /* 0x000000210200720c */ /* 0x000fe20003fa4070 */
[----:B------:R-:W-:Y:S01]  /*2090*/  @!P4 IMAD.IADD R36, R36, 0x1, -R2 ;  /* 0x000000012424c824 */ /* 0x000fe200078e0a02 */
[----:B------:R-:W-:Y:S01]  /*20a0*/  ISETP.GT.U32.AND P4, PT, R2, R35, PT ;  /* 0x000000230200720c */ /* 0x000fe20003f84070 */
[----:B------:R-:W-:Y:S01]  /*20b0*/  IMAD.HI.U32 R3, R9, R38, RZ ;  /* 0x0000002609037227 */ /* 0x000fe200078e00ff */
[----:B------:R-:W-:-:S02]  /*20c0*/  ISETP.GE.AND P2, PT, R11, RZ, PT ;  /* 0x000000ff0b00720c */ /* 0x000fc40003f46270 */
[----:B------:R-:W-:Y:S01]  /*20d0*/  IABS R42, R12 ;  /* 0x0000000c002a7213 */ /* 0x000fe20000000000 */
[----:B------:R-:W-:Y:S01]  /*20e0*/  @!P6 IMAD.IADD R37, R37, 0x1, -R2 ;  /* 0x000000012525e824 */ /* 0x000fe200078e0a02 */
[----:B------:R-:W-:Y:S01]  /*20f0*/  ISETP.GT.U32.AND P6, PT, R2, R36, PT ;  /* 0x000000240200720c */ /* 0x000fe20003fc4070 */
[----:B------:R-:W-:Y:S02]  /*2100*/  IMAD.MOV R7, RZ, RZ, -R3 ;  /* 0x000000ffff077224 */ /* 0x000fe400078e0a03 */
[----:B------:R-:W-:-:S04]  /*2110*/  IMAD.HI.U32 R3, R9, R39, RZ ;  /* 0x0000002709037227 */ /* 0x000fc800078e00ff */
[C---:B------:R-:W-:Y:S02]  /*2120*/  IMAD R38, R2.reuse, R7, R38 ;  /* 0x0000000702267224 */ /* 0x040fe400078e0226 */
[----:B------:R-:W-:Y:S02]  /*2130*/  IMAD.MOV R3, RZ, RZ, -R3 ;  /* 0x000000ffff037224 */ /* 0x000fe400078e0a03 */
[--C-:B------:R-:W-:Y:S01]  /*2140*/  @!P4 IMAD.IADD R35, R35, 0x1, -R2.reuse ;  /* 0x000000012323c824 */ /* 0x100fe200078e0a02 */
[C---:B------:R-:W-:Y:S01]  /*2150*/  ISETP.GT.U32.AND P4, PT, R2.reuse, R38, PT ;  /* 0x000000260200720c */ /* 0x040fe20003f84070 */
[----:B------:R-:W-:Y:S02]  /*2160*/  IMAD R39, R2, R3, R39 ;  /* 0x0000000302277224 */ /* 0x000fe400078e0227 */
[--C-:B------:R-:W-:Y:S01]  /*2170*/  @!P5 IMAD.IADD R33, R33, 0x1, -R2.reuse ;  /* 0x000000012121d824 */ /* 0x100fe200078e0a02 */
[----:B------:R-:W-:Y:S01]  /*2180*/  ISETP.GE.AND P5, PT, R10, RZ, PT ;  /* 0x000000ff0a00720c */ /* 0x000fe20003fa6270 */
[----:B------:R-:W-:Y:S01]  /*2190*/  @!P6 IMAD.IADD R36, R36, 0x1, -R2 ;  /* 0x000000012424e824 */ /* 0x000fe200078e0a02 */
[----:B------:R-:W-:Y:S01]  /*21a0*/  ISETP.GT.U32.AND P6, PT, R2, R39, PT ;  /* 0x000000270200720c */ /* 0x000fe20003fc4070 */
[C---:B------:R-:W-:Y:S01]  /*21b0*/  VIADD R10, R8.reuse, 0x178 ;  /* 0x00000178080a7836 */ /* 0x040fe20000000000 */
[----:B------:R-:W-:Y:S01]  /*21c0*/  @!P0 IADD3 R33, -R33, RZ, RZ ;  /* 0x000000ff21218210 */ /* 0x000fe20007ffe1ff */
[----:B------:R-:W-:Y:S01]  /*21d0*/  VIADD R11, R8, 0x174 ;  /* 0x00000174080b7836 */ /* 0x000fe20000000000 */
[----:B------:R-:W-:Y:S01]  /*21e0*/  ISETP.GT.U32.AND P0, PT, R2, R37, PT ;  /* 0x000000250200720c */ /* 0x000fe20003f04070 */
[----:B------:R-:W-:Y:S01]  /*21f0*/  @!P3 IMAD.MOV R34, RZ, RZ, -R34 ;  /* 0x000000ffff22b224 */ /* 0x000fe200078e0a22 */
[----:B------:R-:W-:Y:S01]  /*2200*/  IABS R40, R10 ;  /* 0x0000000a00287213 */ /* 0x000fe20000000000 */
[----:B------:R-:W-:Y:S01]  /*2210*/  @!P4 IMAD.IADD R38, R38, 0x1, -R2 ;  /* 0x000000012626c824 */ /* 0x000fe200078e0a02 */
[----:B------:R-:W-:Y:S01]  /*2220*/  IABS R41, R11 ;  /* 0x0000000b00297213 */ /* 0x000fe20000000000 */
[----:B------:R-:W-:Y:S01]  /*2230*/  @!P1 IMAD.MOV R35, RZ, RZ, -R35 ;  /* 0x000000ffff239224 */ /* 0x000fe200078e0a23 */
[----:B------:R-:W-:Y:S01]  /*2240*/  ISETP.GE.AND P4, PT, R6, RZ, PT ;  /* 0x000000ff0600720c */ /* 0x000fe20003f86270 */
[----:B------:R-:W-:-:S04]  /*2250*/  IMAD.HI.U32 R3, R9, R40, RZ ;  /* 0x0000002809037227 */ /* 0x000fc800078e00ff */
[----:B------:R-:W-:Y:S01]  /*2260*/  @!P6 IMAD.IADD R39, R39, 0x1, -R2 ;  /* 0x000000012727e824 */ /* 0x000fe200078e0a02 */
[C---:B------:R-:W-:Y:S01]  /*2270*/  ISETP.GT.U32.AND P6, PT, R2.reuse, R38, PT ;  /* 0x000000260200720c */ /* 0x040fe20003fc4070 */
[----:B------:R-:W-:Y:S02]  /*2280*/  IMAD.MOV R7, RZ, RZ, -R3 ;  /* 0x000000ffff077224 */ /* 0x000fe400078e0a03 */
[----:B------:R-:W-:Y:S01]  /*2290*/  IMAD.HI.U32 R3, R9, R41, RZ ;  /* 0x0000002909037227 */ /* 0x000fe200078e00ff */
[----:B------:R-:W-:-:S03]  /*22a0*/  ISETP.GT.U32.AND P1, PT, R2, R39, PT ;  /* 0x000000270200720c */ /* 0x000fc60003f24070 */
[----:B------:R-:W-:Y:S01]  /*22b0*/  @!P0 IMAD.IADD R37, R37, 0x1, -R2 ;  /* 0x0000000125258824 */ /* 0x000fe200078e0a02 */
[----:B------:R-:W-:Y:S01]  /*22c0*/  ISETP.GE.AND P0, PT, R4, RZ, PT ;  /* 0x000000ff0400720c */ /* 0x000fe20003f06270 */
[----:B------:R-:W-:Y:S02]  /*22d0*/  IMAD R40, R2, R7, R40 ;  /* 0x0000000702287224 */ /* 0x000fe400078e0228 */
[----:B------:R-:W-:Y:S02]  /*22e0*/  IMAD.MOV R4, RZ, RZ, -R3 ;  /* 0x000000ffff047224 */ /* 0x000fe400078e0a03 */
[----:B------:R-:W-:Y:S01]  /*22f0*/  @!P6 IMAD.IADD R38, R38, 0x1, -R2 ;  /* 0x000000012626e824 */ /* 0x000fe200078e0a02 */
[C---:B------:R-:W-:Y:S01]  /*2300*/  ISETP.GT.U32.AND P3, PT, R2.reuse, R40, PT ;  /* 0x000000280200720c */ /* 0x040fe20003f64070 */
[----:B------:R-:W-:Y:S02]  /*2310*/  IMAD R41, R2, R4, R41 ;  /* 0x0000000402297224 */ /* 0x000fe400078e0229 */
[----:B------:R-:W-:-:S03]  /*2320*/  IMAD.HI.U32 R3, R9, R42, RZ ;  /* 0x0000002a09037227 */ /* 0x000fc600078e00ff */
[----:B------:R-:W-:Y:S01]  /*2330*/  ISETP.GT.U32.AND P6, PT, R2, R41, PT ;  /* 0x000000290200720c */ /* 0x000fe20003fc4070 */
[----:B------:R-:W-:Y:S02]  /*2340*/  VIADD R4, R8, 0x16c ;  /* 0x0000016c08047836 */ /* 0x000fe40000000000 */
[----:B------:R-:W-:Y:S02]  /*2350*/  IMAD.MOV R3, RZ, RZ, -R3 ;  /* 0x000000ffff037224 */ /* 0x000fe400078e0a03 */
[--C-:B------:R-:W-:Y:S01]  /*2360*/  @!P1 IMAD.IADD R39, R39, 0x1, -R2.reuse ;  /* 0x0000000127279824 */ /* 0x100fe200078e0a02 */
[----:B------:R-:W-:Y:S01]  /*2370*/  IABS R43, R4 ;  /* 0x00000004002b7213 */ /* 0x000fe20000000000 */
[----:B------:R-:W-:Y:S01]  /*2380*/  @!P3 IMAD.IADD R40, R40, 0x1, -R2 ;  /* 0x000000012828b824 */ /* 0x000fe200078e0a02 */
[----:B------:R-:W-:Y:S01]  /*2390*/  ISETP.GE.AND P3, PT, R4, RZ, PT ;  /* 0x000000ff0400720c */ /* 0x000fe20003f66270 */
[----:B------:R-:W-:Y:S01]  /*23a0*/  IMAD R42, R2, R3, R42 ;  /* 0x00000003022a7224 */ /* 0x000fe200078e022a */
[----:B------:R-:W-:Y:S01]  /*23b0*/  ISETP.GE.AND P1, PT, R12, RZ, PT ;  /* 0x000000ff0c00720c */ /* 0x000fe20003f26270 */
[----:B------:R-:W-:-:S02]  /*23c0*/  @!P4 IMAD.MOV R39, RZ, RZ, -R39 ;  /* 0x000000ffff27c224 */ /* 0x000fc400078e0a27 */
[----:B------:R-:W-:Y:S01]  /*23d0*/  @!P6 IMAD.IADD R41, R41, 0x1, -R2 ;  /* 0x000000012929e824 */ /* 0x000fe200078e0a02 */
[C---:B------:R-:W-:Y:S01]  /*23e0*/  ISETP.GT.U32.AND P6, PT, R2.reuse, R40, PT ;  /* 0x000000280200720c */ /* 0x040fe20003fc4070 */
[----:B------:R-:W-:Y:S01]  /*23f0*/  IMAD.HI.U32 R3, R9, R43, RZ ;  /* 0x0000002b09037227 */ /* 0x000fe200078e00ff */
[----:B------:R-:W-:-:S03]  /*2400*/  ISETP.GT.U32.AND P4, PT, R2, R42, PT ;  /* 0x0000002a0200720c */ /* 0x000fc60003f84070 */
[----:B------:R-:W-:Y:S01]  /*2410*/  @!P5 IMAD.MOV R36, RZ, RZ, -R36 ;  /* 0x000000ffff24d224 */ /* 0x000fe200078e0a24 */
[----:B------:R-:W-:Y:S01]  /*2420*/  ISETP.GE.AND P5, PT, R10, RZ, PT ;  /* 0x000000ff0a00720c */ /* 0x000fe20003fa6270 */
[C---:B------:R-:W-:Y:S02]  /*2430*/  VIADD R6, R8.reuse, 0x168 ;  /* 0x0000016808067836 */ /* 0x040fe40000000000 */
[----:B------:R-:W-:Y:S02]  /*2440*/  IMAD.MOV R3, RZ, RZ, -R3 ;  /* 0x000000ffff037224 */ /* 0x000fe400078e0a03 */
[----:B------:R-:W-:Y:S01]  /*2450*/  VIADD R10, R8, 0x164 ;  /* 0x00000164080a7836 */ /* 0x000fe20000000000 */
[----:B------:R-:W-:Y:S01]  /*2460*/  IABS R44, R6 ;  /* 0x00000006002c7213 */ /* 0x000fe20000000000 */
[----:B------:R-:W-:Y:S01]  /*2470*/  @!P0 IMAD.MOV R38, RZ, RZ, -R38 ;  /* 0x000000ffff268224 */ /* 0x000fe200078e0a26 */
[C---:B------:R-:W-:Y:S01]  /*2480*/  ISETP.GT.U32.AND P0, PT, R2.reuse, R41, PT ;  /* 0x000000290200720c */ /* 0x040fe20003f04070 */
[----:B------:R-:W-:Y:S01]  /*2490*/  IMAD R43, R2, R3, R43 ;  /* 0x00000003022b7224 */ /* 0x000fe200078e022b */
[----:B------:R-:W-:Y:S01]  /*24a0*/  IABS R45, R10 ;  /* 0x0000000a002d7213 */ /* 0x000fe20000000000 */
[----:B------:R-:W-:Y:S01]  /*24b0*/  @!P2 IMAD.MOV R37, RZ, RZ, -R37 ;  /* 0x000000ffff25a224 */ /* 0x000fe200078e0a25 */
[----:B------:R-:W-:Y:S01]  /*24c0*/  ISETP.GE.AND P2, PT, R11, RZ, PT ;  /* 0x000000ff0b00720c */ /* 0x000fe20003f46270 */
[--C-:B------:R-:W-:Y:S01]  /*24d0*/  @!P6 IMAD.IADD R40, R40, 0x1, -R2.reuse ;  /* 0x000000012828e824 */ /* 0x100fe200078e0a02 */
[----:B------:R-:W-:Y:S01]  /*24e0*/  ISETP.GT.U32.AND P6, PT, R2, R43, PT ;  /* 0x0000002b0200720c */ /* 0x000fe20003fc4070 */
[----:B------:R-:W-:Y:S01]  /*24f0*/  @!P4 IMAD.IADD R42, R42, 0x1, -R2 ;  /* 0x000000012a2ac824 */ /* 0x000fe200078e0a02 */
[----:B------:R-:W-:Y:S01]  /*2500*/  ISETP.GE.AND P4, PT, R10, RZ, PT ;  /* 0x000000ff0a00720c */ /* 0x000fe20003f86270 */
[----:B------:R-:W-:-:S04]  /*2510*/  IMAD.HI.U32 R3, R9, R44, RZ ;  /* 0x0000002c09037227 */ /* 0x000fc800078e00ff */
[----:B------:R-:W-:Y:S01]  /*2520*/  @!P5 IMAD.MOV R40, RZ, RZ, -R40 ;  /* 0x000000ffff28d224 */ /* 0x000fe200078e0a28 */
[----:B------:R-:W-:Y:S01]  /*2530*/  ISETP.GT.U32.AND P5, PT, R2, R42, PT ;  /* 0x0000002a0200720c */ /* 0x000fe20003fa4070 */
[----:B------:R-:W-:-:S04]  /*2540*/  IMAD.HI.U32 R4, R9, R45, RZ ;  /* 0x0000002d09047227 */ /* 0x000fc800078e00ff */
[----:B------:R-:W-:Y:S02]  /*2550*/  IMAD.MOV R7, RZ, RZ, -R3 ;  /* 0x000000ffff077224 */ /* 0x000fe400078e0a03 */
[----:B------:R-:W-:Y:S02]  /*2560*/  VIADD R11, R8, 0x160 ;  /* 0x00000160080b7836 */ /* 0x000fe40000000000 */
[----:B------:R-:W-:Y:S01]  /*2570*/  @!P0 IMAD.IADD R41, R41, 0x1, -R2 ;  /* 0x0000000129298824 */ /* 0x000fe200078e0a02 */
[----:B------:R-:W-:Y:S01]  /*2580*/  ISETP.GE.AND P0, PT, R6, RZ, PT ;  /* 0x000000ff0600720c */ /* 0x000fe20003f06270 */
[----:B------:R-:W-:Y:S01]  /*2590*/  IMAD.MOV R4, RZ, RZ, -R4 ;  /* 0x000000ffff047224 */ /* 0x000fe200078e0a04 */
[----:B------:R-:W-:Y:S01]  /*25a0*/  IABS R46, R11 ;  /* 0x0000000b002e7213 */ /* 0x000fe20000000000 */
[C---:B------:R-:W-:Y:S02]  /*25b0*/  IMAD R44, R2.reuse, R7, R44 ;  /* 0x00000007022c7224 */ /* 0x040fe400078e022c */
[----:B------:R-:W-:-:S02]  /*25c0*/  IMAD R45, R2, R4, R45 ;  /* 0x00000004022d7224 */ /* 0x000fc400078e022d */
[--C-:B------:R-:W-:Y:S02]  /*25d0*/  @!P6 IMAD.IADD R43, R43, 0x1, -R2.reuse ;  /* 0x000000012b2be824 */ /* 0x100fe400078e0a02 */
[----:B------:R-:W-:Y:S01]  /*25e0*/  @!P2 IMAD.MOV R41, RZ, RZ, -R41 ;  /* 0x000000ffff29a224 */ /* 0x000fe200078e0a29 */
[----:B------:R-:W-:Y:S01]  /*25f0*/  ISETP.GT.U32.AND P2, PT, R2, R44, PT ;  /* 0x0000002c0200720c */ /* 0x000fe20003f44070 */
[----:B------:R-:W-:Y:S01]  /*2600*/  @!P5 IMAD.IADD R42, R42, 0x1, -R2 ;  /* 0x000000012a2ad824 */ /* 0x000fe200078e0a02 */
[C---:B------:R-:W-:Y:S01]  /*2610*/  ISETP.GT.U32.AND P6, PT, R2.reuse, R43, PT ;  /* 0x0000002b0200720c */ /* 0x040fe20003fc4070 */
[----:B------:R-:W-:Y:S01]  /*2620*/  IMAD.HI.U32 R3, R9, R46, RZ ;  /* 0x0000002e09037227 */ /* 0x000fe200078e00ff */
[----:B------:R-:W-:-:S03]  /*2630*/  ISETP.GT.U32.AND P5, PT, R2, R45, PT ;  /* 0x0000002d0200720c */ /* 0x000fc60003fa4070 */
[----:B------:R-:W-:Y:S02]  /*2640*/  IMAD.MOV R3, RZ, RZ, -R3 ;  /* 0x000000ffff037224 */ /* 0x000fe400078e0a03 */
[----:B------:R-:W-:Y:S02]  /*2650*/  VIADD R6, R8, 0x15c ;  /* 0x0000015c08067836 */ /* 0x000fe40000000000 */
[----:B------:R-:W-:Y:S02]  /*2660*/  IMAD R46, R2, R3, R46 ;  /* 0x00000003022e7224 */ /* 0x000fe400078e022e */
[--C-:B------:R-:W-:Y:S01]  /*2670*/  @!P2 IMAD.IADD R44, R44, 0x1, -R2.reuse ;  /* 0x000000012c2ca824 */ /* 0x100fe200078e0a02 */
[----:B------:R-:W-:Y:S01]  /*2680*/  IABS R47, R6 ;  /* 0x00000006002f7213 */ /* 0x000fe20000000000 */
[----:B------:R-:W-:Y:S01]  /*2690*/  VIADD R10, R8, 0x158 ;  /* 0x00000158080a7836 */ /* 0x000fe20000000000 */
[----:B------:R-:W-:Y:S01]  /*26a0*/  @!P6 IADD3 R43, R43, -R2, RZ ;  /* 0x800000022b2be210 */ /* 0x000fe20007ffe0ff */
[----:B------:R-:W-:Y:S01]  /*26b0*/  @!P5 IMAD.IADD R45, R45, 0x1, -R2 ;  /* 0x000000012d2dd824 */ /* 0x000fe200078e0a02 */
[C---:B------:R-:W-:Y:S01]  /*26c0*/  ISETP.GT.U32.AND P6, PT, R2.reuse, R46, PT ;  /* 0x0000002e0200720c */ /* 0x040fe20003fc4070 */
[----:B------:R-:W-:Y:S01]  /*26d0*/  IMAD.HI.U32 R3, R9, R47, RZ ;  /* 0x0000002f09037227 */ /* 0x000fe200078e00ff */
[----:B------:R-:W-:-:S02]  /*26e0*/  ISETP.GT.U32.AND P5, PT, R2, R44, PT ;  /* 0x0000002c0200720c */ /* 0x000fc40003fa4070 */
[----:B------:R-:W-:Y:S01]  /*26f0*/  IABS R48, R10 ;  /* 0x0000000a00307213 */ /* 0x000fe20000000000 */
[----:B------:R-:W-:Y:S01]  /*2700*/  IMAD.MOV R3, RZ, RZ, -R3 ;  /* 0x000000ffff037224 */ /* 0x000fe200078e0a03 */
[----:B------:R-:W-:Y:S01]  /*2710*/  ISETP.GE.AND P2, PT, R11, RZ, PT ;  /* 0x000000ff0b00720c */ /* 0x000fe20003f46270 */
[----:B------:R-:W-:Y:S02]  /*2720*/  VIADD R53, R8, 0x150 ;  /* 0x0000015008357836 */ /* 0x000fe40000000000 */
[----:B------:R-:W-:Y:S02]  /*2730*/  IMAD R47, R2, R3, R47 ;  /* 0x00000003022f7224 */ /* 0x000fe400078e022f */
[----:B------:R-:W-:Y:S01]  /*2740*/  IMAD.HI.U32 R4, R9, R48, RZ ;  /* 0x0000003009047227 */ /* 0x000fe200078e00ff */
[----:B------:R-:W-:-:S03]  /*2750*/  IABS R50, R53 ;  /* 0x0000003500327213 */ /* 0x000fc60000000000 */
[--C-:B------:R-:W-:Y:S01]  /*2760*/  @!P6 IMAD.IADD R46, R46, 0x1, -R2.reuse ;  /* 0x000000012e2ee824 */ /* 0x100fe200078e0a02 */
[----:B------:R-:W-:Y:S01]  /*2770*/  ISETP.GT.U32.AND P6, PT, R2, R45, PT ;  /* 0x0000002d0200720c */ /* 0x000fe20003fc4070 */
[----:B------:R-:W-:Y:S01]  /*2780*/  @!P5 IMAD.IADD R44, R44, 0x1, -R2 ;  /* 0x000000012c2cd824 */ /* 0x000fe200078e0a02 */
[----:B------:R-:W-:Y:S01]  /*2790*/  ISETP.GT.U32.AND P5, PT, R2, R47, PT ;  /* 0x0000002f0200720c */ /* 0x000fe20003fa4070 */
[----:B------:R-:W-:Y:S02]  /*27a0*/  IMAD.MOV R7, RZ, RZ, -R4 ;  /* 0x000000ffff077224 */ /* 0x000fe400078e0a04 */
[----:B------:R-:W-:-:S04]  /*27b0*/  IMAD.HI.U32 R4, R9, R50, RZ ;  /* 0x0000003209047227 */ /* 0x000fc800078e00ff */
[----:B------:R-:W-:Y:S02]  /*27c0*/  IMAD R48, R2, R7, R48 ;  /* 0x0000000702307224 */ /* 0x000fe400078e0230 */
[----:B------:R-:W-:Y:S02]  /*27d0*/  VIADD R12, R8, 0x154 ;  /* 0x00000154080c7836 */ /* 0x000fe40000000000 */
[----:B------:R-:W-:Y:S02]  /*27e0*/  IMAD.MOV R7, RZ, RZ, -R4 ;  /* 0x000000ffff077224 */ /* 0x000fe400078e0a04 */
[----:B------:R-:W-:Y:S01]  /*27f0*/  @!P6 IMAD.IADD R45, R45, 0x1, -R2 ;  /* 0x000000012d2de824 */ /* 0x000fe200078e0a02 */
[----:B------:R-:W-:Y:S01]  /*2800*/  IABS R49, R12 ;  /* 0x0000000c00317213 */ /* 0x000fe20000000000 */
[C---:B------:R-:W-:Y:S01]  /*2810*/  IMAD R50, R2.reuse, R7, R50 ;  /* 0x0000000702327224 */ /* 0x040fe200078e0232 */
[----:B------:R-:W-:Y:S01]  /*2820*/  ISETP.GT.U32.AND P6, PT, R2, R48, PT ;  /* 0x000000300200720c */ /* 0x000fe20003fc4070 */
[----:B------:R-:W-:-:S02]  /*2830*/  @!P5 IMAD.IADD R47, R47, 0x1, -R2 ;  /* 0x000000012f2fd824 */ /* 0x000fc400078e0a02 */
[----:B------:R-:W-:Y:S01]  /*2840*/  @!P3 IMAD.MOV R43, RZ, RZ, -R43 ;  /* 0x000000ffff2bb224 */ /* 0x000fe200078e0a2b */
[----:B------:R-:W-:Y:S01]  /*2850*/  ISETP.GE.AND P3, PT, R6, RZ, PT ;  /* 0x000000ff0600720c */ /* 0x000fe20003f66270 */
[----:B------:R-:W-:Y:S01]  /*2860*/  @!P0 IMAD.MOV R44, RZ, RZ, -R44 ;  /* 0x000000ffff2c8224 */ /* 0x000fe200078e0a2c */
[C---:B------:R-:W-:Y:S01]  /*2870*/  ISETP.GT.U32.AND P0, PT, R2.reuse, R47, PT ;  /* 0x0000002f0200720c */ /* 0x040fe20003f04070 */
[----:B------:R-:W-:Y:S01]  /*2880*/  @!P4 IMAD.MOV R45, RZ, RZ, -R45 ;  /* 0x000000ffff2dc224 */ /* 0x000fe200078e0a2d */
[----:B------:R-:W-:Y:S01]  /*2890*/  ISETP.GT.U32.AND P4, PT, R2, R50, PT ;  /* 0x000000320200720c */ /* 0x000fe20003f84070 */
[----:B------:R-:W-:Y:S02]  /*28a0*/  VIADD R6, R8, 0x14c ;  /* 0x0000014c08067836 */ /* 0x000fe40000000000 */
[----:B------:R-:W-:-:S03]  /*28b0*/  IMAD.HI.U32 R3, R9, R49, RZ ;  /* 0x0000003109037227 */ /* 0x000fc600078e00ff */
[----:B------:R-:W-:Y:S01]  /*28c0*/  IABS R51, R6 ;  /* 0x0000000600337213 */ /* 0x000fe20000000000 */
[----:B------:R-:W-:Y:S02]  /*28d0*/  IMAD.MOV R3, RZ, RZ, -R3 ;  /* 0x000000ffff037224 */ /* 0x000fe400078e0a03 */
[----:B------:R-:W-:Y:S02]  /*28e0*/  VIADD R4, R8, 0x148 ;  /* 0x0000014808047836 */ /* 0x000fe40000000000 */
[----:B------:R-:W-:Y:S02]  /*28f0*/  IMAD R49, R2, R3, R49 ;  /* 0x0000000302317224 */ /* 0x000fe400078e0231 */
[----:B------:R-:W-:Y:S01]  /*2900*/  @!P6 IMAD.IADD R48, R48, 0x1, -R2 ;  /* 0x000000013030e824 */ /* 0x000fe200078e0a02 */
[----:B------:R-:W-:Y:S01]  /*2910*/  IABS R52, R4 ;  /* 0x0000000400347213 */ /* 0x000fe20000000000 */
[----:B------:R-:W-:Y:S01]  /*2920*/  IMAD.HI.U32 R3, R9, R51, RZ ;  /* 0x0000003309037227 */ /* 0x000fe200078e00ff */
[----:B------:R-:W-:-:S02]  /*2930*/  ISETP.GT.U32.AND P5, PT, R2, R49, PT ;  /* 0x000000310200720c */ /* 0x000fc40003fa4070 */
[----:B------:R-:W-:Y:S01]  /*2940*/  ISETP.GT.U32.AND P6, PT, R2, R48, PT ;  /* 0x000000300200720c */ /* 0x000fe20003fc4070 */
[--C-:B------:R-:W-:Y:S01]  /*2950*/  @!P0 IMAD.IADD R47, R47, 0x1, -R2.reuse ;  /* 0x000000012f2f8824 */ /* 0x100fe200078e0a02 */
[----:B------:R-:W-:Y:S01]  /*2960*/  ISETP.GE.AND P0, PT, R53, RZ, PT ;  /* 0x000000ff3500720c */ /* 0x000fe20003f06270 */
[----:B------:R-:W-:Y:S01]  /*2970*/  @!P4 IMAD.IADD R50, R50, 0x1, -R2 ;  /* 0x000000013232c824 */ /* 0x000fe200078e0a02 */
[----:B------:R-:W-:Y:S01]  /*2980*/  ISETP.GE.AND P4, PT, R6, RZ, PT ;  /* 0x000000ff0600720c */ /* 0x000fe20003f86270 */
[----:B------:R-:W-:Y:S02]  /*2990*/  IMAD.MOV R3, RZ, RZ, -R3 ;  /* 0x000000ffff037224 */ /* 0x000fe400078e0a03 */
[----:B------:R-:W-:Y:S01]  /*29a0*/  @!P3 IMAD.MOV R47, RZ, RZ, -R47 ;  /* 0x000000ffff2fb224 */ /* 0x000fe200078e0a2f */
[C---:B------:R-:W-:Y:S01]  /*29b0*/  ISETP.GT.U32.AND P3, PT, R2.reuse, R50, PT ;  /* 0x000000320200720c */ /* 0x040fe20003f64070 */
[C---:B------:R-:W-:Y:S02]  /*29c0*/  IMAD R51, R2.reuse, R3, R51 ;  /* 0x0000000302337224 */ /* 0x040fe400078e0233 */
[----:B------:R-:W-:Y:S01]  /*29d0*/  @!P1 IMAD.MOV R42, RZ, RZ, -R42 ;  /* 0x000000ffff2a9224 */ /* 0x000fe200078e0a2a */
[----:B------:R-:W-:Y:S01]  /*29e0*/  ISETP.GT.U32.AND P1, PT, R2, R46, PT ;  /* 0x0000002e0200720c */ /* 0x000fe20003f24070 */
[----:B------:R-:W-:-:S04]  /*29f0*/  IMAD.HI.U32 R3, R9, R52, RZ ;  /* 0x0000003409037227 */ /* 0x000fc800078e00ff */
[----:B------:R-:W-:Y:S02]  /*2a00*/  IMAD.MOV R3, RZ, RZ, -R3 ;  /* 0x000000ffff037224 */ /* 0x000fe400078e0a03 */
[--C-:B------:R-:W-:Y:S02]  /*2a10*/  @!P5 IMAD.IADD R49, R49, 0x1, -R2.reuse ;  /* 0x000000013131d824 */ /* 0x100fe400078e0a02 */
[----:B------:R-:W-:Y:S01]  /*2a20*/  @!P6 IMAD.IADD R48, R48, 0x1, -R2 ;  /* 0x000000013030e824 */ /* 0x000fe200078e0a02 */
[C---:B------:R-:W-:Y:S01]  /*2a30*/  ISETP.GT.U32.AND P6, PT, R2.reuse, R51, PT ;  /* 0x000000330200720c */ /* 0x040fe20003fc4070 */
[C---:B------:R-:W-:Y:S01]  /*2a40*/  IMAD R52, R2.reuse, R3, R52 ;  /* 0x0000000302347224 */ /* 0x040fe200078e0234 */
[----:B------:R-:W-:Y:S01]  /*2a50*/  ISETP.GT.U32.AND P5, PT, R2, R49, PT ;  /* 0x000000310200720c */ /* 0x000fe20003fa4070 */
[--C-:B------:R-:W-:Y:S02]  /*2a60*/  @!P3 IMAD.IADD R50, R50, 0x1, -R2.reuse ;  /* 0x000000013232b824 */ /* 0x100fe400078e0a02 */
[----:B------:R-:W-:Y:S01]  /*2a70*/  @!P1 IMAD.IADD R46, R46, 0x1, -R2 ;  /* 0x000000012e2e9824 */ /* 0x000fe200078e0a02 */
[----:B------:R-:W-:Y:S01]  /*2a80*/  ISETP.GT.U32.AND P3, PT, R2, R52, PT ;  /* 0x000000340200720c */ /* 0x000fe20003f64070 */
[----:B------:R-:W-:Y:S01]  /*2a90*/  VIADD R3, R8, 0x144 ;  /* 0x0000014408037836 */ /* 0x000fe20000000000 */
[----:B------:R-:W-:Y:S01]  /*2aa0*/  ISETP.GE.AND P1, PT, R10, RZ, PT ;  /* 0x000000ff0a00720c */ /* 0x000fe20003f26270 */
[----:B------:R-:W-:Y:S01]  /*2ab0*/  @!P2 IMAD.MOV R46, RZ, RZ, -R46 ;  /* 0x000000ffff2ea224 */ /* 0x000fe200078e0a2e */
[----:B------:R-:W-:Y:S01]  /*2ac0*/  ISETP.GE.AND P2, PT, R12, RZ, PT ;  /* 0x000000ff0c00720c */ /* 0x000fe20003f46270 */
[----:B------:R-:W-:Y:S01]  /*2ad0*/  VIADD R6, R8, 0x13c ;  /* 0x0000013c08067836 */ /* 0x000fe20000000000 */
[----:B------:R-:W-:Y:S01]  /*2ae0*/  IABS R53, R3 ;  /* 0x0000000300357213 */ /* 0x000fe20000000000 */
[----:B------:R-:W-:-:S02]  /*2af0*/  @!P6 IMAD.IADD R51, R51, 0x1, -R2 ;  /* 0x000000013333e824 */ /* 0x000fc400078e0a02 */
[--C-:B------:R-:W-:Y:S01]  /*2b00*/  @!P5 IMAD.IADD R49, R49, 0x1, -R2.reuse ;  /* 0x000000013131d824 */ /* 0x100fe200078e0a02 */
[----:B------:R-:W-:Y:S01]  /*2b10*/  ISETP.GE.AND P5, PT, R4, RZ, PT ;  /* 0x000000ff0400720c */ /* 0x000fe20003fa6270 */
[----:B------:R-:W-:Y:S01]  /*2b20*/  VIADD R4, R8, 0x140 ;  /* 0x0000014008047836 */ /* 0x000fe20000000000 */
[----:B------:R-:W-:Y:S01]  /*2b30*/  ISETP.GT.U32.AND P6, PT, R2, R51, PT ;  /* 0x000000330200720c */ /* 0x000fe20003fc4070 */
[----:B------:R-:W-:Y:S01]  /*2b40*/  @!P3 IMAD.IADD R52, R52, 0x1, -R2 ;  /* 0x000000013434b824 */ /* 0x000fe200078e0a02 */
[----:B------:R-:W-:Y:S01]  /*2b50*/  IABS R55, R6 ;  /* 0x0000000600377213 */ /* 0x000fe20000000000 */
[----:B------:R-:W-:Y:S01]  /*2b60*/  @!P1 IMAD.MOV R48, RZ, RZ, -R48 ;  /* 0x000000ffff309224 */ /* 0x000fe200078e0a30 */
[----:B------:R-:W-:Y:S01]  /*2b70*/  ISETP.GE.AND P1, PT, R3, RZ, PT ;  /* 0x000000ff0300720c */ /* 0x000fe20003f26270 */
[----:B------:R-:W-:Y:S01]  /*2b80*/  @!P2 IMAD.MOV R49, RZ, RZ, -R49 ;  /* 0x000000ffff31a224 */ /* 0x000fe200078e0a31 */
[----:B------:R-:W-:Y:S01]  /*2b90*/  ISETP.GT.U32.AND P3, PT, R2, R52, PT ;  /* 0x000000340200720c */ /* 0x000fe20003f64070 */
[----:B------:R-:W-:Y:S01]  /*2ba0*/  IMAD.HI.U32 R3, R9, R53, RZ ;  /* 0x0000003509037227 */ /* 0x000fe200078e00ff */
[----:B------:R-:W-:-:S02]  /*2bb0*/  ISETP.GE.AND P2, PT, R4, RZ, PT ;  /* 0x000000ff0400720c */ /* 0x000fc40003f46270 */
[----:B------:R-:W-:Y:S01]  /*2bc0*/  IABS R54, R4 ;  /* 0x0000000400367213 */ /* 0x000fe20000000000 */
[----:B------:R-:W-:Y:S01]  /*2bd0*/  @!P0 IMAD.MOV R50, RZ, RZ, -R50 ;  /* 0x000000ffff328224 */ /* 0x000fe200078e0a32 */
[----:B------:R-:W-:Y:S01]  /*2be0*/  ISETP.GE.AND P0, PT, R6, RZ, PT ;  /* 0x000000ff0600720c */ /* 0x000fe20003f06270 */
[----:B------:R-:W-:-:S04]  /*2bf0*/  IMAD.HI.U32 R4, R9, R55, RZ ;  /* 0x0000003709047227 */ /* 0x000fc800078e00ff */
[----:B------:R-:W-:Y:S01]  /*2c00*/  IMAD.MOV R6, RZ, RZ, -R3 ;  /* 0x000000ffff067224 */ /* 0x000fe200078e0a03 */
[----:B------:R-:W-:Y:S01]  /*2c10*/  IADD3 R4, -R4, RZ, RZ ;  /* 0x000000ff04047210 */ /* 0x000fe20007ffe1ff */
[--C-:B------:R-:W-:Y:S02]  /*2c20*/  @!P6 IMAD.IADD R51, R51, 0x1, -R2.reuse ;  /* 0x000000013333e824 */ /* 0x100fe400078e0a02 */
[----:B------:R-:W-:Y:S02]  /*2c30*/  IMAD R53, R2, R6, R53 ;  /* 0x0000000602357224 */ /* 0x000fe400078e0235 */
[----:B------:R-:W-:Y:S02]  /*2c40*/  @!P4 IMAD.MOV R51, RZ, RZ, -R51 ;  /* 0x000000ffff33c224 */ /* 0x000fe400078e0a33 */
[----:B------:R-:W-:Y:S01]  /*2c50*/  @!P3 IMAD.IADD R52, R52, 0x1, -R2 ;  /* 0x000000013434b824 */ /* 0x000fe200078e0a02 */
[C---:B------:R-:W-:Y:S01]  /*2c60*/  ISETP.GT.U32.AND P4, PT, R2.reuse, R53, PT ;  /* 0x000000350200720c */ /* 0x040fe20003f84070 */
[----:B------:R-:W-:-:S02]  /*2c70*/  IMAD R55, R2, R4, R55 ;  /* 0x0000000402377224 */ /* 0x000fc400078e0237 */
[----:B------:R-:W-:Y:S02]  /*2c80*/  VIADD R7, R8, 0x138 ;  /* 0x0000013808077836 */ /* 0x000fe40000000000 */
[----:B------:R-:W-:Y:S01]  /*2c90*/  @!P5 IMAD.MOV R52, RZ, RZ, -R52 ;  /* 0x000000ffff34d224 */ /* 0x000fe200078e0a34 */
[----:B------:R-:W-:Y:S01]  /*2ca0*/  ISETP.GT.U32.AND P5, PT, R2, R55, PT ;  /* 0x000000370200720c */ /* 0x000fe20003fa4070 */
[----:B------:R-:W-:Y:S01]  /*2cb0*/  IMAD.HI.U32 R3, R9, R54, RZ ;  /* 0x0000003609037227 */ /* 0x000fe200078e00ff */
[----:B------:R-:W-:Y:S02]  /*2cc0*/  ISETP.GE.AND P6, PT, R7, RZ, PT ;  /* 0x000000ff0700720c */ /* 0x000fe40003fc6270 */
[----:B------:R-:W-:Y:S01]  /*2cd0*/  IABS R56, R7 ;  /* 0x0000000700387213 */ /* 0x000fe20000000000 */
[----:B------:R-:W-:Y:S02]  /*2ce0*/  IMAD.MOV R7, RZ, RZ, -R3 ;  /* 0x000000ffff077224 */ /* 0x000fe400078e0a03 */
[----:B------:R-:W-:-:S02]  /*2cf0*/  VIADD R10, R8, 0x130 ;  /* 0x00000130080a7836 */ /* 0x000fc40000000000 */
[C---:B------:R-:W-:Y:S02]  /*2d00*/  IMAD R54, R2.reuse, R7, R54 ;  /* 0x0000000702367224 */ /* 0x040fe400078e0236 */
[--C-:B------:R-:W-:Y:S01]  /*2d10*/  @!P4 IMAD.IADD R53, R53, 0x1, -R2.reuse ;  /* 0x000000013535c824 */ /* 0x100fe200078e0a02 */
[----:B------:R-:W-:Y:S01]  /*2d20*/  IABS R58, R10 ;  /* 0x0000000a003a7213 */ /* 0x000fe20000000000 */
[----:B------:R-:W-:Y:S01]  /*2d30*/  @!P5 IMAD.IADD R55, R55, 0x1, -R2 ;  /* 0x000000013737d824 */ /* 0x000fe200078e0a02 */
[C---:B------:R-:W-:Y:S01]  /*2d40*/  ISETP.GT.U32.AND P3, PT, R2.reuse, R54, PT ;  /* 0x000000360200720c */ /* 0x040fe20003f64070 */
[----:B------:R-:W-:Y:S01]  /*2d50*/  IMAD.HI.U32 R3, R9, R56, RZ ;  /* 0x0000003809037227 */ /* 0x000fe200078e00ff */
[C---:B------:R-:W-:Y:S02]  /*2d60*/  ISETP.GT.U32.AND P4, PT, R2.reuse, R53, PT ;  /* 0x000000350200720c */ /* 0x040fe40003f84070 */
[----:B------:R-:W-:Y:S01]  /*2d70*/  ISETP.GT.U32.AND P5, PT, R2, R55, PT ;  /* 0x000000370200720c */ /* 0x000fe20003fa4070 */
[----:B------:R-:W-:-:S02]  /*2d80*/  IMAD.MOV R3, RZ, RZ, -R3 ;  /* 0x000000ffff037224 */ /* 0x000fc400078e0a03 */
[----:B------:R-:W-:-:S04]  /*2d90*/  IMAD.HI.U32 R4, R9, R58, RZ ;  /* 0x0000003a09047227 */ /* 0x000fc800078e00ff */
[----:B------:R-:W-:Y:S02]  /*2da0*/  VIADD R6, R8, 0x134 ;  /* 0x0000013408067836 */ /* 0x000fe40000000000 */
[----:B------:R-:W-:Y:S02]  /*2db0*/  IMAD R56, R2, R3, R56 ;  /* 0x0000000302387224 */ /* 0x000fe400078e0238 */
[----:B------:R-:W-:Y:S01]  /*2dc0*/  IMAD.MOV R7, RZ, RZ, -R4 ;  /* 0x000000ffff077224 */ /* 0x000fe200078e0a04 */
[----:B------:R-:W-:Y:S01]  /*2dd0*/  IABS R57, R6 ;  /* 0x0000000600397213 */ /* 0x000fe20000000000 */
[--C-:B------:R-:W-:Y:S02]  /*2de0*/  @!P3 IMAD.IADD R54, R54, 0x1, -R2.reuse ;  /* 0x000000013636b824 */ /* 0x100fe400078e0a02 */
[----:B------:R-:W-:Y:S01]  /*2df0*/  @!P4 IMAD.IADD R53, R53, 0x1, -R2 ;  /* 0x000000013535c824 */ /* 0x000fe200078e0a02 */
[C---:B------:R-:W-:Y:S01]  /*2e00*/  ISETP.GT.U32.AND P4, PT, R2.reuse, R56, PT ;  /* 0x000000380200720c */ /* 0x040fe20003f84070 */
[C---:B------:R-:W-:Y:S01]  /*2e10*/  IMAD R58, R2.reuse, R7, R58 ;  /* 0x00000007023a7224 */ /* 0x040fe200078e023a */
[----:B------:R-:W-:Y:S01]  /*2e20*/  ISETP.GT.U32.AND P3, PT, R2, R54, PT ;  /* 0x000000360200720c */ /* 0x000fe20003f64070 */
[----:B------:R-:W-:-:S02]  /*2e30*/  @!P5 IMAD.IADD R55, R55, 0x1, -R2 ;  /* 0x000000013737d824 */ /* 0x000fc400078e0a02 */
[----:B------:R-:W-:Y:S01]  /*2e40*/  VIADD R11, R8, 0x12c ;  /* 0x0000012c080b7836 */ /* 0x000fe20000000000 */
[----:B------:R-:W-:Y:S01]  /*2e50*/  ISETP.GT.U32.AND P5, PT, R2, R58, PT ;  /* 0x0000003a0200720c */ /* 0x000fe20003fa4070 */
[----:B------:R-:W-:-:S03]  /*2e60*/  IMAD.HI.U32 R3, R9, R57, RZ ;  /* 0x0000003909037227 */ /* 0x000fc600078e00ff */
[----:B------:R-:W-:Y:S01]  /*2e70*/  IABS R59, R11 ;  /* 0x0000000b003b7213 */ /* 0x000fe20000000000 */
[----:B------:R-:W-:Y:S02]  /*2e80*/  IMAD.MOV R3, RZ, RZ, -R3 ;  /* 0x000000ffff037224 */ /* 0x000fe400078e0a03 */
[----:B------:R-:W-:Y:S02]  /*2e90*/  VIADD R12, R8, 0x128 ;  /* 0x00000128080c7836 */ /* 0x000fe40000000000 */
[----:B------:R-:W-:Y:S02]  /*2ea0*/  IMAD R57, R2, R3, R57 ;  /* 0x0000000302397224 */ /* 0x000fe400078e0239 */
[----:B------:R-:W-:Y:S01]  /*2eb0*/  VIADD R63, R8, 0x124 ;  /* 0x00000124083f7836 */ /* 0x000fe20000000000 */
[----:B------:R-:W-:Y:S01]  /*2ec0*/  IABS R60, R12 ;  /* 0x0000000c003c7213 */ /* 0x000fe20000000000 */
[----:B------:R-:W-:Y:S01]  /*2ed0*/  @!P4 IMAD.IADD R56, R56, 0x1, -R2 ;  /* 0x000000013838c824 */ /* 0x000fe200078e0a02 */
[----:B------:R-:W-:Y:S01]  /*2ee0*/  ISETP.GE.AND P4, PT, R6, RZ, PT ;  /* 0x000000ff0600720c */ /* 0x000fe20003f86270 */
[----:B------:R-:W-:Y:S01]  /*2ef0*/  IMAD.HI.U32 R3, R9, R59, RZ ;  /* 0x0000003b09037227 */ /* 0x000fe200078e00ff */
[----:B------:R-:W-:-:S03]  /*2f00*/  IABS R61, R63 ;  /* 0x0000003f003d7213 */ /* 0x000fc60000000000 */
[--C-:B------:R-:W-:Y:S01]  /*2f10*/  @!P3 IMAD.IADD R54, R54, 0x1, -R2.reuse ;  /* 0x000000013636b824 */ /* 0x100fe200078e0a02 */
[C---:B------:R-:W-:Y:S01]  /*2f20*/  ISETP.GT.U32.AND P3, PT, R2.reuse, R57, PT ;  /* 0x000000390200720c */ /* 0x040fe20003f64070 */
[----:B------:R-:W-:Y:S01]  /*2f30*/  @!P1 IMAD.MOV R53, RZ, RZ, -R53 ;  /* 0x000000ffff359224 */ /* 0x000fe200078e0a35 */
[----:B------:R-:W-:Y:S01]  /*2f40*/  ISETP.GT.U32.AND P1, PT, R2, R56, PT ;  /* 0x000000380200720c */ /* 0x000fe20003f24070 */
[----:B------:R-:W-:Y:S02]  /*2f50*/  @!P5 IMAD.IADD R58, R58, 0x1, -R2 ;  /* 0x000000013a3ad824 */ /* 0x000fe400078e0a02 */
[----:B------:R-:W-:Y:S02]  /*2f60*/  IMAD.MOV R3, RZ, RZ, -R3 ;  /* 0x000000ffff037224 */ /* 0x000fe400078e0a03 */
[----:B------:R-:W-:Y:S01]  /*2f70*/  IMAD.HI.U32 R4, R9, R60, RZ ;  /* 0x0000003c09047227 */ /* 0x000fe200078e00ff */
[----:B------:R-:W-:-:S03]  /*2f80*/  ISETP.GT.U32.AND P5, PT, R2, R58, PT ;  /* 0x0000003a0200720c */ /* 0x000fc60003fa4070 */
[----:B------:R-:W-:Y:S02]  /*2f90*/  IMAD R59, R2, R3, R59 ;  /* 0x00000003023b7224 */ /* 0x000fe400078e023b */
[----:B------:R-:W-:-:S04]  /*2fa0*/  IMAD.HI.U32 R3, R9, R61, RZ ;  /* 0x0000003d09037227 */ /* 0x000fc800078e00ff */
[----:B------:R-:W-:Y:S02]  /*2fb0*/  IMAD.MOV R7, RZ, RZ, -R4 ;  /* 0x000000ffff077224 */ /* 0x000fe400078e0a04 */
[----:B------:R-:W-:Y:S02]  /*2fc0*/  IMAD.MOV R3, RZ, RZ, -R3 ;  /* 0x000000ffff037224 */ /* 0x000fe400078e0a03 */
[----:B------:R-:W-:Y:S01]  /*2fd0*/  @!P3 IMAD.IADD R57, R57, 0x1, -R2 ;  /* 0x000000013939b824 */ /* 0x000fe200078e0a02 */
[----:B------:R-:W-:Y:S01]  /*2fe0*/  ISETP.GE.AND P3, PT, R10, RZ, PT ;  /* 0x000000ff0a00720c */ /* 0x000fe20003f66270 */
[----:B------:R-:W-:Y:S02]  /*2ff0*/  IMAD R60, R2, R7, R60 ;  /* 0x00000007023c7224 */ /* 0x000fe400078e023c */
[----:B------:R-:W-:Y:S01]  /*3000*/  @!P1 IMAD.IADD R56, R56, 0x1, -R2 ;  /* 0x0000000138389824 */ /* 0x000fe200078e0a02 */
[C---:B------:R-:W-:Y:S01]  /*3010*/  ISETP.GT.U32.AND P1, PT, R2.reuse, R59, PT ;  /* 0x0000003b0200720c */ /* 0x040fe20003f24070 */
[----:B------:R-:W-:-:S02]  /*3020*/  IMAD R61, R2, R3, R61 ;  /* 0x00000003023d7224 */ /* 0x000fc400078e023d */
[----:B------:R-:W-:Y:S01]  /*3030*/  @!P2 IMAD.MOV R54, RZ, RZ, -R54 ;  /* 0x000000ffff36a224 */ /* 0x000fe200078e0a36 */
[C---:B------:R-:W-:Y:S01]  /*3040*/  ISETP.GT.U32.AND P2, PT, R2.reuse, R57, PT ;  /* 0x000000390200720c */ /* 0x040fe20003f44070 */
[----:B------:R-:W-:Y:S01]  /*3050*/  @!P6 IMAD.MOV R56, RZ, RZ, -R56 ;  /* 0x000000ffff38e224 */ /* 0x000fe200078e0a38 */
[----:B------:R-:W-:Y:S01]  /*3060*/  ISETP.GT.U32.AND P6, PT, R2, R60, PT ;  /* 0x0000003c0200720c */ /* 0x000fe20003fc4070 */
[--C-:B------:R-:W-:Y:S01]  /*3070*/  @!P5 IMAD.IADD R58, R58, 0x1, -R2.reuse ;  /* 0x000000013a3ad824 */ /* 0x100fe200078e0a02 */
[----:B------:R-:W-:Y:S01]  /*3080*/  ISETP.GT.U32.AND P5, PT, R2, R61, PT ;  /* 0x0000003d0200720c */ /* 0x000fe20003fa4070 */
[C---:B------:R-:W-:Y:S02]  /*3090*/  VIADD R4, R8.reuse, 0x120 ;  /* 0x0000012008047836 */ /* 0x040fe40000000000 */
[----:B------:R-:W-:Y:S02]  /*30a0*/  VIADD R6, R8, 0x11c ;  /* 0x0000011c08067836 */ /* 0x000fe40000000000 */
[--C-:B------:R-:W-:Y:S01]  /*30b0*/  @!P1 IMAD.IADD R59, R59, 0x1, -R2.reuse ;  /* 0x000000013b3b9824 */ /* 0x100fe200078e0a02 */
[----:B------:R-:W-:Y:S01]  /*30c0*/  IABS R62, R4 ;  /* 0x00000004003e7213 */ /* 0x000fe20000000000 */
[----:B------:R-:W-:Y:S01]  /*30d0*/  @!P0 IMAD.MOV R55, RZ, RZ, -R55 ;  /* 0x000000ffff378224 */ /* 0x000fe200078e0a37 */
[----:B------:R-:W-:Y:S01]  /*30e0*/  ISETP.GE.AND P1, PT, R63, RZ, PT ;  /* 0x000000ff3f00720c */ /* 0x000fe20003f26270 */
[--C-:B------:R-:W-:Y:S01]  /*30f0*/  @!P2 IMAD.IADD R57, R57, 0x1, -R2.reuse ;  /* 0x000000013939a824 */ /* 0x100fe200078e0a02 */
[----:B------:R-:W-:Y:S01]  /*3100*/  IABS R63, R6 ;  /* 0x00000006003f7213 */ /* 0x000fe20000000000 */
[--C-:B------:R-:W-:Y:S01]  /*3110*/  @!P6 IMAD.IADD R60, R60, 0x1, -R2.reuse ;  /* 0x000000013c3ce824 */ /* 0x100fe200078e0a02 */
[C---:B------:R-:W-:Y:S01]  /*3120*/  ISETP.GT.U32.AND P6, PT, R2.reuse, R59, PT ;  /* 0x0000003b0200720c */ /* 0x040fe20003fc4070 */
[----:B------:R-:W-:Y:S01]  /*3130*/  @!P5 IMAD.IADD R61, R61, 0x1, -R2 ;  /* 0x000000013d3dd824 */ /* 0x000fe200078e0a02 */
[----:B------:R-:W-:Y:S01]  /*3140*/  ISETP.GE.AND P0, PT, R11, RZ, PT ;  /* 0x000000ff0b00720c */ /* 0x000fe20003f06270 */
[----:B------:R-:W-:Y:S01]  /*3150*/  IMAD.HI.U32 R3, R9, R62, RZ ;  /* 0x0000003e09037227 */ /* 0x000fe200078e00ff */
[----:B------:R-:W-:-:S02]  /*3160*/  ISETP.GT.U32.AND P5, PT, R2, R60, PT ;  /* 0x0000003c0200720c */ /* 0x000fc40003fa4070 */
[----:B------:R-:W-:Y:S01]  /*3170*/  ISETP.GE.AND P2, PT, R12, RZ, PT ;  /* 0x000000ff0c00720c */ /* 0x000fe20003f46270 */
[----:B------:R-:W-:Y:S01]  /*3180*/  @!P4 IMAD.MOV R57, RZ, RZ, -R57 ;  /* 0x000000ffff39c224 */ /* 0x000fe200078e0a39 */
[C---:B------:R-:W-:Y:S01]  /*3190*/  ISETP.GT.U32.AND P4, PT, R2.reuse, R61, PT ;  /* 0x0000003d0200720c */ /* 0x040fe20003f84070 */
[----:B------:R-:W-:Y:S02]  /*31a0*/  IMAD.MOV R7, RZ, RZ, -R3 ;  /* 0x000000ffff077224 */ /* 0x000fe400078e0a03 */
[----:B------:R-:W-:Y:S02]  /*31b0*/  IMAD.HI.U32 R3, R9, R63, RZ ;  /* 0x0000003f09037227 */ /* 0x000fe400078e00ff */
[----:B------:R-:W-:Y:S02]  /*31c0*/  @!P6 IADD3 R59, R59, -R2, RZ ;  /* 0x800000023b3be210 */ /* 0x000fe40007ffe0ff */
[----:B------:R-:W-:Y:S02]  /*31d0*/  IMAD R62, R2, R7, R62 ;  /* 0x00000007023e7224 */ /* 0x000fe400078e023e */
[----:B------:R-:W-:-:S02]  /*31e0*/  IMAD.MOV R3, RZ, RZ, -R3 ;  /* 0x000000ffff037224 */ /* 0x000fc400078e0a03 */
[----:B------:R-:W-:Y:S01]  /*31f0*/  VIADD R11, R8, 0x114 ;  /* 0x00000114080b7836 */ /* 0x000fe20000000000 */
[C---:B------:R-:W-:Y:S01]  /*3200*/  ISETP.GT.U32.AND P6, PT, R2.reuse, R62, PT ;  /* 0x0000003e0200720c */ /* 0x040fe20003fc4070 */
[----:B------:R-:W-:Y:S02]  /*3210*/  IMAD R63, R2, R3, R63 ;  /* 0x00000003023f7224 */ /* 0x000fe400078e023f */
[--C-:B------:R-:W-:Y:S01]  /*3220*/  @!P4 IMAD.IADD R61, R61, 0x1, -R2.reuse ;  /* 0x000000013d3dc824 */ /* 0x100fe200078e0a02 */
[----:B------:R-:W-:Y:S01]  /*3230*/  IABS R65, R11 ;  /* 0x0000000b00417213 */ /* 0x000fe20000000000 */
[----:B------:R-:W-:Y:S01]  /*3240*/  VIADD R10, R8, 0x118 ;  /* 0x00000118080a7836 */ /* 0x000fe20000000000 */
[----:B------:R-:W-:Y:S01]  /*3250*/  ISETP.GT.U32.AND P4, PT, R2, R63, PT ;  /* 0x0000003f0200720c */ /* 0x000fe20003f84070 */
[----:B------:R-:W-:Y:S01]  /*3260*/  @!P5 IMAD.IADD R60, R60, 0x1, -R2 ;  /* 0x000000013c3cd824 */ /* 0x000fe200078e0a02 */
[----:B------:R-:W-:Y:S01]  /*3270*/  ISETP.GE.AND P5, PT, R4, RZ, PT ;  /* 0x000000ff0400720c */ /* 0x000fe20003fa6270 */
[----:B------:R-:W-:Y:S01]  /*3280*/  IMAD.HI.U32 R4, R9, R65, RZ ;  /* 0x0000004109047227 */ /* 0x000fe200078e00ff */
[----:B------:R-:W-:-:S03]  /*3290*/  IABS R64, R10 ;  /* 0x0000000a00407213 */ /* 0x000fc60000000000 */
[----:B------:R-:W-:Y:S02]  /*32a0*/  VIADD R7, R8, 0x110 ;  /* 0x0000011008077836 */ /* 0x000fe40000000000 */
[----:B------:R-:W-:Y:S01]  /*32b0*/  @!P6 IMAD.IADD R62, R62, 0x1, -R2 ;  /* 0x000000013e3ee824 */ /* 0x000fe200078e0a02 */
[----:B------:R-:W-:Y:S01]  /*32c0*/  ISETP.GE.AND P6, PT, R6, RZ, PT ;  /* 0x000000ff0600720c */ /* 0x000fe20003fc6270 */
[----:B------:R-:W-:Y:S01]  /*32d0*/  IMAD.HI.U32 R3, R9, R64, RZ ;  /* 0x0000004009037227 */ /* 0x000fe200078e00ff */
[----:B------:R-:W-:-:S03]  /*32e0*/  IABS R66, R7 ;  /* 0x0000000700427213 */ /* 0x000fc60000000000 */
[----:B------:R-:W-:Y:S02]  /*32f0*/  IMAD.MOV R4, RZ, RZ, -R4 ;  /* 0x000000ffff047224 */ /* 0x000fe400078e0a04 */
[----:B------:R-:W-:Y:S02]  /*3300*/  VIADD R6, R8, 0x10c ;  /* 0x0000010c08067836 */ /* 0x000fe40000000000 */
[----:B------:R-:W-:Y:S02]  /*3310*/  @!P4 IMAD.IADD R63, R63, 0x1, -R2 ;  /* 0x000000013f3fc824 */ /* 0x000fe400078e0a02 */
[----:B------:R-:W-:Y:S01]  /*3320*/  @!P3 IMAD.MOV R58, RZ, RZ, -R58 ;  /* 0x000000ffff3ab224 */ /* 0x000fe200078e0a3a */
[C---:B------:R-:W-:Y:S01]  /*3330*/  ISETP.GT.U32.AND P3, PT, R2.reuse, R62, PT ;  /* 0x0000003e0200720c */ /* 0x040fe20003f64070 */
[----:B------:R-:W-:Y:S01]  /*3340*/  IMAD.MOV R3, RZ, RZ, -R3 ;  /* 0x000000ffff037224 */ /* 0x000fe200078e0a03 */
[----:B------:R-:W-:Y:S01]  /*3350*/  IABS R67, R6 ;  /* 0x0000000600437213 */ /* 0x000fe20000000000 */
[C---:B------:R-:W-:Y:S01]  /*3360*/  IMAD R65, R2.reuse, R4, R65 ;  /* 0x0000000402417224 */ /* 0x040fe200078e0241 */
[C---:B------:R-:W-:Y:S01]  /*3370*/  ISETP.GT.U32.AND P4, PT, R2.reuse, R63, PT ;  /* 0x0000003f0200720c */ /* 0x040fe20003f84070 */
[----:B------:R-:W-:-:S02]  /*3380*/  IMAD R64, R2, R3, R64 ;  /* 0x0000000302407224 */ /* 0x000fc400078e0240 */
[----:B------:R-:W-:-:S04]  /*3390*/  IMAD.HI.U32 R3, R9, R66, RZ ;  /* 0x0000004209037227 */ /* 0x000fc800078e00ff */
[----:B------:R-:W-:Y:S01]  /*33a0*/  @!P2 IMAD.MOV R60, RZ, RZ, -R60 ;  /* 0x000000ffff3ca224 */ /* 0x000fe200078e0a3c */
[----:B------:R-:W-:Y:S01]  /*33b0*/  ISETP.GT.U32.AND P2, PT, R2, R65, PT ;  /* 0x000000410200720c */ /* 0x000fe20003f44070 */
[----:B------:R-:W-:-:S04]  /*33c0*/  IMAD.HI.U32 R4, R9, R67, RZ ;  /* 0x0000004309047227 */ /* 0x000fc800078e00ff */
[----:B------:R-:W-:Y:S02]  /*33d0*/  IMAD.MOV R3, RZ, RZ, -R3 ;  /* 0x000000ffff037224 */ /* 0x000fe400078e0a03 */
[----:B------:R-:W-:Y:S01]  /*33e0*/  @!P3 IMAD.IADD R62, R62, 0x1, -R2 ;  /* 0x000000013e3eb824 */ /* 0x000fe200078e0a02 */
[----:B------:R-:W-:Y:S01]  /*33f0*/  ISETP.GE.AND P3, PT, R11, RZ, PT ;  /* 0x000000ff0b00720c */ /* 0x000fe20003f66270 */
[----:B------:R-:W-:Y:S02]  /*3400*/  IMAD.MOV R4, RZ, RZ, -R4 ;  /* 0x000000ffff047224 */ /* 0x000fe400078e0a04 */
[C---:B------:R-:W-:Y:S02]  /*3410*/  IMAD R66, R2.reuse, R3, R66 ;  /* 0x0000000302427224 */ /* 0x040fe400078e0242 */
[----:B------:R-:W-:Y:S01]  /*3420*/  @!P0 IMAD.MOV R59, RZ, RZ, -R59 ;  /* 0x000000ffff3b8224 */ /* 0x000fe200078e0a3b */
[C---:B------:R-:W-:Y:S01]  /*3430*/  ISETP.GT.U32.AND P0, PT, R2.reuse, R64, PT ;  /* 0x000000400200720c */ /* 0x040fe20003f04070 */
[----:B------:R-:W-:Y:S01]  /*3440*/  @!P4 IMAD.IADD R63, R63, 0x1, -R2 ;  /* 0x000000013f3fc824 */ /* 0x000fe200078e0a02 */
[----:B------:R-:W-:Y:S01]  /*3450*/  ISETP.GE.AND P4, PT, R7, RZ, PT ;  /* 0x000000ff0700720c */ /* 0x000fe20003f86270 */
[----:B------:R-:W-:-:S02]  /*3460*/  IMAD R67, R2, R4, R67 ;  /* 0x0000000402437224 */ /* 0x000fc400078e0243 */
[----:B------:R-:W-:Y:S01]  /*3470*/  @!P5 IMAD.MOV R62, RZ, RZ, -R62 ;  /* 0x000000ffff3ed224 */ /* 0x000fe200078e0a3e */
[C---:B------:R-:W-:Y:S01]  /*3480*/  ISETP.GT.U32.AND P5, PT, R2.reuse, R66, PT ;  /* 0x000000420200720c */ /* 0x040fe20003fa4070 */
[--C-:B------:R-:W-:Y:S02]  /*3490*/  @!P2 IMAD.IADD R65, R65, 0x1, -R2.reuse ;  /* 0x000000014141a824 */ /* 0x100fe400078e0a02 */
[----:B------:R-:W-:Y:S01]  /*34a0*/  @!P6 IMAD.MOV R63, RZ, RZ, -R63 ;  /* 0x000000ffff3fe224 */ /* 0x000fe200078e0a3f */
[----:B------:R-:W-:Y:S01]  /*34b0*/  ISETP.GT.U32.AND P6, PT, R2, R67, PT ;  /* 0x000000430200720c */ /* 0x000fe20003fc4070 */
[----:B------:R-:W-:Y:S01]  /*34c0*/  VIADD R4, R8, 0x108 ;  /* 0x0000010808047836 */ /* 0x000fe20000000000 */
[----:B------:R-:W-:Y:S01]  /*34d0*/  ISETP.GT.U32.AND P2, PT, R2, R65, PT ;  /* 0x000000410200720c */ /* 0x000fe20003f44070 */
[--C-:B------:R-:W-:Y:S02]  /*34e0*/  @!P0 IMAD.IADD R64, R64, 0x1, -R2.reuse ;  /* 0x0000000140408824 */ /* 0x100fe400078e0a02 */
[----:B------:R-:W-:Y:S01]  /*34f0*/  VIADD R7, R8, 0x104 ;  /* 0x0000010408077836 */ /* 0x000fe20000000000 */
[----:B------:R-:W-:Y:S01]  /*3500*/  IABS R68, R4 ;  /* 0x0000000400447213 */ /* 0x000fe20000000000 */
[----:B------:R-:W-:Y:S01]  /*3510*/  @!P1 IMAD.MOV R61, RZ, RZ, -R61 ;  /* 0x000000ffff3d9224 */ /* 0x000fe200078e0a3d */
[----:B------:R-:W-:Y:S01]  /*3520*/  ISETP.GT.U32.AND P0, PT, R2, R64, PT ;  /* 0x000000400200720c */ /* 0x000fe20003f04070 */
[----:B------:R-:W-:Y:S01]  /*3530*/  @!P5 IMAD.IADD R66, R66, 0x1, -R2 ;  /* 0x000000014242d824 */ /* 0x000fe200078e0a02 */
[----:B------:R-:W-:Y:S01]  /*3540*/  IABS R69, R7 ;  /* 0x0000000700457213 */ /* 0x000fe20000000000 */
[----:B------:R-:W-:Y:S01]  /*3550*/  IMAD.HI.U32 R3, R9, R68, RZ ;  /* 0x0000004409037227 */ /* 0x000fe200078e00ff */
[----:B------:R-:W-:-:S02]  /*3560*/  ISETP.GE.AND P1, PT, R10, RZ, PT ;  /* 0x000000ff0a00720c */ /* 0x000fc40003f26270 */
[----:B------:R-:W-:Y:S01]  /*3570*/  ISETP.GT.U32.AND P5, PT, R2, R66, PT ;  /* 0x000000420200720c */ /* 0x000fe20003fa4070 */
[--C-:B------:R-:W-:Y:S02]  /*3580*/  @!P6 IMAD.IADD R67, R67, 0x1, -R2.reuse ;  /* 0x000000014343e824 */ /* 0x100fe400078e0a02 */
[----:B------:R-:W-:Y:S01]  /*3590*/  @!P2 IMAD.IADD R65, R65, 0x1, -R2 ;  /* 0x000000014141a824 */ /* 0x000fe200078e0a02 */
[----:B------:R-:W-:Y:S01]  /*35a0*/  ISETP.GE.AND P2, PT, R4, RZ, PT ;  /* 0x000000ff0400720c */ /* 0x000fe20003f46270 */
[----:B------:R-:W-:Y:S01]  /*35b0*/  IMAD.HI.U32 R4, R9, R69, RZ ;  /* 0x0000004509047227 */ /* 0x000fe200078e00ff */
[----:B------:R-:W-:-:S03]  /*35c0*/  ISETP.GT.U32.AND P6, PT, R2, R67, PT ;  /* 0x000000430200720c */ /* 0x000fc60003fc4070 */
[----:B------:R-:W-:Y:S02]  /*35d0*/  IMAD.MOV R3, RZ, RZ, -R3 ;  /* 0x000000ffff037224 */ /* 0x000fe400078e0a03 */
[----:B------:R-:W-:Y:S02]  /*35e0*/  IMAD.MOV R4, RZ, RZ, -R4 ;  /* 0x000000ffff047224 */ /* 0x000fe400078e0a04 */
[----:B------:R-:W-:Y:S02]  /*35f0*/  IMAD R68, R2, R3, R68 ;  /* 0x0000000302447224 */ /* 0x000fe400078e0244 */
[--C-:B------:R-:W-:Y:S01]  /*3600*/  @!P0 IMAD.IADD R64, R64, 0x1, -R2.reuse ;  /* 0x0000000140408824 */ /* 0x100fe200078e0a02 */
[----:B------:R-:W-:Y:S01]  /*3610*/  ISETP.GE.AND P0, PT, R6, RZ, PT ;  /* 0x000000ff0600720c */ /* 0x000fe20003f06270 */
[----:B------:R-:W-:Y:S02]  /*3620*/  IMAD R69, R2, R4, R69 ;  /* 0x0000000402457224 */ /* 0x000fe400078e0245 */
[----:B------:R-:W-:Y:S01]  /*3630*/  @!P5 IMAD.IADD R66, R66, 0x1, -R2 ;  /* 0x000000014242d824 */ /* 0x000fe200078e0a02 */
[----:B------:R-:W-:Y:S01]  /*3640*/  ISETP.GT.U32.AND P5, PT, R2, R68, PT ;  /* 0x000000440200720c */ /* 0x000fe20003fa4070 */
[----:B------:R-:W-:-:S02]  /*3650*/  VIADD R6, R8, 0x100 ;  /* 0x0000010008067836 */ /* 0x000fc40000000000 */
[----:B------:R-:W-:Y:S01]  /*3660*/  @!P6 IMAD.IADD R67, R67, 0x1, -R2 ;  /* 0x000000014343e824 */ /* 0x000fe200078e0a02 */
[----:B------:R-:W-:Y:S01]  /*3670*/  ISETP.GT.U32.AND P6, PT, R2, R69, PT ;  /* 0x000000450200720c */ /* 0x000fe20003fc4070 */
[C---:B------:R-:W-:Y:S01]  /*3680*/  VIADD R10, R8.reuse, 0xfc ;  /* 0x000000fc080a7836 */ /* 0x040fe20000000000 */
[----:B------:R-:W-:Y:S01]  /*3690*/  IABS R70, R6 ;  /* 0x0000000600467213 */ /* 0x000fe20000000000 */
[----:B------:R-:W-:Y:S02]  /*36a0*/  VIADD R11, R8, 0xf8 ;  /* 0x000000f8080b7836 */ /* 0x000fe40000000000 */
[----:B------:R-:W-:Y:S01]  /*36b0*/  @!P1 IMAD.MOV R64, RZ, RZ, -R64 ;  /* 0x000000ffff409224 */ /* 0x000fe200078e0a40 */
[----:B------:R-:W-:Y:S01]  /*36c0*/  IABS R71, R10 ;  /* 0x0000000a00477213 */ /* 0x000fe20000000000 */
[----:B------:R-:W-:Y:S01]  /*36d0*/  IMAD.HI.U32 R3, R9, R70, RZ ;  /* 0x0000004609037227 */ /* 0x000fe200078e00ff */
[----:B------:R-:W-:Y:S02]  /*36e0*/  IABS R72, R11 ;  /* 0x0000000b00487213 */ /* 0x000fe40000000000 */
[----:B------:R-:W-:Y:S01]  /*36f0*/  ISETP.GE.AND P1, PT, R7, RZ, PT ;  /* 0x000000ff0700720c */ /* 0x000fe20003f26270 */
[----:B------:R-:W-:-:S02]  /*3700*/  @!P5 IMAD.IADD R68, R68, 0x1, -R2 ;  /* 0x000000014444d824 */ /* 0x000fc400078e0a02 */
[----:B------:R-:W-:Y:S01]  /*3710*/  IMAD.MOV R3, RZ, RZ, -R3 ;  /* 0x000000ffff037224 */ /* 0x000fe200078e0a03 */
[----:B------:R-:W-:Y:S01]  /*3720*/  @!P6 IADD3 R69, R69, -R2, RZ ;  /* 0x800000024545e210 */ /* 0x000fe20007ffe0ff */
[----:B------:R-:W-:Y:S01]  /*3730*/  IMAD.HI.U32 R4, R9, R72, RZ ;  /* 0x0000004809047227 */ /* 0x000fe200078e00ff */
[----:B------:R-:W-:-:S03]  /*3740*/  ISETP.GT.U32.AND P6, PT, R2, R68, PT ;  /* 0x000000440200720c */ /* 0x000fc60003fc4070 */
[----:B------:R-:W-:Y:S02]  /*3750*/  IMAD R70, R2, R3, R70 ;  /* 0x0000000302467224 */ /* 0x000fe400078e0246 */
[----:B------:R-:W-:-:S03]  /*3760*/  IMAD.HI.U32 R3, R9, R71, RZ ;  /* 0x0000004709037227 */ /* 0x000fc600078e00ff */
[C---:B------:R-:W-:Y:S01]  /*3770*/  ISETP.GT.U32.AND P5, PT, R2.reuse, R70, PT ;  /* 0x000000460200720c */ /* 0x040fe20003fa4070 */
[----:B------:R-:W-:Y:S02]  /*3780*/  IMAD.MOV R3, RZ, RZ, -R3 ;  /* 0x000000ffff037224 */ /* 0x000fe400078e0a03 */
[----:B------:R-:W-:Y:S02]  /*3790*/  IMAD.MOV R7, RZ, RZ, -R4 ;  /* 0x000000ffff077224 */ /* 0x000fe400078e0a04 */
[----:B------:R-:W-:Y:S02]  /*37a0*/  IMAD R71, R2, R3, R71 ;  /* 0x0000000302477224 */ /* 0x000fe400078e0247 */
[----:B------:R-:W-:Y:S02]  /*37b0*/  VIADD R12, R8, 0xf4 ;  /* 0x000000f4080c7836 */ /* 0x000fe40000000000 */
[----:B------:R-:W-:Y:S02]  /*37c0*/  IMAD R72, R2, R7, R72 ;  /* 0x0000000702487224 */ /* 0x000fe400078e0248 */
[----:B------:R-:W-:Y:S01]  /*37d0*/  @!P6 IMAD.IADD R68, R68, 0x1, -R2 ;  /* 0x000000014444e824 */ /* 0x000fe200078e0a02 */
[----:B------:R-:W-:Y:S01]  /*37e0*/  ISETP.GT.U32.AND P6, PT, R2, R71, PT ;  /* 0x000000470200720c */ /* 0x000fe20003fc4070 */
[----:B------:R-:W-:Y:S01]  /*37f0*/  VIADD R79, R8, 0xf0 ;  /* 0x000000f0084f7836 */ /* 0x000fe20000000000 */
[----:B------:R-:W-:Y:S01]  /*3800*/  IABS R73, R12 ;  /* 0x0000000c00497213 */ /* 0x000fe20000000000 */
[----:B------:R-:W-:Y:S01]  /*3810*/  @!P2 IMAD.MOV R68, RZ, RZ, -R68 ;  /* 0x000000ffff44a224 */ /* 0x000fe200078e0a44 */
[----:B------:R-:W-:Y:S01]  /*3820*/  ISETP.GT.U32.AND P2, PT, R2, R72, PT ;  /* 0x000000480200720c */ /* 0x000fe20003f44070 */
[----:B------:R-:W-:Y:S01]  /*3830*/  @!P5 IMAD.IADD R70, R70, 0x1, -R2 ;  /* 0x000000014646d824 */ /* 0x000fe200078e0a02 */
[----:B------:R-:W-:Y:S01]  /*3840*/  IABS R74, R79 ;  /* 0x0000004f004a7213 */ /* 0x000fe20000000000 */
[----:B------:R-:W-:-:S03]  /*3850*/  IMAD.HI.U32 R3, R9, R73, RZ ;  /* 0x0000004909037227 */ /* 0x000fc600078e00ff */
[C---:B------:R-:W-:Y:S01]  /*3860*/  ISETP.GT.U32.AND P5, PT, R2.reuse, R70, PT ;  /* 0x000000460200720c */ /* 0x040fe20003fa4070 */
[----:B------:R-:W-:Y:S02]  /*3870*/  IMAD.MOV R3, RZ, RZ, -R3 ;  /* 0x000000ffff037224 */ /* 0x000fe400078e0a03 */
[--C-:B------:R-:W-:Y:S02]  /*3880*/  @!P6 IMAD.IADD R71, R71, 0x1, -R2.reuse ;  /* 0x000000014747e824 */ /* 0x100fe400078e0a02 */
[----:B------:R-:W-:Y:S02]  /*3890*/  IMAD R73, R2, R3, R73 ;  /* 0x0000000302497224 */ /* 0x000fe400078e0249 */
[----:B------:R-:W-:Y:S01]  /*38a0*/  @!P2 IMAD.IADD R72, R72, 0x1, -R2 ;  /* 0x000000014848a824 */ /* 0x000fe200078e0a02 */
[C---:B------:R-:W-:Y:S01]  /*38b0*/  ISETP.GT.U32.AND P2, PT, R2.reuse, R71, PT ;  /* 0x000000470200720c */ /* 0x040fe20003f44070 */
[----:B------:R-:W-:Y:S01]  /*38c0*/  IMAD.HI.U32 R4, R9, R74, RZ ;  /* 0x0000004a09047227 */ /* 0x000fe200078e00ff */
[----:B------:R-:W-:-:S03]  /*38d0*/  ISETP.GT.U32.AND P6, PT, R2, R73, PT ;  /* 0x000000490200720c */ /* 0x000fc60003fc4070 */
[----:B------:R-:W-:Y:S01]  /*38e0*/  @!P4 IMAD.MOV R66, RZ, RZ, -R66 ;  /* 0x000000ffff42c224 */ /* 0x000fe200078e0a42 */
[----:B------:R-:W-:Y:S01]  /*38f0*/  ISETP.GT.U32.AND P4, PT, R2, R69, PT ;  /* 0x000000450200720c */ /* 0x000fe20003f84070 */
[----:B------:R-:W-:Y:S02]  /*3900*/  IMAD.MOV R7, RZ, RZ, -R4 ;  /* 0x000000ffff077224 */ /* 0x000fe400078e0a04 */
[----:B------:R-:W-:Y:S01]  /*3910*/  @!P0 IMAD.MOV R67, RZ, RZ, -R67 ;  /* 0x000000ffff438224 */ /* 0x000fe200078e0a43 */
[----:B------:R-:W-:Y:S01]  /*3920*/  ISETP.GE.AND P0, PT, R10, RZ, PT ;  /* 0x000000ff0a00720c */ /* 0x000fe20003f06270 */
[----:B------:R-:W-:Y:S02]  /*3930*/  IMAD R74, R2, R7, R74 ;  /* 0x00000007024a7224 */ /* 0x000fe400078e024a */
[----:B------:R-:W-:Y:S02]  /*3940*/  VIADD R10, R8, 0xec ;  /* 0x000000ec080a7836 */ /* 0x000fe40000000000 */
[--C-:B------:R-:W-:Y:S01]  /*3950*/  @!P2 IMAD.IADD R71, R71, 0x1, -R2.reuse ;  /* 0x000000014747a824 */ /* 0x100fe200078e0a02 */
[----:B------:R-:W-:Y:S01]  /*3960*/  ISETP.GT.U32.AND P2, PT, R2, R74, PT ;  /* 0x0000004a0200720c */ /* 0x000fe20003f44070 */
[--C-:B------:R-:W-:Y:S01]  /*3970*/  @!P6 IMAD.IADD R73, R73, 0x1, -R2.reuse ;  /* 0x000000014949e824 */ /* 0x100fe200078e0a02 */
[----:B------:R-:W-:Y:S01]  /*3980*/  IABS R75, R10 ;  /* 0x0000000a004b7213 */ /* 0x000fe20000000000 */
[----:B------:R-:W-:Y:S01]  /*3990*/  @!P3 IMAD.MOV R65, RZ, RZ, -R65 ;  /* 0x000000ffff41b224 */ /* 0x000fe200078e0a41 */
[----:B------:R-:W-:Y:S01]  /*39a0*/  ISETP.GE.AND P3, PT, R6, RZ, PT ;  /* 0x000000ff0600720c */ /* 0x000fe20003f66270 */
[--C-:B------:R-:W-:Y:S01]  /*39b0*/  @!P5 IMAD.IADD R70, R70, 0x1, -R2.reuse ;  /* 0x000000014646d824 */ /* 0x100fe200078e0a02 */
[----:B------:R-:W-:Y:S01]  /*39c0*/  ISETP.GE.AND P5, PT, R12, RZ, PT ;  /* 0x000000ff0c00720c */ /* 0x000fe20003fa6270 */
[----:B------:R-:W-:Y:S01]  /*39d0*/  @!P4 IMAD.IADD R69, R69, 0x1, -R2 ;  /* 0x000000014545c824 */ /* 0x000fe200078e0a02 */
[----:B------:R-:W-:Y:S01]  /*39e0*/  ISETP.GT.U32.AND P6, PT, R2, R73, PT ;  /* 0x000000490200720c */ /* 0x000fe20003fc4070 */
[----:B------:R-:W-:Y:S01]  /*39f0*/  VIADD R12, R8, 0xe4 ;  /* 0x000000e4080c7836 */ /* 0x000fe20000000000 */
[----:B------:R-:W-:Y:S01]  /*3a00*/  ISETP.GE.AND P4, PT, R11, RZ, PT ;  /* 0x000000ff0b00720c */ /* 0x000fe20003f86270 */
[----:B------:R-:W-:-:S03]  /*3a10*/  IMAD.HI.U32 R3, R9, R75, RZ ;  /* 0x0000004b09037227 */ /* 0x000fc600078e00ff */
[----:B------:R-:W-:Y:S01]  /*3a20*/  IABS R77, R12 ;  /* 0x0000000c004d7213 */ /* 0x000fe20000000000 */
[----:B------:R-:W-:Y:S01]  /*3a30*/  @!P1 IMAD.MOV R69, RZ, RZ, -R69 ;  /* 0x000000ffff459224 */ /* 0x000fe200078e0a45 */
[----:B------:R-:W-:Y:S01]  /*3a40*/  ISETP.GT.U32.AND P1, PT, R2, R72, PT ;  /* 0x000000480200720c */ /* 0x000fe20003f24070 */
[----:B------:R-:W-:Y:S02]  /*3a50*/  VIADD R81, R8, 0xe0 ;  /* 0x000000e008517836 */ /* 0x000fe40000000000 */
[----:B------:R-:W-:Y:S02]  /*3a60*/  IMAD.MOV R3, RZ, RZ, -R3 ;  /* 0x000000ffff037224 */ /* 0x000fe400078e0a03 */
[----:B------:R-:W-:Y:S01]  /*3a70*/  @!P2 IMAD.IADD R74, R74, 0x1, -R2 ;  /* 0x000000014a4aa824 */ /* 0x000fe200078e0a02 */
[----:B------:R-:W-:Y:S01]  /*3a80*/  IABS R78, R81 ;  /* 0x00000051004e7213 */ /* 0x000fe20000000000 */
[----:B------:R-:W-:Y:S01]  /*3a90*/  IMAD R75, R2, R3, R75 ;  /* 0x00000003024b7224 */ /* 0x000fe200078e024b */
[----:B------:R-:W-:Y:S01]  /*3aa0*/  ISETP.GE.AND P2, PT, R10, RZ, PT ;  /* 0x000000ff0a00720c */ /* 0x000fe20003f46270 */
[----:B------:R-:W-:-:S04]  /*3ab0*/  IMAD.HI.U32 R4, R9, R77, RZ ;  /* 0x0000004d09047227 */ /* 0x000fc800078e00ff */
[----:B------:R-:W-:Y:S01]  /*3ac0*/  @!P3 IMAD.MOV R70, RZ, RZ, -R70 ;  /* 0x000000ffff46b224 */ /* 0x000fe200078e0a46 */
[----:B------:R-:W-:Y:S01]  /*3ad0*/  ISETP.GT.U32.AND P3, PT, R2, R74, PT ;  /* 0x0000004a0200720c */ /* 0x000fe20003f64070 */
[----:B------:R-:W-:-:S04]  /*3ae0*/  IMAD.HI.U32 R6, R9, R78, RZ ;  /* 0x0000004e09067227 */ /* 0x000fc800078e00ff */
[----:B------:R-:W-:Y:S01]  /*3af0*/  @!P6 IMAD.IADD R73, R73, 0x1, -R2 ;  /* 0x000000014949e824 */ /* 0x000fe200078e0a02 */
[----:B------:R-:W-:Y:S01]  /*3b00*/  ISETP.GT.U32.AND P6, PT, R2, R75, PT ;  /* 0x0000004b0200720c */ /* 0x000fe20003fc4070 */
[----:B------:R-:W-:Y:S02]  /*3b10*/  IMAD.MOV R4, RZ, RZ, -R4 ;  /* 0x000000ffff047224 */ /* 0x000fe400078e0a04 */
[----:B------:R-:W-:Y:S02]  /*3b20*/  VIADD R11, R8, 0xe8 ;  /* 0x000000e8080b7836 */ /* 0x000fe40000000000 */
[----:B------:R-:W-:Y:S01]  /*3b30*/  @!P1 IMAD.IADD R72, R72, 0x1, -R2 ;  /* 0x0000000148489824 */ /* 0x000fe200078e0a02 */
[----:B------:R-:W-:Y:S01]  /*3b40*/  ISETP.GE.AND P1, PT, R79, RZ, PT ;  /* 0x000000ff4f00720c */ /* 0x000fe20003f26270 */
[----:B------:R-:W-:Y:S01]  /*3b50*/  IMAD.MOV R7, RZ, RZ, -R6 ;  /* 0x000000ffff077224 */ /* 0x000fe200078e0a06 */
[----:B------:R-:W-:Y:S01]  /*3b60*/  IABS R76, R11 ;  /* 0x0000000b004c7213 */ /* 0x000fe20000000000 */
[----:B------:R-:W-:-:S02]  /*3b70*/  IMAD R77, R2, R4, R77 ;  /* 0x00000004024d7224 */ /* 0x000fc400078e024d */
[C---:B------:R-:W-:Y:S02]  /*3b80*/  IMAD R78, R2.reuse, R7, R78 ;  /* 0x00000007024e7224 */ /* 0x040fe400078e024e */
[----:B------:R-:W-:Y:S01]  /*3b90*/  @!P4 IMAD.MOV R72, RZ, RZ, -R72 ;  /* 0x000000ffff48c224 */ /* 0x000fe200078e0a48 */
[----:B------:R-:W-:Y:S01]  /*3ba0*/  ISETP.GT.U32.AND P4, PT, R2, R77, PT ;  /* 0x0000004d0200720c */ /* 0x000fe20003f84070 */
[--C-:B------:R-:W-:Y:S01]  /*3bb0*/  @!P3 IMAD.IADD R74, R74, 0x1, -R2.reuse ;  /* 0x000000014a4ab824 */ /* 0x100fe200078e0a02 */
[----:B------:R-:W-:Y:S01]  /*3bc0*/  ISETP.GT.U32.AND P3, PT, R2, R78, PT ;  /* 0x0000004e0200720c */ /* 0x000fe20003f64070 */
[----:B------:R-:W-:Y:S02]  /*3bd0*/  VIADD R6, R8, 0xdc ;  /* 0x000000dc08067836 */ /* 0x000fe40000000000 */
[----:B------:R-:W-:Y:S01]  /*3be0*/  IMAD.HI.U32 R3, R9, R76, RZ ;  /* 0x0000004c09037227 */ /* 0x000fe200078e00ff */
[----:B------:R-:W-:Y:S02]  /*3bf0*/  @!P1 IADD3 R74, -R74, RZ, RZ ;  /* 0x000000ff4a4a9210 */ /* 0x000fe40007ffe1ff */
[----:B------:R-:W-:Y:S01]  /*3c00*/  IABS R79, R6 ;  /* 0x00000006004f7213 */ /* 0x000fe20000000000 */
[----:B------:R-:W-:-:S02]  /*3c10*/  @!P6 IMAD.IADD R75, R75, 0x1, -R2 ;  /* 0x000000014b4be824 */ /* 0x000fc400078e0a02 */
[----:B------:R-:W-:Y:S02]  /*3c20*/  IMAD.MOV R3, RZ, RZ, -R3 ;  /* 0x000000ffff037224 */ /* 0x000fe400078e0a03 */
[----:B------:R-:W-:Y:S02]  /*3c30*/  VIADD R7, R8, 0xd8 ;  /* 0x000000d808077836 */ /* 0x000fe40000000000 */
[----:B------:R-:W-:Y:S01]  /*3c40*/  @!P0 IMAD.MOV R71, RZ, RZ, -R71 ;  /* 0x000000ffff478224 */ /* 0x000fe200078e0a47 */
[C---:B------:R-:W-:Y:S01]  /*3c50*/  ISETP.GT.U32.AND P0, PT, R2.reuse, R75, PT ;  /* 0x0000004b0200720c */ /* 0x040fe20003f04070 */
[C---:B------:R-:W-:Y:S01]  /*3c60*/  IMAD R76, R2.reuse, R3, R76 ;  /* 0x00000003024c7224 */ /* 0x040fe200078e024c */
[----:B------:R-:W-:Y:S01]  /*3c70*/  IABS R80, R7 ;  /* 0x0000000700507213 */ /* 0x000fe20000000000 */
[----:B------:R-:W-:Y:S02]  /*3c80*/  @!P4 IMAD.IADD R77, R77, 0x1, -R2 ;  /* 0x000000014d4dc824 */ /* 0x000fe400078e0a02 */
[----:B------:R-:W-:Y:S01]  /*3c90*/  IMAD.HI.U32 R3, R9, R79, RZ ;  /* 0x0000004f09037227 */ /* 0x000fe200078e00ff */
[----:B------:R-:W-:-:S03]  /*3ca0*/  ISETP.GT.U32.AND P6, PT, R2, R76, PT ;  /* 0x0000004c0200720c */ /* 0x000fc60003fc4070 */
[----:B------:R-:W-:Y:S01]  /*3cb0*/  @!P3 IMAD.IADD R78, R78, 0x1, -R2 ;  /* 0x000000014e4eb824 */ /* 0x000fe200078e0a02 */
[C---:B------:R-:W-:Y:S01]  /*3cc0*/  ISETP.GT.U32.AND P3, PT, R2.reuse, R77, PT ;  /* 0x0000004d0200720c */ /* 0x040fe20003f64070 */
[----:B------:R-:W-:Y:S02]  /*3cd0*/  IMAD.MOV R4, RZ, RZ, -R3 ;  /* 0x000000ffff047224 */ /* 0x000fe400078e0a03 */
[----:B------:R-:W-:Y:S01]  /*3ce0*/  IMAD.HI.U32 R3, R9, R80, RZ ;  /* 0x0000005009037227 */ /* 0x000fe200078e00ff */
[----:B------:R-:W-:-:S03]  /*3cf0*/  ISETP.GT.U32.AND P1, PT, R2, R78, PT ;  /* 0x0000004e0200720c */ /* 0x000fc60003f24070 */
[----:B------:R-:W-:Y:S01]  /*3d00*/  @!P0 IMAD.IADD R75, R75, 0x1, -R2 ;  /* 0x000000014b4b8824 */ /* 0x000fe200078e0a02 */
[----:B------:R-:W-:Y:S01]  /*3d10*/  ISETP.GE.AND P0, PT, R12, RZ, PT ;  /* 0x000000ff0c00720c */ /* 0x000fe20003f06270 */
[C---:B------:R-:W-:Y:S02]  /*3d20*/  IMAD R79, R2.reuse, R4, R79 ;  /* 0x00000004024f7224 */ /* 0x040fe400078e024f */
[----:B------:R-:W-:Y:S02]  /*3d30*/  IMAD.MOV R3, RZ, RZ, -R3 ;  /* 0x000000ffff037224 */ /* 0x000fe400078e0a03 */
[----:B------:R-:W-:Y:S01]  /*3d40*/  @!P2 IMAD.MOV R75, RZ, RZ, -R75 ;  /* 0x000000ffff4ba224 */ /* 0x000fe200078e0a4b */
[C---:B------:R-:W-:Y:S01]  /*3d50*/  ISETP.GT.U32.AND P2, PT, R2.reuse, R79, PT ;  /* 0x0000004f0200720c */ /* 0x040fe20003f44070 */
[----:B------:R-:W-:Y:S02]  /*3d60*/  IMAD R80, R2, R3, R80 ;  /* 0x0000000302507224 */ /* 0x000fe400078e0250 */
[----:B------:R-:W-:-:S02]  /*3d70*/  @!P3 IMAD.IADD R77, R77, 0x1, -R2 ;  /* 0x000000014d4db824 */ /* 0x000fc400078e0a02 */
[--C-:B------:R-:W-:Y:S01]  /*3d80*/  @!P6 IMAD.IADD R76, R76, 0x1, -R2.reuse ;  /* 0x000000014c4ce824 */ /* 0x100fe200078e0a02 */
[----:B------:R-:W-:Y:S01]  /*3d90*/  ISETP.GT.U32.AND P3, PT, R2, R80, PT ;  /* 0x000000500200720c */ /* 0x000fe20003f64070 */
[----:B------:R-:W-:Y:S01]  /*3da0*/  @!P5 IMAD.MOV R73, RZ, RZ, -R73 ;  /* 0x000000ffff49d224 */ /* 0x000fe200078e0a49 */
[----:B------:R-:W-:Y:S01]  /*3db0*/  ISETP.GE.AND P5, PT, R11, RZ, PT ;  /* 0x000000ff0b00720c */ /* 0x000fe20003fa6270 */
[----:B------:R-:W-:Y:S01]  /*3dc0*/  VIADD R11, R8, 0xd0 ;  /* 0x000000d0080b7836 */ /* 0x000fe20000000000 */
[----:B------:R-:W-:Y:S01]  /*3dd0*/  ISETP.GT.U32.AND P4, PT, R2, R76, PT ;  /* 0x0000004c0200720c */ /* 0x000fe20003f84070 */
[----:B------:R-:W-:Y:S01]  /*3de0*/  VIADD R10, R8, 0xd4 ;  /* 0x000000d4080a7836 */ /* 0x000fe20000000000 */
[----:B------:R-:W-:Y:S01]  /*3df0*/  ISETP.GE.AND P6, PT, R81, RZ, PT ;  /* 0x000000ff5100720c */ /* 0x000fe20003fc6270 */
[--C-:B------:R-:W-:Y:S01]  /*3e00*/  @!P2 IMAD.IADD R79, R79, 0x1, -R2.reuse ;  /* 0x000000014f4fa824 */ /* 0x100fe200078e0a02 */
[----:B------:R-:W-:Y:S01]  /*3e10*/  IABS R82, R11 ;  /* 0x0000000b00527213 */ /* 0x000fe20000000000 */
[--C-:B------:R-:W-:Y:S01]  /*3e20*/  @!P1 IMAD.IADD R78, R78, 0x1, -R2.reuse ;  /* 0x000000014e4e9824 */ /* 0x100fe200078e0a02 */
[----:B------:R-:W-:Y:S01]  /*3e30*/  IABS R81, R10 ;  /* 0x0000000a00517213 */ /* 0x000fe20000000000 */
[----:B------:R-:W-:Y:S01]  /*3e40*/  @!P0 IMAD.MOV R77, RZ, RZ, -R77 ;  /* 0x000000ffff4d8224 */ /* 0x000fe200078e0a4d */
[----:B------:R-:W-:Y:S01]  /*3e50*/  ISETP.GE.AND P1, PT, R7, RZ, PT ;  /* 0x000000ff0700720c */ /* 0x000fe20003f26270 */
[----:B------:R-:W-:Y:S01]  /*3e60*/  @!P3 IMAD.IADD R80, R80, 0x1, -R2 ;  /* 0x000000015050b824 */ /* 0x000fe200078e0a02 */
[----:B------:R-:W-:Y:S01]  /*3e70*/  ISETP.GT.U32.AND P3, PT, R2, R79, PT ;  /* 0x0000004f0200720c */ /* 0x000fe20003f64070 */
[----:B------:R-:W-:Y:S01]  /*3e80*/  IMAD.HI.U32 R4, R9, R82, RZ ;  /* 0x0000005209047227 */ /* 0x000fe200078e00ff */
[----:B------:R-:W-:-:S03]  /*3e90*/  ISETP.GE.AND P2, PT, R10, RZ, PT ;  /* 0x000000ff0a00720c */ /* 0x000fc60003f46270 */
[----:B------:R-:W-:Y:S02]  /*3ea0*/  IMAD.MOV R7, RZ, RZ, -R4 ;  /* 0x000000ffff077224 */ /* 0x000fe400078e0a04 */
[----:B------:R-:W-:Y:S01]  /*3eb0*/  @!P4 IMAD.IADD R76, R76, 0x1, -R2 ;  /* 0x000000014c4cc824 */ /* 0x000fe200078e0a02 */
[----:B------:R-:W-:Y:S01]  /*3ec0*/  ISETP.GE.AND P4, PT, R6, RZ, PT ;  /* 0x000000ff0600720c */ /* 0x000fe20003f86270 */
[----:B------:R-:W-:Y:S02]  /*3ed0*/  VIADD R6, R8, 0xcc ;  /* 0x000000cc08067836 */ /* 0x000fe40000000000 */
[----:B------:R-:W-:-:S03]  /*3ee0*/  IMAD.HI.U32 R3, R9, R81, RZ ;  /* 0x0000005109037227 */ /* 0x000fc600078e00ff */
[----:B------:R-:W-:Y:S01]  /*3ef0*/  IABS R83, R6 ;  /* 0x0000000600537213 */ /* 0x000fe20000000000 */
[C---:B------:R-:W-:Y:S02]  /*3f00*/  IMAD R82, R2.reuse, R7, R82 ;  /* 0x0000000702527224 */ /* 0x040fe400078e0252 */
[----:B------:R-:W-:Y:S02]  /*3f10*/  IMAD.MOV R3, RZ, RZ, -R3 ;  /* 0x000000ffff037224 */ /* 0x000fe400078e0a03 */
[----:B------:R-:W-:Y:S01]  /*3f20*/  @!P3 IMAD.IADD R79, R79, 0x1, -R2 ;  /* 0x000000014f4fb824 */ /* 0x000fe200078e0a02 */
[C---:B------:R-:W-:Y:S01]  /*3f30*/  ISETP.GT.U32.AND P3, PT, R2.reuse, R82, PT ;  /* 0x000000520200720c */ /* 0x040fe20003f64070 */
[----:B------:R-:W-:Y:S01]  /*3f40*/  @!P5 IMAD.MOV R76, RZ, RZ, -R76 ;  /* 0x000000ffff4cd224 */ /* 0x000fe200078e0a4c */
[C---:B------:R-:W-:Y:S01]  /*3f50*/  ISETP.GT.U32.AND P5, PT, R2.reuse, R80, PT ;  /* 0x000000500200720c */ /* 0x040fe20003fa4070 */
[----:B------:R-:W-:Y:S02]  /*3f60*/  IMAD R81, R2, R3, R81 ;  /* 0x0000000302517224 */ /* 0x000fe400078e0251 */
[----:B------:R-:W-:-:S03]  /*3f70*/  IMAD.HI.U32 R3, R9, R83, RZ ;  /* 0x0000005309037227 */ /* 0x000fc600078e00ff */
[C---:B------:R-:W-:Y:S01]  /*3f80*/  ISETP.GT.U32.AND P0, PT, R2.reuse, R81, PT ;  /* 0x000000510200720c */ /* 0x040fe20003f04070 */
[----:B------:R-:W-:Y:S02]  /*3f90*/  IMAD.MOV R3, RZ, RZ, -R3 ;  /* 0x000000ffff037224 */ /* 0x000fe400078e0a03 */
[----:B------:R-:W-:Y:S01]  /*3fa0*/  @!P6 IMAD.MOV R78, RZ, RZ, -R78 ;  /* 0x000000ffff4ee224 */ /* 0x000fe200078e0a4e */
[----:B------:R-:W-:Y:S01]  /*3fb0*/  ISETP.GE.AND P6, PT, R11, RZ, PT ;  /* 0x000000ff0b00720c */ /* 0x000fe20003fc6270 */
[----:B------:R-:W-:Y:S02]  /*3fc0*/  IMAD R83, R2, R3, R83 ;  /* 0x0000000302537224 */ /* 0x000fe400078e0253 */
[----:B------:R-:W-:Y:S02]  /*3fd0*/  VIADD R3, R8, 0xc8 ;  /* 0x000000c808037836 */ /* 0x000fe40000000000 */
[--C-:B------:R-:W-:Y:S02]  /*3fe0*/  @!P3 IMAD.IADD R82, R82, 0x1, -R2.reuse ;  /* 0x000000015252b824 */ /* 0x100fe400078e0a02 */
[----:B------:R-:W-:Y:S01]  /*3ff0*/  @!P5 IMAD.IADD R80, R80, 0x1, -R2 ;  /* 0x000000015050d824 */ /* 0x000fe200078e0a02 */
[----:B------:R-:W-:Y:S01]  /*4000*/  IABS R84, R3 ;  /* 0x0000000300547213 */ /* 0x000fe20000000000 */
[----:B------:R-:W-:Y:S01]  /*4010*/  @!P4 IMAD.MOV R79, RZ, RZ, -R79 ;  /* 0x000000ffff4fc224 */ /* 0x000fe200078e0a4f */
[C---:B------:R-:W-:Y:S01]  /*4020*/  ISETP.GT.U32.AND P3, PT, R2.reuse, R82, PT ;  /* 0x000000520200720c */ /* 0x040fe20003f64070 */
[----:B------:R-:W-:Y:S01]  /*4030*/  @!P1 IMAD.MOV R80, RZ, RZ, -R80 ;  /* 0x000000ffff509224 */ /* 0x000fe200078e0a50 */
[----:B------:R-:W-:Y:S01]  /*4040*/  ISETP.GE.AND P4, PT, R3, RZ, PT ;  /* 0x000000ff0300720c */ /* 0x000fe20003f86270 */
[----:B------:R-:W-:Y:S01]  /*4050*/  IMAD.HI.U32 R3, R9, R84, RZ ;  /* 0x0000005409037227 */ /* 0x000fe200078e00ff */
[----:B------:R-:W-:-:S02]  /*4060*/  ISETP.GT.U32.AND P1, PT, R2, R83, PT ;  /* 0x000000530200720c */ /* 0x000fc40003f24070 */
[----:B------:R-:W-:Y:S01]  /*4070*/  ISETP.GE.AND P5, PT, R6, RZ, PT ;  /* 0x000000ff0600720c */ /* 0x000fe20003fa6270 */
[----:B------:R-:W-:Y:S02]  /*4080*/  IMAD.MOV R3, RZ, RZ, -R3 ;  /* 0x000000ffff037224 */ /* 0x000fe400078e0a03 */
[--C-:B------:R-:W-:Y:S02]  /*4090*/  @!P0 IMAD.IADD R81, R81, 0x1, -R2.reuse ;  /* 0x0000000151518824 */ /* 0x100fe400078e0a02 */
[----:B------:R-:W-:Y:S02]  /*40a0*/  VIADD R7, R8, 0xc4 ;  /* 0x000000c408077836 */ /* 0x000fe40000000000 */
[----:B------:R-:W-:Y:S01]  /*40b0*/  @!P3 IMAD.IADD R82, R82, 0x1, -R2 ;  /* 0x000000015252b824 */ /* 0x000fe200078e0a02 */
[C---:B------:R-:W-:Y:S01]  /*40c0*/  ISETP.GT.U32.AND P0, PT, R2.reuse, R81, PT ;  /* 0x000000510200720c */ /* 0x040fe20003f04070 */
[----:B------:R-:W-:Y:S01]  /*40d0*/  IMAD R84, R2, R3, R84 ;  /* 0x0000000302547224 */ /* 0x000fe200078e0254 */
[----:B------:R-:W-:Y:S01]  /*40e0*/  IABS R85, R7 ;  /* 0x0000000700557213 */ /* 0x000fe20000000000 */
[----:B------:R-:W-:-:S02]  /*40f0*/  @!P1 IMAD.IADD R83, R83, 0x1, -R2 ;  /* 0x0000000153539824 */ /* 0x000fc400078e0a02 */
[----:B------:R-:W-:Y:S01]  /*4100*/  @!P6 IMAD.MOV R82, RZ, RZ, -R82 ;  /* 0x000000ffff52e224 */ /* 0x000fe200078e0a52 */
[----:B------:R-:W-:Y:S01]  /*4110*/  ISETP.GT.U32.AND P6, PT, R2, R84, PT ;  /* 0x000000540200720c */ /* 0x000fe20003fc4070 */
[----:B------:R-:W-:Y:S01]  /*4120*/  VIADD R10, R8, 0xc0 ;  /* 0x000000c0080a7836 */ /* 0x000fe20000000000 */
[----:B------:R-:W-:Y:S01]  /*4130*/  ISETP.GT.U32.AND P1, PT, R2, R83, PT ;  /* 0x000000530200720c */ /* 0x000fe20003f24070 */
[----:B------:R-:W-:-:S03]  /*4140*/  IMAD.HI.U32 R4, R9, R85, RZ ;  /* 0x0000005509047227 */ /* 0x000fc600078e00ff */
[----:B------:R-:W-:Y:S01]  /*4150*/  IABS R86, R10 ;  /* 0x0000000a00567213 */ /* 0x000fe20000000000 */
[----:B------:R-:W-:Y:S01]  /*4160*/  VIADD R3, R8, 0xbc ;  /* 0x000000bc08037836 */ /* 0x000fe20000000000 */
[----:B------:R-:W-:Y:S01]  /*4170*/  ISETP.GE.AND P3, PT, R10, RZ, PT ;  /* 0x000000ff0a00720c */ /* 0x000fe20003f66270 */
[----:B------:R-:W-:Y:S02]  /*4180*/  IMAD.MOV R4, RZ, RZ, -R4 ;  /* 0x000000ffff047224 */ /* 0x000fe400078e0a04 */
[--C-:B------:R-:W-:Y:S01]  /*4190*/  @!P0 IMAD.IADD R81, R81, 0x1, -R2.reuse ;  /* 0x0000000151518824 */ /* 0x100fe200078e0a02 */
[----:B------:R-:W-:Y:S01]  /*41a0*/  IABS R87, R3 ;  /* 0x0000000300577213 */ /* 0x000fe20000000000 */
[----:B------:R-:W-:Y:S01]  /*41b0*/  IMAD R85, R2, R4, R85 ;  /* 0x0000000402557224 */ /* 0x000fe200078e0255 */
[----:B------:R-:W-:Y:S01]  /*41c0*/  ISETP.GE.AND P0, PT, R7, RZ, PT ;  /* 0x000000ff0700720c */ /* 0x000fe20003f06270 */
[----:B------:R-:W-:Y:S02]  /*41d0*/  @!P6 IMAD.IADD R84, R84, 0x1, -R2 ;  /* 0x000000015454e824 */ /* 0x000fe400078e0a02 */
[----:B------:R-:W-:-:S03]  /*41e0*/  IMAD.HI.U32 R6, R9, R86, RZ ;  /* 0x0000005609067227 */ /* 0x000fc600078e00ff */
[C---:B------:R-:W-:Y:S01]  /*41f0*/  ISETP.GT.U32.AND P6, PT, R2.reuse, R84, PT ;  /* 0x000000540200720c */ /* 0x040fe20003fc4070 */
[----:B------:R-:W-:Y:S01]  /*4200*/  @!P2 IMAD.MOV R81, RZ, RZ, -R81 ;  /* 0x000000ffff51a224 */ /* 0x000fe200078e0a51 */
[----:B------:R-:W-:Y:S01]  /*4210*/  ISETP.GE.AND P2, PT, R3, RZ, PT ;  /* 0x000000ff0300720c */ /* 0x000fe20003f46270 */
[----:B------:R-:W-:Y:S01]  /*4220*/  @!P1 IMAD.IADD R83, R83, 0x1, -R2 ;  /* 0x0000000153539824 */ /* 0x000fe200078e0a02 */
[----:B------:R-:W-:Y:S01]  /*4230*/  ISETP.GT.U32.AND P1, PT, R2, R85, PT ;  /* 0x000000550200720c */ /* 0x000fe20003f24070 */
[----:B------:R-:W-:-:S04]  /*4240*/  IMAD.HI.U32 R3, R9, R87, RZ ;  /* 0x0000005709037227 */ /* 0x000fc800078e00ff */
[----:B------:R-:W-:Y:S01]  /*4250*/  IMAD.MOV R7, RZ, RZ, -R6 ;  /* 0x000000ffff077224 */ /* 0x000fe200078e0a06 */
[----:B------:R-:W-:Y:S01]  /*4260*/  IADD3 R3, -R3, RZ, RZ ;  /* 0x000000ff03037210 */ /* 0x000fe20007ffe1ff */
[----:B------:R-:W-:Y:S02]  /*4270*/  VIADD R93, R8, 0xb8 ;  /* 0x000000b8085d7836 */ /* 0x000fe40000000000 */
[C---:B------:R-:W-:Y:S02]  /*4280*/  IMAD R86, R2.reuse, R7, R86 ;  /* 0x0000000702567224 */ /* 0x040fe400078e0256 */
[----:B------:R-:W-:Y:S01]  /*4290*/  @!P5 IMAD.MOV R83, RZ, RZ, -R83 ;  /* 0x000000ffff53d224 */ /* 0x000fe200078e0a53 */
[----:B------:R-:W-:Y:S01]  /*42a0*/  IABS R88, R93 ;  /* 0x0000005d00587213 */ /* 0x000fe20000000000 */
[C---:B------:R-:W-:Y:S01]  /*42b0*/  IMAD R87, R2.reuse, R3, R87 ;  /* 0x0000000302577224 */ /* 0x040fe200078e0257 */
[----:B------:R-:W-:Y:S01]  /*42c0*/  ISETP.GT.U32.AND P5, PT, R2, R86, PT ;  /* 0x000000560200720c */ /* 0x000fe20003fa4070 */
[----:B------:R-:W-:-:S02]  /*42d0*/  VIADD R11, R8, 0xb4 ;  /* 0x000000b4080b7836 */ /* 0x000fc40000000000 */
[--C-:B------:R-:W-:Y:S02]  /*42e0*/  @!P1 IMAD.IADD R85, R85, 0x1, -R2.reuse ;  /* 0x0000000155559824 */ /* 0x100fe400078e0a02 */
[----:B------:R-:W-:Y:S01]  /*42f0*/  @!P6 IMAD.IADD R84, R84, 0x1, -R2 ;  /* 0x000000015454e824 */ /* 0x000fe200078e0a02 */
[----:B------:R-:W-:Y:S01]  /*4300*/  ISETP.GT.U32.AND P6, PT, R2, R87, PT ;  /* 0x000000570200720c */ /* 0x000fe20003fc4070 */
[----:B------:R-:W-:Y:S01]  /*4310*/  VIADD R12, R8, 0xb0 ;  /* 0x000000b0080c7836 */ /* 0x000fe20000000000 */
[----:B------:R-:W-:Y:S01]  /*4320*/  IABS R89, R11 ;  /* 0x0000000b00597213 */ /* 0x000fe20000000000 */
[C---:B------:R-:W-:Y:S01]  /*4330*/  IMAD.HI.U32 R4, R9.reuse, R88, RZ ;  /* 0x0000005809047227 */ /* 0x040fe200078e00ff */
[----:B------:R-:W-:Y:S02]  /*4340*/  ISETP.GT.U32.AND P1, PT, R2, R85, PT ;  /* 0x000000550200720c */ /* 0x000fe40003f24070 */
[----:B------:R-:W-:Y:S01]  /*4350*/  IABS R90, R12 ;  /* 0x0000000c005a7213 */ /* 0x000fe20000000000 */
[----:B------:R-:W-:-:S04]  /*4360*/  IMAD.HI.U32 R6, R9, R89, RZ ;  /* 0x0000005909067227 */ /* 0x000fc800078e00ff */
[----:B------:R-:W-:Y:S02]  /*4370*/  IMAD.MOV R7, RZ, RZ, -R4 ;  /* 0x000000ffff077224 */ /* 0x000fe400078e0a04 */
[----:B------:R-:W-:Y:S02]  /*4380*/  @!P5 IMAD.IADD R86, R86, 0x1, -R2 ;  /* 0x000000015656d824 */ /* 0x000fe400078e0a02 */
[----:B------:R-:W-:Y:S02]  /*4390*/  IMAD.MOV R6, RZ, RZ, -R6 ;  /* 0x000000ffff067224 */ /* 0x000fe400078e0a06 */
[C---:B------:R-:W-:Y:S02]  /*43a0*/  IMAD R88, R2.reuse, R7, R88 ;  /* 0x0000000702587224 */ /* 0x040fe400078e0258 */
[----:B------:R-:W-:Y:S01]  /*43b0*/  @!P6 IMAD.IADD R87, R87, 0x1, -R2 ;  /* 0x000000015757e824 */ /* 0x000fe200078e0a02 */
[----:B------:R-:W-:Y:S01]  /*43c0*/  ISETP.GT.U32.AND P6, PT, R2, R86, PT ;  /* 0x000000560200720c */ /* 0x000fe20003fc4070 */
[----:B------:R-:W-:-:S04]  /*43d0*/  IMAD.HI.U32 R3, R9, R90, RZ ;  /* 0x0000005a09037227 */ /* 0x000fc800078e00ff */
[C---:B------:R-:W-:Y:S02]  /*43e0*/  IMAD R89, R2.reuse, R6, R89 ;  /* 0x0000000602597224 */ /* 0x040fe400078e0259 */
[----:B------:R-:W-:Y:S01]  /*43f0*/  @!P1 IMAD.IADD R85, R85, 0x1, -R2 ;  /* 0x0000000155559824 */ /* 0x000fe200078e0a02 */
[C---:B------:R-:W-:Y:S01]  /*4400*/  ISETP.GT.U32.AND P1, PT, R2.reuse, R88, PT ;  /* 0x000000580200720c */ /* 0x040fe20003f24070 */
[----:B------:R-:W-:Y:S01]  /*4410*/  IMAD.MOV R3, RZ, RZ, -R3 ;  /* 0x000000ffff037224 */ /* 0x000fe200078e0a03 */
[----:B------:R-:W-:Y:S01]  /*4420*/  ISETP.GT.U32.AND P5, PT, R2, R89, PT ;  /* 0x000000590200720c */ /* 0x000fe20003fa4070 */
[----:B------:R-:W-:Y:S02]  /*4430*/  VIADD R10, R8, 0xac ;  /* 0x000000ac080a7836 */ /* 0x000fe40000000000 */
[----:B------:R-:W-:Y:S02]  /*4440*/  IMAD R90, R2, R3, R90 ;  /* 0x00000003025a7224 */ /* 0x000fe400078e025a */
[----:B------:R-:W-:Y:S01]  /*4450*/  @!P6 IMAD.IADD R86, R86, 0x1, -R2 ;  /* 0x000000015656e824 */ /* 0x000fe200078e0a02 */
[----:B------:R-:W-:Y:S01]  /*4460*/  IABS R91, R10 ;  /* 0x0000000a005b7213 */ /* 0x000fe20000000000 */
[----:B------:R-:W-:Y:S01]  /*4470*/  VIADD R95, R8, 0xa8 ;  /* 0x000000a8085f7836 */ /* 0x000fe20000000000 */
[----:B------:R-:W-:Y:S01]  /*4480*/  ISETP.GT.U32.AND P6, PT, R2, R90, PT ;  /* 0x0000005a0200720c */ /* 0x000fe20003fc4070 */
[----:B------:R-:W-:-:S02]  /*4490*/  VIADD R96, R8, 0xa0 ;  /* 0x000000a008607836 */ /* 0x000fc40000000000 */
[--C-:B------:R-:W-:Y:S01]  /*44a0*/  @!P1 IMAD.IADD R88, R88, 0x1, -R2.reuse ;  /* 0x0000000158589824 */ /* 0x100fe200078e0a02 */
[----:B------:R-:W-:Y:S01]  /*44b0*/  ISETP.GT.U32.AND P1, PT, R2, R87, PT ;  /* 0x000000570200720c */ /* 0x000fe20003f24070 */
[----:B------:R-:W-:Y:S01]  /*44c0*/  IMAD.HI.U32 R4, R9, R91, RZ ;  /* 0x0000005b09047227 */ /* 0x000fe200078e00ff */
[----:B------:R-:W-:Y:S02]  /*44d0*/  IABS R92, R95 ;  /* 0x0000005f005c7213 */ /* 0x000fe40000000000 */
[----:B------:R-:W-:Y:S01]  /*44e0*/  IABS R94, R96 ;  /* 0x00000060005e7213 */ /* 0x000fe20000000000 */
[----:B------:R-:W-:Y:S02]  /*44f0*/  @!P5 IMAD.IADD R89, R89, 0x1, -R2 ;  /* 0x000000015959d824 */ /* 0x000fe400078e0a02 */
[----:B------:R-:W-:Y:S02]  /*4500*/  IMAD.MOV R4, RZ, RZ, -R4 ;  /* 0x000000ffff047224 */ /* 0x000fe400078e0a04 */
[----:B------:R-:W-:Y:S01]  /*4510*/  @!P6 IMAD.IADD R90, R90, 0x1, -R2 ;  /* 0x000000015a5ae824 */ /* 0x000fe200078e0a02 */
[C---:B------:R-:W-:Y:S01]  /*4520*/  ISETP.GT.U32.AND P5, PT, R2.reuse, R89, PT ;  /* 0x000000590200720c */ /* 0x040fe20003fa4070 */
[----:B------:R-:W-:Y:S01]  /*4530*/  IMAD R91, R2, R4, R91 ;  /* 0x00000004025b7224 */ /* 0x000fe200078e025b */
[----:B------:R-:W-:Y:S01]  /*4540*/  ISETP.GE.AND P6, PT, R11, RZ, PT ;  /* 0x000000ff0b00720c */ /* 0x000fe20003fc6270 */
[----:B------:R-:W-:-:S04]  /*4550*/  IMAD.HI.U32 R3, R9, R92, RZ ;  /* 0x0000005c09037227 */ /* 0x000fc800078e00ff */
[----:B------:R-:W-:-:S04]  /*4560*/  IMAD.HI.U32 R4, R9, R94, RZ ;  /* 0x0000005e09047227 */ /* 0x000fc800078e00ff */
[----:B------:R-:W-:Y:S01]  /*4570*/  @!P1 IMAD.IADD R87, R87, 0x1, -R2 ;  /* 0x0000000157579824 */ /* 0x000fe200078e0a02 */
[C---:B------:R-:W-:Y:S01]  /*4580*/  ISETP.GT.U32.AND P1, PT, R2.reuse, R91, PT ;  /* 0x0000005b0200720c */ /* 0x040fe20003f24070 */
[----:B------:R-:W-:Y:S02]  /*4590*/  IMAD.MOV R3, RZ, RZ, -R3 ;  /* 0x000000ffff037224 */ /* 0x000fe400078e0a03 */
[----:B------:R-:W-:Y:S02]  /*45a0*/  IMAD.MOV R7, RZ, RZ, -R4 ;  /* 0x000000ffff077224 */ /* 0x000fe400078e0a04 */
[C---:B------:R-:W-:Y:S02]  /*45b0*/  IMAD R92, R2.reuse, R3, R92 ;  /* 0x00000003025c7224 */ /* 0x040fe400078e025c */
[----:B------:R-:W-:Y:S02]  /*45c0*/  @!P5 IMAD.IADD R89, R89, 0x1, -R2 ;  /* 0x000000015959d824 */ /* 0x000fe400078e0a02 */
[C---:B------:R-:W-:Y:S01]  /*45d0*/  IMAD R94, R2.reuse, R7, R94 ;  /* 0x00000007025e7224 */ /* 0x040fe200078e025e */
[----:B------:R-:W-:Y:S01]  /*45e0*/  ISETP.GT.U32.AND P5, PT, R2, R92, PT ;  /* 0x0000005c0200720c */ /* 0x000fe20003fa4070 */
[----:B------:R-:W-:-:S02]  /*45f0*/  VIADD R97, R8, 0xa4 ;  /* 0x000000a408617836 */ /* 0x000fc40000000000 */
[----:B------:R-:W-:Y:S01]  /*4600*/  @!P0 IMAD.MOV R85, RZ, RZ, -R85 ;  /* 0x000000ffff558224 */ /* 0x000fe200078e0a55 */
[C---:B------:R-:W-:Y:S01]  /*4610*/  ISETP.GT.U32.AND P0, PT, R2.reuse, R90, PT ;  /* 0x0000005a0200720c */ /* 0x040fe20003f04070 */
[----:B------:R-:W-:Y:S01]  /*4620*/  @!P6 IMAD.MOV R89, RZ, RZ, -R89 ;  /* 0x000000ffff59e224 */ /* 0x000fe200078e0a59 */
[C---:B------:R-:W-:Y:S01]  /*4630*/  ISETP.GT.U32.AND P6, PT, R2.reuse, R94, PT ;  /* 0x0000005e0200720c */ /* 0x040fe20003fc4070 */
[----:B------:R-:W-:Y:S01]  /*4640*/  @!P4 IMAD.MOV R84, RZ, RZ, -R84 ;  /* 0x000000ffff54c224 */ /* 0x000fe200078e0a54 */
[----:B------:R-:W-:Y:S01]  /*4650*/  ISETP.GT.U32.AND P4, PT, R2, R88, PT ;  /* 0x000000580200720c */ /* 0x000fe20003f84070 */
[--C-:B------:R-:W-:Y:S01]  /*4660*/  @!P1 IMAD.IADD R91, R91, 0x1, -R2.reuse ;  /* 0x000000015b5b9824 */ /* 0x100fe200078e0a02 */
[----:B------:R-:W-:Y:S01]  /*4670*/  IABS R6, R97 ;  /* 0x0000006100067213 */ /* 0x000fe20000000000 */
[----:B------:R-:W-:Y:S01]  /*4680*/  VIADD R11, R8, 0x9c ;  /* 0x0000009c080b7836 */ /* 0x000fe20000000000 */
[----:B------:R-:W-:Y:S01]  /*4690*/  ISETP.GE.AND P1, PT, R12, RZ, PT ;  /* 0x000000ff0c00720c */ /* 0x000fe20003f26270 */
[----:B------:R-:W-:-:S02]  /*46a0*/  @!P5 IMAD.IADD R92, R92, 0x1, -R2 ;  /* 0x000000015c5cd824 */ /* 0x000fc400078e0a02 */
[----:B------:R-:W-:Y:S01]  /*46b0*/  IMAD.HI.U32 R3, R9, R6, RZ ;  /* 0x0000000609037227 */ /* 0x000fe200078e00ff */
[----:B------:R-:W-:-:S03]  /*46c0*/  IABS R4, R11 ;  /* 0x0000000b00047213 */ /* 0x000fc60000000000 */
[----:B------:R-:W-:Y:S02]  /*46d0*/  IMAD.MOV R3, RZ, RZ, -R3 ;  /* 0x000000ffff037224 */ /* 0x000fe400078e0a03 */
[--C-:B------:R-:W-:Y:S01]  /*46e0*/  @!P0 IMAD.IADD R90, R90, 0x1, -R2.reuse ;  /* 0x000000015a5a8824 */ /* 0x100fe200078e0a02 */
[----:B------:R-:W-:Y:S01]  /*46f0*/  ISETP.GE.AND P0, PT, R95, RZ, PT ;  /* 0x000000ff5f00720c */ /* 0x000fe20003f06270 */
[--C-:B------:R-:W-:Y:S02]  /*4700*/  @!P6 IMAD.IADD R94, R94, 0x1, -R2.reuse ;  /* 0x000000015e5ee824 */ /* 0x100fe400078e0a02 */
[----:B------:R-:W-:Y:S01]  /*4710*/  @!P4 IMAD.IADD R88, R88, 0x1, -R2 ;  /* 0x000000015858c824 */ /* 0x000fe200078e0a02 */
[----:B------:R-:W-:Y:S01]  /*4720*/  ISETP.GE.AND P4, PT, R93, RZ, PT ;  /* 0x000000ff5d00720c */ /* 0x000fe20003f86270 */
[----:B------:R-:W-:Y:S01]  /*4730*/  IMAD R93, R2, R3, R6 ;  /* 0x00000003025d7224 */ /* 0x000fe200078e0206 */
[----:B------:R-:W-:Y:S01]  /*4740*/  IADD3 R6, R8, 0x90, RZ ;  /* 0x0000009008067810 */ /* 0x000fe20007ffe0ff */
[----:B------:R-:W-:Y:S01]  /*4750*/  @!P3 IMAD.MOV R86, RZ, RZ, -R86 ;  /* 0x000000ffff56b224 */ /* 0x000fe200078e0a56 */
[C---:B------:R-:W-:Y:S01]  /*4760*/  ISETP.GT.U32.AND P3, PT, R2.reuse, R91, PT ;  /* 0x0000005b0200720c */ /* 0x040fe20003f64070 */
[----:B------:R-:W-:Y:S01]  /*4770*/  @!P2 IMAD.MOV R87, RZ, RZ, -R87 ;  /* 0x000000ffff57a224 */ /* 0x000fe200078e0a57 */
[C---:B------:R-:W-:Y:S01]  /*4780*/  ISETP.GT.U32.AND P2, PT, R2.reuse, R92, PT ;  /* 0x0000005c0200720c */ /* 0x040fe20003f44070 */
[----:B------:R-:W-:Y:S01]  /*4790*/  @!P1 IMAD.MOV R90, RZ, RZ, -R90 ;  /* 0x000000ffff5a9224 */ /* 0x000fe200078e0a5a */
[C---:B------:R-:W-:Y:S01]  /*47a0*/  ISETP.GT.U32.AND P1, PT, R2.reuse, R94, PT ;  /* 0x0000005e0200720c */ /* 0x040fe20003f24070 */
[----:B------:R-:W-:Y:S01]  /*47b0*/  IMAD.HI.U32 R3, R9, R4, RZ ;  /* 0x0000000409037227 */ /* 0x000fe200078e00ff */
[----:B------:R-:W-:-:S02]  /*47c0*/  ISETP.GT.U32.AND P5, PT, R2, R93, PT ;  /* 0x0000005d0200720c */ /* 0x000fc40003fa4070 */
[----:B------:R-:W-:Y:S01]  /*47d0*/  IABS R98, R6 ;  /* 0x0000000600627213 */ /* 0x000fe20000000000 */
[----:B------:R-:W-:Y:S02]  /*47e0*/  IMAD.MOV R3, RZ, RZ, -R3 ;  /* 0x000000ffff037224 */ /* 0x000fe400078e0a03 */
[----:B------:R-:W-:Y:S01]  /*47f0*/  @!P4 IMAD.MOV R88, RZ, RZ, -R88 ;  /* 0x000000ffff58c224 */ /* 0x000fe200078e0a58 */
[----:B------:R-:W-:Y:S01]  /*4800*/  ISETP.GE.AND P4, PT, R10, RZ, PT ;  /* 0x000000ff0a00720c */ /* 0x000fe20003f86270 */
[----:B------:R-:W-:Y:S02]  /*4810*/  IMAD R95, R2, R3, R4 ;  /* 0x00000003025f7224 */ /* 0x000fe400078e0204 */
[----:B------:R-:W-:Y:S01]  /*4820*/  VIADD R4, R8, 0x94 ;  /* 0x0000009408047836 */ /* 0x000fe20000000000 */
[----:B------:R-:W-:Y:S01]  /*4830*/  STL [R1+0x5bc], R88 ;  /* 0x0005bc5801007387 */ /* 0x000fe20000100800 */
[--C-:B------:R-:W-:Y:S01]  /*4840*/  @!P3 IMAD.IADD R91, R91, 0x1, -R2.reuse ;  /* 0x000000015b5bb824 */ /* 0x100fe200078e0a02 */
[----:B------:R-:W-:Y:S01]  /*4850*/  ISETP.GE.AND P3, PT, R97, RZ, PT ;  /* 0x000000ff6100720c */ /* 0x000fe20003f66270 */
[--C-:B------:R-:W-:Y:S01]  /*4860*/  @!P2 IMAD.IADD R92, R92, 0x1, -R2.reuse ;  /* 0x000000015c5ca824 */ /* 0x100fe200078e0a02 */
[----:B------:R-:W-:Y:S01]  /*4870*/  IABS R97, R4 ;  /* 0x0000000400617213 */ /* 0x000fe20000000000 */
[--C-:B------:R-:W-:Y:S01]  /*4880*/  @!P1 IMAD.IADD R94, R94, 0x1, -R2.reuse ;  /* 0x000000015e5e9824 */ /* 0x100fe200078e0a02 */
[----:B------:R-:W-:Y:S01]  /*4890*/  ISETP.GT.U32.AND P1, PT, R2, R95, PT ;  /* 0x0000005f0200720c */ /* 0x000fe20003f24070 */
[----:B------:R-:W-:Y:S01]  /*48a0*/  @!P5 IMAD.IADD R93, R93, 0x1, -R2 ;  /* 0x000000015d5dd824 */ /* 0x000fe200078e0a02 */
[----:B------:R-:W-:Y:S01]  /*48b0*/  ISETP.GE.AND P2, PT, R96, RZ, PT ;  /* 0x000000ff6000720c */ /* 0x000fe20003f46270 */
[----:B------:R-:W-:Y:S01]  /*48c0*/  @!P0 IMAD.MOV R92, RZ, RZ, -R92 ;  /* 0x000000ffff5c8224 */ /* 0x000fe200078e0a5c */
[----:B------:R-:W-:Y:S01]  /*48d0*/  ISETP.GE.AND P0, PT, R4, RZ, PT ;  /* 0x000000ff0400720c */ /* 0x000fe20003f06270 */
[----:B------:R-:W-:Y:S01]  /*48e0*/  IMAD.HI.U32 R4, R9, R97, RZ ;  /* 0x0000006109047227 */ /* 0x000fe200078e00ff */
[----:B------:R-:W-:Y:S01]  /*48f0*/  ISETP.GT.U32.AND P6, PT, R2, R93, PT ;  /* 0x0000005d0200720c */ /* 0x000fe20003fc4070 */
[----:B------:R-:W-:Y:S01]  /*4900*/  STL [R1+0x5c0], R89 ;  /* 0x0005c05901007387 */ /* 0x000fe20000100800 */
[----:B------:R-:W-:Y:S01]  /*4910*/  ISETP.GE.AND P5, PT, R11, RZ, PT ;  /* 0x000000ff0b00720c */ /* 0x000fe20003fa6270 */
[----:B------:R-:W-:-:S02]  /*4920*/  VIADD R3, R8, 0x98 ;  /* 0x0000009808037836 */ /* 0x000fc40000000000 */
[----:B------:R-:W-:Y:S01]  /*4930*/  IMAD.MOV R4, RZ, RZ, -R4 ;  /* 0x000000ffff047224 */ /* 0x000fe200078e0a04 */
[----:B------:R3:W-:Y:S01]  /*4940*/  STL [R1+0x5c4], R90 ;  /* 0x0005c45a01007387 */ /* 0x0007e20000100800 */
[----:B------:R-:W-:Y:S01]  /*4950*/  @!P1 IMAD.IADD R95, R95, 0x1, -R2 ;  /* 0x000000015f5f9824 */ /* 0x000fe200078e0a02 */
[----:B------:R-:W-:Y:S01]  /*4960*/  IABS R96, R3 ;  /* 0x0000000300607213 */ /* 0x000fe20000000000 */
[C---:B------:R-:W-:Y:S02]  /*4970*/  IMAD R97, R2.reuse, R4, R97 ;  /* 0x0000000402617224 */ /* 0x040fe400078e0261 */
[----:B------:R-:W-:Y:S01]  /*4980*/  @!P4 IMAD.MOV R91, RZ, RZ, -R91 ;  /* 0x000000ffff5bc224 */ /* 0x000fe200078e0a5b */
[----:B------:R-:W-:Y:S01]  /*4990*/  ISETP.GE.AND P4, PT, R3, RZ, PT ;  /* 0x000000ff0300720c */ /* 0x000fe20003f86270 */
[----:B------:R-:W-:Y:S01]  /*49a0*/  @!P2 IMAD.MOV R94, RZ, RZ, -R94 ;  /* 0x000000ffff5ea224 */ /* 0x000fe200078e0a5e */
[----:B------:R-:W-:Y:S01]  /*49b0*/  ISETP.GT.U32.AND P1, PT, R2, R95, PT ;  /* 0x0000005f0200720c */ /* 0x000fe20003f24070 */
[----:B------:R-:W-:Y:S01]  /*49c0*/  VIADD R10, R8, 0x8c ;  /* 0x0000008c080a7836 */ /* 0x000fe20000000000 */
[----:B------:R-:W-:Y:S01]  /*49d0*/  ISETP.GT.U32.AND P2, PT, R2, R97, PT ;  /* 0x000000610200720c */ /* 0x000fe20003f44070 */
[----:B------:R-:W-:-:S03]  /*49e0*/  IMAD.HI.U32 R3, R9, R96, RZ ;  /* 0x0000006009037227 */ /* 0x000fc600078e00ff */
[----:B------:R-:W-:Y:S01]  /*49f0*/  IABS R99, R10 ;  /* 0x0000000a00637213 */ /* 0x000fe20000000000 */
[----:B------:R-:W-:Y:S01]  /*4a00*/  @!P6 IMAD.IADD R93, R93, 0x1, -R2 ;  /* 0x000000015d5de824 */ /* 0x000fe200078e0a02 */
[----:B------:R-:W-:Y:S01]  /*4a10*/  ISETP.GE.AND P6, PT, R6, RZ, PT ;  /* 0x000000ff0600720c */ /* 0x000fe20003fc6270 */
[----:B------:R-:W-:Y:S02]  /*4a20*/  IMAD.MOV R7, RZ, RZ, -R3 ;  /* 0x000000ffff077224 */ /* 0x000fe400078e0a03 */
[----:B------:R-:W-:Y:S02]  /*4a30*/  VIADD R6, R8, 0x88 ;  /* 0x0000008808067836 */ /* 0x000fe40000000000 */
[----:B------:R-:W-:-:S03]  /*4a40*/  IMAD.HI.U32 R3, R9, R98, RZ ;  /* 0x0000006209037227 */ /* 0x000fc600078e00ff */
[----:B------:R-:W-:Y:S01]  /*4a50*/  IABS R100, R6 ;  /* 0x0000000600647213 */ /* 0x000fe20000000000 */
[----:B------:R-:W-:Y:S02]  /*4a60*/  IMAD R96, R2, R7, R96 ;  /* 0x0000000702607224 */ /* 0x000fe400078e0260 */
[----:B------:R-:W-:Y:S02]  /*4a70*/  IMAD.MOV R7, RZ, RZ, -R3 ;  /* 0x000000ffff077224 */ /* 0x000fe400078e0a03 */
[----:B------:R-:W-:Y:S02]  /*4a80*/  VIADD R12, R8, 0x84 ;  /* 0x00000084080c7836 */ /* 0x000fe40000000000 */
[----:B------:R-:W-:-:S03]  /*4a90*/  IMAD.HI.U32 R3, R9, R99, RZ ;  /* 0x0000006309037227 */ /* 0x000fc600078e00ff */
[----:B------:R-:W-:Y:S01]  /*4aa0*/  IABS R101, R12 ;  /* 0x0000000c00657213 */ /* 0x000fe20000000000 */
[--C-:B------:R-:W-:Y:S02]  /*4ab0*/  @!P1 IMAD.IADD R95, R95, 0x1, -R2.reuse ;  /* 0x000000015f5f9824 */ /* 0x100fe400078e0a02 */
[----:B------:R-:W-:Y:S02]  /*4ac0*/  @!P2 IMAD.IADD R97, R97, 0x1, -R2 ;  /* 0x000000016161a824 */ /* 0x000fe400078e0a02 */
[----:B------:R-:W-:-:S04]  /*4ad0*/  IMAD.HI.U32 R4, R9, R100, RZ ;  /* 0x0000006409047227 */ /* 0x000fc800078e00ff */
[----:B------:R-:W-:Y:S02]  /*4ae0*/  IMAD.MOV R3, RZ, RZ, -R3 ;  /* 0x000000ffff037224 */ /* 0x000fe400078e0a03 */
[----:B------:R-:W-:Y:S01]  /*4af0*/  @!P3 IMAD.MOV R93, RZ, RZ, -R93 ;  /* 0x000000ffff5db224 */ /* 0x000fe200078e0a5d */
[C---:B------:R-:W-:Y:S01]  /*4b00*/  ISETP.GT.U32.AND P3, PT, R2.reuse, R96, PT ;  /* 0x000000600200720c */ /* 0x040fe20003f64070 */
[C---:B------:R-:W-:Y:S02]  /*4b10*/  IMAD R98, R2.reuse, R7, R98 ;  /* 0x0000000702627224 */ /* 0x040fe400078e0262 */
[----:B------:R-:W-:Y:S01]  /*4b20*/  @!P5 IMAD.MOV R95, RZ, RZ, -R95 ;  /* 0x000000ffff5fd224 */ /* 0x000fe200078e0a5f */
[C---:B------:R-:W-:Y:S01]  /*4b30*/  ISETP.GT.U32.AND P5, PT, R2.reuse, R97, PT ;  /* 0x000000610200720c */ /* 0x040fe20003fa4070 */
[----:B------:R-:W-:Y:S01]  /*4b40*/  IMAD.MOV R7, RZ, RZ, -R4 ;  /* 0x000000ffff077224 */ /* 0x000fe200078e0a04 */
[C---:B------:R-:W-:Y:S01]  /*4b50*/  ISETP.GT.U32.AND P1, PT, R2.reuse, R98, PT ;  /* 0x000000620200720c */ /* 0x040fe20003f24070 */
[----:B------:R-:W-:-:S02]  /*4b60*/  IMAD R99, R2, R3, R99 ;  /* 0x0000000302637224 */ /* 0x000fc400078e0263 */
[----:B------:R-:W-:-:S04]  /*4b70*/  IMAD.HI.U32 R3, R9, R101, RZ ;  /* 0x0000006509037227 */ /* 0x000fc800078e00ff */
[----:B------:R-:W-:Y:S02]  /*4b80*/  IMAD R100, R2, R7, R100 ;  /* 0x0000000702647224 */ /* 0x000fe400078e0264 */
[----:B------:R-:W-:Y:S02]  /*4b90*/  VIADD R7, R8, 0x80 ;  /* 0x0000008008077836 */ /* 0x000fe40000000000 */
[----:B------:R-:W-:Y:S02]  /*4ba0*/  IMAD.MOV R3, RZ, RZ, -R3 ;  /* 0x000000ffff037224 */ /* 0x000fe400078e0a03 */
[--C-:B------:R-:W-:Y:S01]  /*4bb0*/  @!P3 IMAD.IADD R96, R96, 0x1, -R2.reuse ;  /* 0x000000016060b824 */ /* 0x100fe200078e0a02 */
[----:B------:R-:W-:Y:S01]  /*4bc0*/  IABS R102, R7 ;  /* 0x0000000700667213 */ /* 0x000fe20000000000 */
[C---:B------:R-:W-:Y:S01]  /*4bd0*/  IMAD R101, R2.reuse, R3, R101 ;  /* 0x0000000302657224 */ /* 0x040fe200078e0265 */
[C---:B------:R-:W-:Y:S01]  /*4be0*/  ISETP.GT.U32.AND P3, PT, R2.reuse, R99, PT ;  /* 0x000000630200720c */ /* 0x040fe20003f64070 */
[----:B------:R-:W-:Y:S01]  /*4bf0*/  @!P5 IMAD.IADD R97, R97, 0x1, -R2 ;  /* 0x000000016161d824 */ /* 0x000fe200078e0a02 */
[----:B------:R-:W-:Y:S01]  /*4c00*/  ISETP.GT.U32.AND P2, PT, R2, R96, PT ;  /* 0x000000600200720c */ /* 0x000fe20003f44070 */
[----:B------:R-:W-:Y:S01]  /*4c10*/  VIADD R4, R8, 0x7c ;  /* 0x0000007c08047836 */ /* 0x000fe20000000000 */
[----:B------:R-:W-:Y:S01]  /*4c20*/  ISETP.GT.U32.AND P5, PT, R2, R101, PT ;  /* 0x000000650200720c */ /* 0x000fe20003fa4070 */
[----:B------:R-:W-:-:S03]  /*4c30*/  IMAD.HI.U32 R3, R9, R102, RZ ;  /* 0x0000006609037227 */ /* 0x000fc600078e00ff */
[----:B------:R-:W-:Y:S01]  /*4c40*/  IABS R103, R4 ;  /* 0x0000000400677213 */ /* 0x000fe20000000000 */
[----:B------:R-:W-:Y:S02]  /*4c50*/  IMAD.MOV R3, RZ, RZ, -R3 ;  /* 0x000000ffff037224 */ /* 0x000fe400078e0a03 */
[----:B------:R-:W-:Y:S02]  /*4c60*/  VIADD R11, R8, 0x78 ;  /* 0x00000078080b7836 */ /* 0x000fe40000000000 */
[----:B------:R-:W-:Y:S02]  /*4c70*/  IMAD R102, R2, R3, R102 ;  /* 0x0000000302667224 */ /* 0x000fe400078e0266 */
[----:B------:R-:W-:Y:S01]  /*4c80*/  @!P3 IMAD.IADD R99, R99, 0x1, -R2 ;  /* 0x000000016363b824 */ /* 0x000fe200078e0a02 */
[----:B------:R-:W-:Y:S01]  /*4c90*/  IABS R104, R11 ;  /* 0x0000000b00687213 */ /* 0x000fe20000000000 */
[----:B------:R-:W-:-:S03]  /*4ca0*/  IMAD.HI.U32 R3, R9, R103, RZ ;  /* 0x0000006709037227 */ /* 0x000fc600078e00ff */
[----:B------:R-:W-:Y:S01]  /*4cb0*/  ISETP.GT.U32.AND P3, PT, R2, R99, PT ;  /* 0x000000630200720c */ /* 0x000fe20003f64070 */
[----:B------:R-:W-:Y:S01]  /*4cc0*/  @!P5 IMAD.IADD R101, R101, 0x1, -R2 ;  /* 0x000000016565d824 */ /* 0x000fe200078e0a02 */
[----:B------:R-:W-:Y:S01]  /*4cd0*/  ISETP.GE.AND P5, PT, R12, RZ, PT ;  /* 0x000000ff0c00720c */ /* 0x000fe20003fa6270 */
[----:B------:R-:W-:Y:S02]  /*4ce0*/  IMAD.MOV R3, RZ, RZ, -R3 ;  /* 0x000000ffff037224 */ /* 0x000fe400078e0a03 */
[----:B------:R-:W-:Y:S01]  /*4cf0*/  @!P0 IMAD.MOV R97, RZ, RZ, -R97 ;  /* 0x000000ffff618224 */ /* 0x000fe200078e0a61 */
[C---:B------:R-:W-:Y:S01]  /*4d00*/  ISETP.GT.U32.AND P0, PT, R2.reuse, R101, PT ;  /* 0x000000650200720c */ /* 0x040fe20003f04070 */
[----:B------:R-:W-:Y:S02]  /*4d10*/  IMAD R103, R2, R3, R103 ;  /* 0x0000000302677224 */ /* 0x000fe400078e0267 */
[----:B------:R-:W-:-:S04]  /*4d20*/  IMAD.HI.U32 R3, R9, R104, RZ ;  /* 0x0000006809037227 */ /* 0x000fc800078e00ff */
[--C-:B------:R-:W-:Y:S02]  /*4d30*/  @!P1 IMAD.IADD R98, R98, 0x1, -R2.reuse ;  /* 0x0000000162629824 */ /* 0x100fe400078e0a02 */
[----:B------:R-:W-:Y:S02]  /*4d40*/  IMAD.MOV R105, RZ, RZ, -R3 ;  /* 0x000000ffff697224 */ /* 0x000fe400078e0a03 */
[----:B------:R-:W-:Y:S01]  /*4d50*/  @!P2 IMAD.IADD R96, R96, 0x1, -R2 ;  /* 0x000000016060a824 */ /* 0x000fe200078e0a02 */
[C---:B------:R-:W-:Y:S01]  /*4d60*/  ISETP.GT.U32.AND P1, PT, R2.reuse, R98, PT ;  /* 0x000000620200720c */ /* 0x040fe20003f24070 */
[C---:B------:R-:W-:Y:S01]  /*4d70*/  IMAD R104, R2.reuse, R105, R104 ;  /* 0x0000006902687224 */ /* 0x040fe200078e0268 */
[C---:B------:R-:W-:Y:S01]  /*4d80*/  ISETP.GT.U32.AND P2, PT, R2.reuse, R100, PT ;  /* 0x000000640200720c */ /* 0x040fe20003f44070 */
[--C-:B------:R-:W-:Y:S01]  /*4d90*/  @!P3 IMAD.IADD R99, R99, 0x1, -R2.reuse ;  /* 0x000000016363b824 */ /* 0x100fe200078e0a02 */
[C---:B------:R-:W-:Y:S01]  /*4da0*/  ISETP.GT.U32.AND P3, PT, R2.reuse, R102, PT ;  /* 0x000000660200720c */ /* 0x040fe20003f64070 */
[----:B------:R-:W-:Y:S01]  /*4db0*/  @!P0 IMAD.IADD R101, R101, 0x1, -R2 ;  /* 0x0000000165658824 */ /* 0x000fe200078e0a02 */
[----:B------:R-:W-:Y:S01]  /*4dc0*/  ISETP.GT.U32.AND P0, PT, R2, R104, PT ;  /* 0x000000680200720c */ /* 0x000fe20003f04070 */
[----:B------:R-:W-:-:S02]  /*4dd0*/  @!P4 IMAD.MOV R96, RZ, RZ, -R96 ;  /* 0x000000ffff60c224 */ /* 0x000fc400078e0a60 */
[----:B------:R-:W-:Y:S02]  /*4de0*/  @!P5 IMAD.MOV R101, RZ, RZ, -R101 ;  /* 0x000000ffff65d224 */ /* 0x000fe400078e0a65 */
[----:B------:R-:W-:Y:S02]  /*4df0*/  VIADD R117, R8, 0x44 ;  /* 0x0000004408757836 */ /* 0x000fe40000000000 */
[--C-:B------:R-:W-:Y:S01]  /*4e00*/  @!P1 IMAD.IADD R98, R98, 0x1, -R2.reuse ;  /* 0x0000000162629824 */ /* 0x100fe200078e0a02 */
[----:B------:R-:W-:Y:S01]  /*4e10*/  ISETP.GE.AND P1, PT, R10, RZ, PT ;  /* 0x000000ff0a00720c */ /* 0x000fe20003f26270 */
[--C-:B------:R-:W-:Y:S01]  /*4e20*/  @!P2 IMAD.IADD R100, R100, 0x1, -R2.reuse ;  /* 0x000000016464a824 */ /* 0x100fe200078e0a02 */
[----:B------:R-:W-:Y:S01]  /*4e30*/  ISETP.GE.AND P2, PT, R6, RZ, PT ;  /* 0x000000ff0600720c */ /* 0x000fe20003f46270 */
[----:B------:R-:W-:Y:S02]  /*4e40*/  VIADD R10, R8, 0x74 ;  /* 0x00000074080a7836 */ /* 0x000fe40000000000 */
[----:B------:R-:W-:Y:S01]  /*4e50*/  @!P3 IMAD.IADD R102, R102, 0x1, -R2 ;  /* 0x000000016666b824 */ /* 0x000fe200078e0a02 */
[C---:B------:R-:W-:Y:S01]  /*4e60*/  ISETP.GT.U32.AND P3, PT, R2.reuse, R100, PT ;  /* 0x000000640200720c */ /* 0x040fe20003f64070 */
[----:B------:R-:W-:Y:S01]  /*4e70*/  @!P6 IMAD.MOV R98, RZ, RZ, -R98 ;  /* 0x000000ffff62e224 */ /* 0x000fe200078e0a62 */
[----:B------:R-:W-:Y:S01]  /*4e80*/  ISETP.GT.U32.AND P6, PT, R2, R103, PT ;  /* 0x000000670200720c */ /* 0x000fe20003fc4070 */
[----:B------:R-:W-:Y:S01]  /*4e90*/  @!P0 IMAD.IADD R104, R104, 0x1, -R2 ;  /* 0x0000000168688824 */ /* 0x000fe200078e0a02 */
[----:B------:R-:W-:Y:S01]  /*4ea0*/  IABS R6, R10 ;  /* 0x0000000a00067213 */ /* 0x000fe20000000000 */
[----:B------:R-:W-:Y:S01]  /*4eb0*/  VIADD R118, R8, 0x40 ;  /* 0x0000004008767836 */ /* 0x000fe20000000000 */
[C---:B------:R-:W-:Y:S01]  /*4ec0*/  ISETP.GT.U32.AND P4, PT, R2.reuse, R102, PT ;  /* 0x000000660200720c */ /* 0x040fe20003f84070 */
[----:B------:R-:W-:Y:S01]  /*4ed0*/  @!P1 IMAD.MOV R99, RZ, RZ, -R99 ;  /* 0x000000ffff639224 */ /* 0x000fe200078e0a63 */
[----:B------:R-:W-:Y:S01]  /*4ee0*/  ISETP.GT.U32.AND P5, PT, R2, R104, PT ;  /* 0x000000680200720c */ /* 0x000fe20003fa4070 */
[----:B------:R-:W-:Y:S01]  /*4ef0*/  IMAD.HI.U32 R3, R9, R6, RZ ;  /* 0x0000000609037227 */ /* 0x000fe200078e00ff */
[----:B------:R-:W-:-:S03]  /*4f00*/  ISETP.GE.AND P1, PT, R7, RZ, PT ;  /* 0x000000ff0700720c */ /* 0x000fc60003f26270 */
[----:B------:R-:W-:Y:S01]  /*4f10*/  IMAD.MOV R3, RZ, RZ, -R3 ;  /* 0x000000ffff037224 */ /* 0x000fe200078e0a03 */
[----:B------:R-:W-:Y:S01]  /*4f20*/  @!P3 IADD3 R100, R100, -R2, RZ ;  /* 0x800000026464b210 */ /* 0x000fe20007ffe0ff */
[----:B------:R-:W-:Y:S01]  /*4f30*/  @!P6 IMAD.IADD R103, R103, 0x1, -R2 ;  /* 0x000000016767e824 */ /* 0x000fe200078e0a02 */
[----:B------:R-:W-:Y:S01]  /*4f40*/  ISETP.GE.AND P3, PT, R4, RZ, PT ;  /* 0x000000ff0400720c */ /* 0x000fe20003f66270 */
[----:B------:R-:W-:Y:S01]  /*4f50*/  IMAD R105, R2, R3, R6 ;  /* 0x0000000302697224 */ /* 0x000fe200078e0206 */
[----:B------:R-:W-:Y:S01]  /*4f60*/  ISETP.GE.AND P6, PT, R10, RZ, PT ;  /* 0x000000ff0a00720c */ /* 0x000fe20003fc6270 */
[----:B------:R-:W-:Y:S02]  /*4f70*/  VIADD R3, R8, 0x70 ;  /* 0x0000007008037836 */ /* 0x000fe40000000000 */
[----:B------:R-:W-:Y:S01]  /*4f80*/  @!P2 IMAD.MOV R100, RZ, RZ, -R100 ;  /* 0x000000ffff64a224 */ /* 0x000fe200078e0a64 */
[----:B------:R-:W-:Y:S01]  /*4f90*/  ISETP.GT.U32.AND P2, PT, R2, R103, PT ;  /* 0x000000670200720c */ /* 0x000fe20003f44070 */
[--C-:B------:R-:W-:Y:S01]  /*4fa0*/  @!P5 IMAD.IADD R104, R104, 0x1, -R2.reuse ;  /* 0x000000016868d824 */ /* 0x100fe200078e0a02 */
[----:B------:R-:W-:Y:S01]  /*4fb0*/  IABS R106, R3 ;  /* 0x00000003006a7213 */ /* 0x000fe20000000000 */
[----:B------:R-:W-:Y:S01]  /*4fc0*/  VIADD R4, R8, 0x6c ;  /* 0x0000006c08047836 */ /* 0x000fe20000000000 */
[----:B------:R-:W-:Y:S01]  /*4fd0*/  ISETP.GT.U32.AND P5, PT, R2, R105, PT ;  /* 0x000000690200720c */ /* 0x000fe20003fa4070 */
[----:B------:R-:W-:Y:S01]  /*4fe0*/  @!P4 IMAD.IADD R102, R102, 0x1, -R2 ;  /* 0x000000016666c824 */ /* 0x000fe200078e0a02 */
[----:B------:R-:W-:Y:S01]  /*4ff0*/  ISETP.GE.AND P0, PT, R3, RZ, PT ;  /* 0x000000ff0300720c */ /* 0x000fe20003f06270 */
[----:B------:R-:W-:Y:S01]  /*5000*/  IMAD.HI.U32 R3, R9, R106, RZ ;  /* 0x0000006a09037227 */ /* 0x000fe200078e00ff */
[----:B------:R-:W-:-:S02]  /*5010*/  IABS R107, R4 ;  /* 0x00000004006b7213 */ /* 0x000fc40000000000 */
[----:B------:R-:W-:Y:S01]  /*5020*/  ISETP.GE.AND P4, PT, R11, RZ, PT ;  /* 0x000000ff0b00720c */ /* 0x000fe20003f86270 */
[----:B------:R-:W-:Y:S02]  /*5030*/  VIADD R6, R8, 0x68 ;  /* 0x0000006808067836 */ /* 0x000fe40000000000 */
[----:B------:R-:W-:Y:S02]  /*5040*/  IMAD.MOV R3, RZ, RZ, -R3 ;  /* 0x000000ffff037224 */ /* 0x000fe400078e0a03 */
[----:B------:R-:W-:Y:S01]  /*5050*/  @!P1 IMAD.MOV R102, RZ, RZ, -R102 ;  /* 0x000000ffff669224 */ /* 0x000fe200078e0a66 */
[----:B------:R-:W-:Y:S01]  /*5060*/  ISETP.GE.AND P1, PT, R4, RZ, PT ;  /* 0x000000ff0400720c */ /* 0x000fe20003f26270 */
[----:B------:R-:W-:Y:S01]  /*5070*/  @!P2 IMAD.IADD R103, R103, 0x1, -R2 ;  /* 0x000000016767a824 */ /* 0x000fe200078e0a02 */
[----:B------:R-:W-:Y:S01]  /*5080*/  ISETP.GE.AND P2, PT, R6, RZ, PT ;  /* 0x000000ff0600720c */ /* 0x000fe20003f46270 */
[----:B------:R-:W-:Y:S01]  /*5090*/  IMAD.HI.U32 R4, R9, R107, RZ ;  /* 0x0000006b09047227 */ /* 0x000fe200078e00ff */
[----:B------:R-:W-:-:S03]  /*50a0*/  IABS R108, R6 ;  /* 0x00000006006c7213 */ /* 0x000fc60000000000 */
[----:B------:R-:W-:Y:S02]  /*50b0*/  VIADD R6, R8, 0x64 ;  /* 0x0000006408067836 */ /* 0x000fe40000000000 */
[C---:B------:R-:W-:Y:S02]  /*50c0*/  IMAD R106, R2.reuse, R3, R106 ;  /* 0x00000003026a7224 */ /* 0x040fe400078e026a */
[----:B------:R-:W-:Y:S01]  /*50d0*/  @!P5 IMAD.IADD R105, R105, 0x1, -R2 ;  /* 0x000000016969d824 */ /* 0x000fe200078e0a02 */
[----:B------:R-:W-:Y:S01]  /*50e0*/  IABS R109, R6 ;  /* 0x00000006006d7213 */ /* 0x000fe20000000000 */
[----:B------:R-:W-:Y:S02]  /*50f0*/  IMAD.MOV R4, RZ, RZ, -R4 ;  /* 0x000000ffff047224 */ /* 0x000fe400078e0a04 */
[----:B------:R-:W-:Y:S01]  /*5100*/  @!P3 IMAD.MOV R103, RZ, RZ, -R103 ;  /* 0x000000ffff67b224 */ /* 0x000fe200078e0a67 */
[C---:B------:R-:W-:Y:S01]  /*5110*/  ISETP.GT.U32.AND P5, PT, R2.reuse, R105, PT ;  /* 0x000000690200720c */ /* 0x040fe20003fa4070 */
[C---:B------:R-:W-:Y:S01]  /*5120*/  IMAD R107, R2.reuse, R4, R107 ;  /* 0x00000004026b7224 */ /* 0x040fe200078e026b */
[----:B------:R-:W-:Y:S01]  /*5130*/  ISETP.GT.U32.AND P3, PT, R2, R106, PT ;  /* 0x0000006a0200720c */ /* 0x000fe20003f64070 */
[----:B------:R-:W-:-:S04]  /*5140*/  IMAD.HI.U32 R3, R9, R109, RZ ;  /* 0x0000006d09037227 */ /* 0x000fc800078e00ff */
[----:B------:R-:W-:Y:S01]  /*5150*/  @!P4 IMAD.MOV R104, RZ, RZ, -R104 ;  /* 0x000000ffff68c224 */ /* 0x000fe200078e0a68 */
[----:B------:R-:W-:Y:S01]  /*5160*/  ISETP.GT.U32.AND P4, PT, R2, R107, PT ;  /* 0x0000006b0200720c */ /* 0x000fe20003f84070 */
[----:B------:R-:W-:Y:S02]  /*5170*/  VIADD R7, R8, 0x60 ;  /* 0x0000006008077836 */ /* 0x000fe40000000000 */
[----:B------:R-:W-:Y:S02]  /*5180*/  IMAD.MOV R3, RZ, RZ, -R3 ;  /* 0x000000ffff037224 */ /* 0x000fe400078e0a03 */
[----:B------:R-:W-:Y:S01]  /*5190*/  IMAD.HI.U32 R10, R9, R108, RZ ;  /* 0x0000006c090a7227 */ /* 0x000fe200078e00ff */
[----:B------:R-:W-:-:S03]  /*51a0*/  IABS R110, R7 ;  /* 0x00000007006e7213 */ /* 0x000fc60000000000 */
[----:B------:R-:W-:Y:S02]  /*51b0*/  IMAD R109, R2, R3, R109 ;  /* 0x00000003026d7224 */ /* 0x000fe400078e026d */
[--C-:B------:R-:W-:Y:S02]  /*51c0*/  @!P5 IMAD.IADD R105, R105, 0x1, -R2.reuse ;  /* 0x000000016969d824 */ /* 0x100fe400078e0a02 */
[----:B------:R-:W-:Y:S02]  /*51d0*/  @!P3 IMAD.IADD R106, R106, 0x1, -R2 ;  /* 0x000000016a6ab824 */ /* 0x000fe400078e0a02 */
[----:B------:R-:W-:Y:S02]  /*51e0*/  IMAD.MOV R11, RZ, RZ, -R10 ;  /* 0x000000ffff0b7224 */ /* 0x000fe400078e0a0a */
[----:B------:R-:W-:Y:S01]  /*51f0*/  VIADD R10, R8, 0x5c ;  /* 0x0000005c080a7836 */ /* 0x000fe20000000000 */
[C---:B------:R-:W-:Y:S01]  /*5200*/  ISETP.GT.U32.AND P3, PT, R2.reuse, R106, PT ;  /* 0x0000006a0200720c */ /* 0x040fe20003f64070 */
[----:B------:R-:W-:Y:S01]  /*5210*/  @!P6 IMAD.MOV R105, RZ, RZ, -R105 ;  /* 0x000000ffff69e224 */ /* 0x000fe200078e0a69 */
[----:B------:R-:W-:Y:S01]  /*5220*/  ISETP.GT.U32.AND P6, PT, R2, R109, PT ;  /* 0x0000006d0200720c */ /* 0x000fe20003fc4070 */
[----:B------:R-:W-:Y:S01]  /*5230*/  IMAD.HI.U32 R4, R9, R110, RZ ;  /* 0x0000006e09047227 */ /* 0x000fe200078e00ff */
[----:B------:R-:W-:-:S03]  /*5240*/  IABS R111, R10 ;  /* 0x0000000a006f7213 */ /* 0x000fc60000000000 */
[C---:B------:R-:W-:Y:S02]  /*5250*/  IMAD R108, R2.reuse, R11, R108 ;  /* 0x0000000b026c7224 */ /* 0x040fe400078e026c */
[----:B------:R-:W-:Y:S02]  /*5260*/  @!P4 IMAD.IADD R107, R107, 0x1, -R2 ;  /* 0x000000016b6bc824 */ /* 0x000fe400078e0a02 */
[----:B------:R-:W-:Y:S01]  /*5270*/  IMAD.MOV R11, RZ, RZ, -R4 ;  /* 0x000000ffff0b7224 */ /* 0x000fe200078e0a04 */
[----:B------:R-:W-:Y:S01]  /*5280*/  ISETP.GT.U32.AND P5, PT, R2, R108, PT ;  /* 0x0000006c0200720c */ /* 0x000fe20003fa4070 */
[----:B------:R-:W-:Y:S01]  /*5290*/  VIADD R3, R8, 0x58 ;  /* 0x0000005808037836 */ /* 0x000fe20000000000 */
[C---:B------:R-:W-:Y:S01]  /*52a0*/  ISETP.GT.U32.AND P4, PT, R2.reuse, R107, PT ;  /* 0x0000006b0200720c */ /* 0x040fe20003f84070 */
[----:B------:R-:W-:Y:S02]  /*52b0*/  IMAD R110, R2, R11, R110 ;  /* 0x0000000b026e7224 */ /* 0x000fe400078e026e */
[----:B------:R-:W-:Y:S01]  /*52c0*/  IMAD.HI.U32 R11, R9, R111, RZ ;  /* 0x0000006f090b7227 */ /* 0x000fe200078e00ff */
[----:B------:R-:W-:-:S03]  /*52d0*/  IABS R112, R3 ;  /* 0x0000000300707213 */ /* 0x000fc60000000000 */
[----:B------:R-:W-:Y:S02]  /*52e0*/  VIADD R4, R8, 0x54 ;  /* 0x0000005408047836 */ /* 0x000fe40000000000 */
[----:B------:R-:W-:Y:S02]  /*52f0*/  IMAD.MOV R11, RZ, RZ, -R11 ;  /* 0x000000ffff0b7224 */ /* 0x000fe400078e0a0b */
[--C-:B------:R-:W-:Y:S01]  /*5300*/  @!P3 IMAD.IADD R106, R106, 0x1, -R2.reuse ;  /* 0x000000016a6ab824 */ /* 0x100fe200078e0a02 */
[----:B------:R-:W-:Y:S01]  /*5310*/  IABS R113, R4 ;  /* 0x0000000400717213 */ /* 0x000fe20000000000 */
[----:B------:R-:W-:Y:S01]  /*5320*/  @!P6 IMAD.IADD R109, R109, 0x1, -R2 ;  /* 0x000000016d6de824 */ /* 0x000fe200078e0a02 */
[C---:B------:R-:W-:Y:S01]  /*5330*/  ISETP.GT.U32.AND P3, PT, R2.reuse, R110, PT ;  /* 0x0000006e0200720c */ /* 0x040fe20003f64070 */
[----:B------:R-:W-:Y:S01]  /*5340*/  IMAD R111, R2, R11, R111 ;  /* 0x0000000b026f7224 */ /* 0x000fe200078e026f */
[----:B------:R-:W-:Y:S01]  /*5350*/  ISETP.GE.AND P6, PT, R6, RZ, PT ;  /* 0x000000ff0600720c */ /* 0x000fe20003fc6270 */
[----:B------:R-:W-:Y:S01]  /*5360*/  @!P0 IMAD.MOV R106, RZ, RZ, -R106 ;  /* 0x000000ffff6a8224 */ /* 0x000fe200078e0a6a */
[----:B------:R-:W-:Y:S01]  /*5370*/  ISETP.GT.U32.AND P0, PT, R2, R109, PT ;  /* 0x0000006d0200720c */ /* 0x000fe20003f04070 */
[----:B------:R-:W-:-:S04]  /*5380*/  IMAD.HI.U32 R11, R9, R112, RZ ;  /* 0x00000070090b7227 */ /* 0x000fc800078e00ff */
[--C-:B------:R-:W-:Y:S02]  /*5390*/  @!P5 IMAD.IADD R108, R108, 0x1, -R2.reuse ;  /* 0x000000016c6cd824 */ /* 0x100fe400078e0a02 */
[----:B------:R-:W-:Y:S01]  /*53a0*/  @!P4 IMAD.IADD R107, R107, 0x1, -R2 ;  /* 0x000000016b6bc824 */ /* 0x000fe200078e0a02 */
[C---:B------:R-:W-:Y:S01]  /*53b0*/  ISETP.GT.U32.AND P4, PT, R2.reuse, R111, PT ;  /* 0x0000006f0200720c */ /* 0x040fe20003f84070 */
[----:B------:R-:W-:Y:S01]  /*53c0*/  IMAD.HI.U32 R12, R9, R113, RZ ;  /* 0x00000071090c7227 */ /* 0x000fe200078e00ff */
[----:B------:R-:W-:Y:S02]  /*53d0*/  ISETP.GT.U32.AND P5, PT, R2, R108, PT ;  /* 0x0000006c0200720c */ /* 0x000fe40003fa4070 */
[----:B------:R-:W-:Y:S01]  /*53e0*/  @!P3 IADD3 R110, R110, -R2, RZ ;  /* 0x800000026e6eb210 */ /* 0x000fe20007ffe0ff */
[----:B------:R-:W-:Y:S01]  /*53f0*/  IMAD.MOV R11, RZ, RZ, -R11 ;  /* 0x000000ffff0b7224 */ /* 0x000fe200078e0a0b */
[----:B------:R-:W-:Y:S01]  /*5400*/  ISETP.GE.AND P3, PT, R10, RZ, PT ;  /* 0x000000ff0a00720c */ /* 0x000fe20003f66270 */
[----:B------:R-:W-:-:S02]  /*5410*/  IMAD.MOV R12, RZ, RZ, -R12 ;  /* 0x000000ffff0c7224 */ /* 0x000fc400078e0a0c */
[C---:B------:R-:W-:Y:S02]  /*5420*/  IMAD R112, R2.reuse, R11, R112 ;  /* 0x0000000b02707224 */ /* 0x040fe400078e0270 */
[C---:B------:R-:W-:Y:S02]  /*5430*/  IMAD R113, R2.reuse, R12, R113 ;  /* 0x0000000c02717224 */ /* 0x040fe400078e0271 */
[--C-:B------:R-:W-:Y:S01]  /*5440*/  @!P0 IMAD.IADD R109, R109, 0x1, -R2.reuse ;  /* 0x000000016d6d8824 */ /* 0x100fe200078e0a02 */
[C---:B------:R-:W-:Y:S01]  /*5450*/  ISETP.GT.U32.AND P0, PT, R2.reuse, R112, PT ;  /* 0x000000700200720c */ /* 0x040fe20003f04070 */
[--C-:B------:R-:W-:Y:S01]  /*5460*/  @!P4 IMAD.IADD R111, R111, 0x1, -R2.reuse ;  /* 0x000000016f6fc824 */ /* 0x100fe200078e0a02 */
[C---:B------:R-:W-:Y:S01]  /*5470*/  ISETP.GT.U32.AND P4, PT, R2.reuse, R110, PT ;  /* 0x0000006e0200720c */ /* 0x040fe20003f84070 */
[----:B------:R-:W-:Y:S01]  /*5480*/  @!P6 IMAD.MOV R109, RZ, RZ, -R109 ;  /* 0x000000ffff6de224 */ /* 0x000fe200078e0a6d */
[----:B------:R-:W-:Y:S01]  /*5490*/  ISETP.GT.U32.AND P6, PT, R2, R113, PT ;  /* 0x000000710200720c */ /* 0x000fe20003fc4070 */
[----:B------:R-:W-:Y:S01]  /*54a0*/  @!P5 IMAD.IADD R108, R108, 0x1, -R2 ;  /* 0x000000016c6cd824 */ /* 0x000fe200078e0a02 */
[----:B------:R-:W-:Y:S01]  /*54b0*/  ISETP.GE.AND P5, PT, R7, RZ, PT ;  /* 0x000000ff0700720c */ /* 0x000fe20003fa6270 */
[----:B------:R-:W-:Y:S01]  /*54c0*/  @!P1 IMAD.MOV R107, RZ, RZ, -R107 ;  /* 0x000000ffff6b9224 */ /* 0x000fe200078e0a6b */
[----:B------:R-:W-:Y:S01]  /*54d0*/  ISETP.GT.U32.AND P1, PT, R2, R111, PT ;  /* 0x0000006f0200720c */ /* 0x000fe20003f24070 */
[----:B------:R-:W-:-:S02]  /*54e0*/  VIADD R7, R8, 0x50 ;  /* 0x0000005008077836 */ /* 0x000fc40000000000 */
[----:B------:R-:W-:Y:S02]  /*54f0*/  VIADD R6, R8, 0x4c ;  /* 0x0000004c08067836 */ /* 0x000fe40000000000 */
[--C-:B------:R-:W-:Y:S01]  /*5500*/  @!P0 IMAD.IADD R112, R112, 0x1, -R2.reuse ;  /* 0x0000000170708824 */ /* 0x100fe200078e0a02 */
[----:B------:R-:W-:Y:S01]  /*5510*/  IABS R114, R7 ;  /* 0x0000000700727213 */ /* 0x000fe20000000000 */
[--C-:B------:R-:W-:Y:S01]  /*5520*/  @!P4 IMAD.IADD R110, R110, 0x1, -R2.reuse ;  /* 0x000000016e6ec824 */ /* 0x100fe200078e0a02 */
[----:B------:R-:W-:Y:S01]  /*5530*/  ISETP.GE.AND P4, PT, R4, RZ, PT ;  /* 0x000000ff0400720c */ /* 0x000fe20003f86270 */
[----:B------:R-:W-:Y:S01]  /*5540*/  @!P6 IMAD.IADD R113, R113, 0x1, -R2 ;  /* 0x000000017171e824 */ /* 0x000fe200078e0a02 */
[----:B------:R-:W-:Y:S01]  /*5550*/  ISETP.GT.U32.AND P6, PT, R2, R112, PT ;  /* 0x000000700200720c */ /* 0x000fe20003fc4070 */
[----:B------:R-:W-:Y:S01]  /*5560*/  IMAD.HI.U32 R4, R9, R114, RZ ;  /* 0x0000007209047227 */ /* 0x000fe200078e00ff */
[----:B------:R-:W-:Y:S02]  /*5570*/  IABS R115, R6 ;  /* 0x0000000600737213 */ /* 0x000fe40000000000 */
[----:B------:R-:W-:Y:S01]  /*5580*/  ISETP.GE.AND P0, PT, R6, RZ, PT ;  /* 0x000000ff0600720c */ /* 0x000fe20003f06270 */
[----:B------:R-:W-:Y:S01]  /*5590*/  @!P5 IMAD.MOV R110, RZ, RZ, -R110 ;  /* 0x000000ffff6ed224 */ /* 0x000fe200078e0a6e */
[----:B------:R-:W-:Y:S01]  /*55a0*/  ISETP.GT.U32.AND P5, PT, R2, R113, PT ;  /* 0x000000710200720c */ /* 0x000fe20003fa4070 */
[----:B------:R-:W-:Y:S01]  /*55b0*/  @!P1 IMAD.IADD R111, R111, 0x1, -R2 ;  /* 0x000000016f6f9824 */ /* 0x000fe200078e0a02 */
[----:B------:R-:W-:Y:S01]  /*55c0*/  ISETP.GE.AND P1, PT, R7, RZ, PT ;  /* 0x000000ff0700720c */ /* 0x000fe20003f26270 */
[----:B------:R-:W-:-:S02]  /*55d0*/  IMAD.MOV R7, RZ, RZ, -R4 ;  /* 0x000000ffff077224 */ /* 0x000fc400078e0a04 */
[----:B------:R-:W-:Y:S01]  /*55e0*/  @!P2 IMAD.MOV R108, RZ, RZ, -R108 ;  /* 0x000000ffff6ca224 */ /* 0x000fe200078e0a6c */
[----:B------:R-:W-:Y:S01]  /*55f0*/  ISETP.GE.AND P2, PT, R3, RZ, PT ;  /* 0x000000ff0300720c */ /* 0x000fe20003f46270 */
[----:B------:R-:W-:-:S04]  /*5600*/  IMAD.HI.U32 R3, R9, R115, RZ ;  /* 0x0000007309037227 */ /* 0x000fc800078e00ff */
[----:B------:R-:W-:Y:S02]  /*5610*/  IMAD R114, R2, R7, R114 ;  /* 0x0000000702727224 */ /* 0x000fe400078e0272 */
[----:B------:R-:W-:Y:S02]  /*5620*/  IMAD.MOV R3, RZ, RZ, -R3 ;  /* 0x000000ffff037224 */ /* 0x000fe400078e0a03 */
[--C-:B------:R-:W-:Y:S01]  /*5630*/  @!P6 IMAD.IADD R112, R112, 0x1, -R2.reuse ;  /* 0x000000017070e824 */ /* 0x100fe200078e0a02 */
[C---:B------:R-:W-:Y:S01]  /*5640*/  ISETP.GT.U32.AND P6, PT, R2.reuse, R114, PT ;  /* 0x000000720200720c */ /* 0x040fe20003fc4070 */
[C---:B------:R-:W-:Y:S02]  /*5650*/  IMAD R115, R2.reuse, R3, R115 ;  /* 0x0000000302737224 */ /* 0x040fe400078e0273 */
[----:B------:R-:W-:Y:S01]  /*5660*/  @!P5 IMAD.IADD R113, R113, 0x1, -R2 ;  /* 0x000000017171d824 */ /* 0x000fe200078e0a02 */
[----:B------:R-:W-:Y:S01]  /*5670*/  ISETP.GE.AND P5, PT, R117, RZ, PT ;  /* 0x000000ff7500720c */ /* 0x000fe20003fa6270 */
[----:B------:R-:W-:Y:S01]  /*5680*/  @!P2 IMAD.MOV R112, RZ, RZ, -R112 ;  /* 0x000000ffff70a224 */ /* 0x000fe200078e0a70 */
[----:B------:R-:W-:Y:S01]  /*5690*/  IABS R117, R117 ;  /* 0x0000007500757213 */ /* 0x000fe20000000000 */
[----:B------:R-:W-:Y:S01]  /*56a0*/  @!P4 IMAD.MOV R113, RZ, RZ, -R113 ;  /* 0x000000ffff71c224 */ /* 0x000fe200078e0a71 */
[----:B------:R-:W-:Y:S01]  /*56b0*/  ISETP.GT.U32.AND P4, PT, R2, R115, PT ;  /* 0x000000730200720c */ /* 0x000fe20003f84070 */
[----:B------:R-:W-:Y:S01]  /*56c0*/  VIADD R116, R8, 0x48 ;  /* 0x0000004808747836 */ /* 0x000fe20000000000 */
[----:B------:R-:W-:Y:S01]  /*56d0*/  ISETP.GE.AND P2, PT, R118, RZ, PT ;  /* 0x000000ff7600720c */ /* 0x000fe20003f46270 */
[----:B------:R-:W-:Y:S01]  /*56e0*/  IMAD.HI.U32 R3, R9, R117, RZ ;  /* 0x0000007509037227 */ /* 0x000fe200078e00ff */
[----:B------:R-:W-:-:S03]  /*56f0*/  IABS R118, R118 ;  /* 0x0000007600767213 */ /* 0x000fc60000000000 */
[----:B------:R-:W-:Y:S02]  /*5700*/  @!P6 IMAD.IADD R114, R114, 0x1, -R2 ;  /* 0x000000017272e824 */ /* 0x000fe400078e0a02 */
[----:B------:R-:W-:-:S03]  /*5710*/  IMAD.HI.U32 R6, R9, R118, RZ ;  /* 0x0000007609067227 */ /* 0x000fc600078e00ff */
[C---:B------:R-:W-:Y:S01]  /*5720*/  ISETP.GT.U32.AND P6, PT, R2.reuse, R114, PT ;  /* 0x000000720200720c */ /* 0x040fe20003fc4070 */
[----:B------:R-:W-:Y:S02]  /*5730*/  @!P4 IMAD.IADD R115, R115, 0x1, -R2 ;  /* 0x000000017373c824 */ /* 0x000fe400078e0a02 */
[----:B------:R-:W-:Y:S02]  /*5740*/  IMAD.MOV R3, RZ, RZ, -R3 ;  /* 0x000000ffff037224 */ /* 0x000fe400078e0a03 */
[----:B------:R-:W-:Y:S01]  /*5750*/  IMAD.MOV R6, RZ, RZ, -R6 ;  /* 0x000000ffff067224 */ /* 0x000fe200078e0a06 */
[C---:B------:R-:W-:Y:S01]  /*5760*/  ISETP.GT.U32.AND P4, PT, R2.reuse, R115, PT ;  /* 0x000000730200720c */ /* 0x040fe20003f84070 */
[----:B------:R-:W-:Y:S02]  /*5770*/  IMAD R117, R2, R3, R117 ;  /* 0x0000000302757224 */ /* 0x000fe400078e0275 */
[----:B------:R-:W-:Y:S01]  /*5780*/  @!P3 IMAD.MOV R111, RZ, RZ, -R111 ;  /* 0x000000ffff6fb224 */ /* 0x000fe200078e0a6f */
[----:B------:R-:W-:Y:S01]  /*5790*/  ISETP.GE.AND P3, PT, R116, RZ, PT ;  /* 0x000000ff7400720c */ /* 0x000fe20003f66270 */
[----:B------:R-:W-:Y:S01]  /*57a0*/  IMAD R118, R2, R6, R118 ;  /* 0x0000000602767224 */ /* 0x000fe200078e0276 */
[----:B------:R-:W-:Y:S01]  /*57b0*/  IABS R116, R116 ;  /* 0x0000007400747213 */ /* 0x000fe20000000000 */
[----:B------:R-:W-:-:S02]  /*57c0*/  @!P6 IMAD.IADD R114, R114, 0x1, -R2 ;  /* 0x000000017272e824 */ /* 0x000fc400078e0a02 */
[----:B------:R-:W-:Y:S02]  /*57d0*/  VIADD R12, R8, 0x38 ;  /* 0x00000038080c7836 */ /* 0x000fe40000000000 */
[----:B------:R-:W-:Y:S01]  /*57e0*/  @!P1 IMAD.MOV R114, RZ, RZ, -R114 ;  /* 0x000000ffff729224 */ /* 0x000fe200078e0a72 */
[C---:B------:R-:W-:Y:S01]  /*57f0*/  ISETP.GT.U32.AND P1, PT, R2.reuse, R117, PT ;  /* 0x000000750200720c */ /* 0x040fe20003f24070 */
[----:B------:R-:W-:Y:S01]  /*5800*/  @!P4 IMAD.IADD R115, R115, 0x1, -R2 ;  /* 0x000000017373c824 */ /* 0x000fe200078e0a02 */
[----:B------:R-:W-:Y:S01]  /*5810*/  ISETP.GT.U32.AND P4, PT, R2, R118, PT ;  /* 0x000000760200720c */ /* 0x000fe20003f84070 */
[----:B------:R-:W-:Y:S01]  /*5820*/  IMAD.HI.U32 R4, R9, R116, RZ ;  /* 0x0000007409047227 */ /* 0x000fe200078e00ff */
[----:B------:R-:W-:-:S03]  /*5830*/  IABS R120, R12 ;  /* 0x0000000c00787213 */ /* 0x000fc60000000000 */
[----:B------:R-:W-:Y:S02]  /*5840*/  IMAD.MOV R4, RZ, RZ, -R4 ;  /* 0x000000ffff047224 */ /* 0x000fe400078e0a04 */
[----:B------:R-:W-:Y:S02]  /*5850*/  VIADD R5, R8, 0x34 ;  /* 0x0000003408057836 */ /* 0x000fe40000000000 */
[C---:B------:R-:W-:Y:S02]  /*5860*/  IMAD R116, R2.reuse, R4, R116 ;  /* 0x0000000402747224 */ /* 0x040fe400078e0274 */
[----:B------:R-:W-:Y:S01]  /*5870*/  IMAD.HI.U32 R3, R9, R120, RZ ;  /* 0x0000007809037227 */ /* 0x000fe200078e00ff */
[----:B------:R-:W-:Y:S02]  /*5880*/  @!P1 IADD3 R117, R117, -R2, RZ ;  /* 0x8000000275759210 */ /* 0x000fe40007ffe0ff */
[----:B------:R-:W-:Y:S01]  /*5890*/  ISETP.GT.U32.AND P6, PT, R2, R116, PT ;  /* 0x000000740200720c */ /* 0x000fe20003fc4070 */
[----:B------:R-:W-:Y:S01]  /*58a0*/  @!P4 IMAD.IADD R118, R118, 0x1, -R2 ;  /* 0x000000017676c824 */ /* 0x000fe200078e0a02 */
[----:B------:R-:W-:Y:S01]  /*58b0*/  IABS R121, R5 ;  /* 0x0000000500797213 */ /* 0x000fe20000000000 */
[----:B------:R-:W-:Y:S01]  /*58c0*/  IMAD.MOV R3, RZ, RZ, -R3 ;  /* 0x000000ffff037224 */ /* 0x000fe200078e0a03 */
[----:B------:R-:W-:Y:S01]  /*58d0*/  ISETP.GT.U32.AND P1, PT, R2, R117, PT ;  /* 0x000000750200720c */ /* 0x000fe20003f24070 */
[----:B------:R-:W-:Y:S01]  /*58e0*/  VIADD R7, R8, 0x3c ;  /* 0x0000003c08077836 */ /* 0x000fe20000000000 */
[C---:B------:R-:W-:Y:S01]  /*58f0*/  ISETP.GT.U32.AND P4, PT, R2.reuse, R118, PT ;  /* 0x000000760200720c */ /* 0x040fe20003f84070 */
[----:B------:R-:W-:-:S02]  /*5900*/  IMAD R120, R2, R3, R120 ;  /* 0x0000000302787224 */ /* 0x000fc400078e0278 */
[----:B------:R-:W-:Y:S01]  /*5910*/  IMAD.HI.U32 R3, R9, R121, RZ ;  /* 0x0000007909037227 */ /* 0x000fe200078e00ff */
[----:B------:R-:W-:-:S03]  /*5920*/  IABS R119, R7 ;  /* 0x0000000700777213 */ /* 0x000fc60000000000 */
[----:B------:R-:W-:Y:S02]  /*5930*/  IMAD.MOV R3, RZ, RZ, -R3 ;  /* 0x000000ffff037224 */ /* 0x000fe400078e0a03 */
[--C-:B------:R-:W-:Y:S02]  /*5940*/  @!P6 IMAD.IADD R116, R116, 0x1, -R2.reuse ;  /* 0x000000017474e824 */ /* 0x100fe400078e0a02 */
[C---:B------:R-:W-:Y:S02]  /*5950*/  IMAD R121, R2.reuse, R3, R121 ;  /* 0x0000000302797224 */ /* 0x040fe400078e0279 */
[--C-:B------:R-:W-:Y:S01]  /*5960*/  @!P1 IMAD.IADD R117, R117, 0x1, -R2.reuse ;  /* 0x0000000175759824 */ /* 0x100fe200078e0a02 */
[----:B------:R-:W-:Y:S01]  /*5970*/  ISETP.GT.U32.AND P1, PT, R2, R120, PT ;  /* 0x000000780200720c */ /* 0x000fe20003f24070 */
[----:B------:R-:W-:Y:S01]  /*5980*/  @!P4 IMAD.IADD R118, R118, 0x1, -R2 ;  /* 0x000000017676c824 */ /* 0x000fe200078e0a02 */
[C---:B------:R-:W-:Y:S01]  /*5990*/  ISETP.GT.U32.AND P6, PT, R2.reuse, R116, PT ;  /* 0x000000740200720c */ /* 0x040fe20003fc4070 */
[----:B------:R-:W-:Y:S01]  /*59a0*/  IMAD.HI.U32 R4, R9, R119, RZ ;  /* 0x0000007709047227 */ /* 0x000fe200078e00ff */
[----:B------:R-:W-:-:S03]  /*59b0*/  ISETP.GT.U32.AND P4, PT, R2, R121, PT ;  /* 0x000000790200720c */ /* 0x000fc60003f84070 */
[----:B------:R-:W-:Y:S02]  /*59c0*/  IMAD.MOV R4, RZ, RZ, -R4 ;  /* 0x000000ffff047224 */ /* 0x000fe400078e0a04 */
[C---:B0-----:R-:W-:Y:S02]  /*59d0*/  VIADD R21, R8.reuse, 0x30 ;  /* 0x0000003008157836 */ /* 0x041fe40000000000 */
[----:B------:R-:W-:Y:S02]  /*59e0*/  VIADD R20, R8, 0x2c ;  /* 0x0000002c08147836 */ /* 0x000fe40000000000 */
[----:B------:R-:W-:Y:S01]  /*59f0*/  IMAD R119, R2, R4, R119 ;  /* 0x0000000402777224 */ /* 0x000fe200078e0277 */
[----:B------:R-:W-:Y:S01]  /*5a00*/  IABS R122, R21 ;  /* 0x00000015007a7213 */ /* 0x000fe20000000000 */
[--C-:B------:R-:W-:Y:S01]  /*5a10*/  @!P1 IMAD.IADD R120, R120, 0x1, -R2.reuse ;  /* 0x0000000178789824 */ /* 0x100fe200078e0a02 */
[----:B------:R-:W-:Y:S01]  /*5a20*/  IABS R123, R20 ;  /* 0x00000014007b7213 */ /* 0x000fe20000000000 */
[--C-:B------:R-:W-:Y:S01]  /*5a30*/  @!P6 IMAD.IADD R116, R116, 0x1, -R2.reuse ;  /* 0x000000017474e824 */ /* 0x100fe200078e0a02 */
[C---:B------:R-:W-:Y:S01]  /*5a40*/  ISETP.GT.U32.AND P6, PT, R2.reuse, R119, PT ;  /* 0x000000770200720c */ /* 0x040fe20003fc4070 */
[----:B------:R-:W-:Y:S01]  /*5a50*/  @!P4 IMAD.IADD R121, R121, 0x1, -R2 ;  /* 0x000000017979c824 */ /* 0x000fe200078e0a02 */
[----:B------:R-:W-:Y:S01]  /*5a60*/  ISETP.GT.U32.AND P4, PT, R2, R120, PT ;  /* 0x000000780200720c */ /* 0x000fe20003f84070 */
[----:B------:R-:W-:-:S04]  /*5a70*/  IMAD.HI.U32 R3, R9, R122, RZ ;  /* 0x0000007a09037227 */ /* 0x000fc800078e00ff */
[----:B------:R-:W-:-:S04]  /*5a80*/  IMAD.HI.U32 R4, R9, R123, RZ ;  /* 0x0000007b09047227 */ /* 0x000fc800078e00ff */
[----:B------:R-:W-:Y:S02]  /*5a90*/  IMAD.MOV R3, RZ, RZ, -R3 ;  /* 0x000000ffff037224 */ /* 0x000fe400078e0a03 */
[----:B------:R-:W-:Y:S02]  /*5aa0*/  IMAD.MOV R4, RZ, RZ, -R4 ;  /* 0x000000ffff047224 */ /* 0x000fe400078e0a04 */
[C---:B------:R-:W-:Y:S02]  /*5ab0*/  VIADD R15, R8.reuse, 0x24 ;  /* 0x00000024080f7836 */ /* 0x040fe40000000000 */
[----:B------:R-:W-:Y:S02]  /*5ac0*/  VIADD R19, R8, 0x28 ;  /* 0x0000002808137836 */ /* 0x000fe40000000000 */
[C---:B------:R-:W-:Y:S01]  /*5ad0*/  IMAD R122, R2.reuse, R3, R122 ;  /* 0x00000003027a7224 */ /* 0x040fe200078e027a */
[----:B------:R-:W-:Y:S01]  /*5ae0*/  IABS R3, R15 ;  /* 0x0000000f00037213 */ /* 0x000fe20000000000 */
[----:B------:R-:W-:Y:S01]  /*5af0*/  IMAD R123, R2, R4, R123 ;  /* 0x00000004027b7224 */ /* 0x000fe200078e027b */
[----:B------:R-:W-:Y:S01]  /*5b00*/  IABS R124, R19 ;  /* 0x00000013007c7213 */ /* 0x000fe20000000000 */
[--C-:B------:R-:W-:Y:S01]  /*5b10*/  @!P6 IMAD.IADD R119, R119, 0x1, -R2.reuse ;  /* 0x000000017777e824 */ /* 0x100fe200078e0a02 */
[----:B------:R-:W-:Y:S01]  /*5b20*/  ISETP.GE.AND P6, PT, R7, RZ, PT ;  /* 0x000000ff0700720c */ /* 0x000fe20003fc6270 */
[----:B------:R-:W-:Y:S01]  /*5b30*/  @!P4 IMAD.IADD R120, R120, 0x1, -R2 ;  /* 0x000000017878c824 */ /* 0x000fe200078e0a02 */
[C---:B------:R-:W-:Y:S01]  /*5b40*/  ISETP.GT.U32.AND P4, PT, R2.reuse, R123, PT ;  /* 0x0000007b0200720c */ /* 0x040fe20003f84070 */
[----:B------:R-:W-:Y:S01]  /*5b50*/  IMAD.HI.U32 R10, R9, R3, RZ ;  /* 0x00000003090a7227 */ /* 0x000fe200078e00ff */
[----:B------:R-:W-:-:S03]  /*5b60*/  ISETP.GT.U32.AND P1, PT, R2, R119, PT ;  /* 0x000000770200720c */ /* 0x000fc60003f24070 */
[----:B------:R-:W-:Y:S01]  /*5b70*/  @!P0 IMAD.MOV R115, RZ, RZ, -R115 ;  /* 0x000000ffff738224 */ /* 0x000fe200078e0a73 */
[----:B------:R-:W-:Y:S01]  /*5b80*/  ISETP.GT.U32.AND P0, PT, R2, R121, PT ;  /* 0x000000790200720c */ /* 0x000fe20003f04070 */
[----:B------:R-:W-:-:S04]  /*5b90*/  IMAD.HI.U32 R6, R9, R124, RZ ;  /* 0x0000007c09067227 */ /* 0x000fc800078e00ff */
[----:B------:R-:W-:Y:S02]  /*5ba0*/  VIADD R125, R8, 0x20 ;  /* 0x00000020087d7836 */ /* 0x000fe40000000000 */
[----:B------:R-:W-:Y:S02]  /*5bb0*/  IMAD.MOV R10, RZ, RZ, -R10 ;  /* 0x000000ffff0a7224 */ /* 0x000fe400078e0a0a */
[----:B------:R-:W-:Y:S01]  /*5bc0*/  IMAD.MOV R6, RZ, RZ, -R6 ;  /* 0x000000ffff067224 */ /* 0x000fe200078e0a06 */
[----:B------:R-:W-:Y:S01]  /*5bd0*/  IABS R4, R125 ;  /* 0x0000007d00047213 */ /* 0x000fe20000000000 */
[C---:B------:R-:W-:Y:S02]  /*5be0*/  IMAD R3, R2.reuse, R10, R3 ;  /* 0x0000000a02037224 */ /* 0x040fe400078e0203 */
[C---:B------:R-:W-:Y:S02]  /*5bf0*/  IMAD R124, R2.reuse, R6, R124 ;  /* 0x00000006027c7224 */ /* 0x040fe400078e027c */
[----:B------:R-:W-:Y:S01]  /*5c00*/  @!P4 IMAD.IADD R123, R123, 0x1, -R2 ;  /* 0x000000017b7bc824 */ /* 0x000fe200078e0a02 */
[----:B------:R-:W-:Y:S01]  /*5c10*/  ISETP.GT.U32.AND P4, PT, R2, R3, PT ;  /* 0x000000030200720c */ /* 0x000fe20003f84070 */
[----:B------:R-:W-:-:S04]  /*5c20*/  IMAD.HI.U32 R11, R9, R4, RZ ;  /* 0x00000004090b7227 */ /* 0x000fc800078e00ff */
[--C-:B------:R-:W-:Y:S01]  /*5c30*/  @!P0 IMAD.IADD R121, R121, 0x1, -R2.reuse ;  /* 0x0000000179798824 */ /* 0x100fe200078e0a02 */
[----:B------:R-:W-:Y:S01]  /*5c40*/  ISETP.GT.U32.AND P0, PT, R2, R124, PT ;  /* 0x0000007c0200720c */ /* 0x000fe20003f04070 */
[----:B------:R-:W-:Y:S02]  /*5c50*/  VIADD R14, R8, 0x1c ;  /* 0x0000001c080e7836 */ /* 0x000fe40000000000 */
[----:B------:R-:W-:Y:S01]  /*5c60*/  @!P1 IMAD.IADD R119, R119, 0x1, -R2 ;  /* 0x0000000177779824 */ /* 0x000fe200078e0a02 */
[----:B------:R-:W-:Y:S01]  /*5c70*/  ISETP.GT.U32.AND P1, PT, R2, R122, PT ;  /* 0x0000007a0200720c */ /* 0x000fe20003f24070 */
[----:B------:R-:W-:Y:S01]  /*5c80*/  IMAD.MOV R10, RZ, RZ, -R11 ;  /* 0x000000ffff0a7224 */ /* 0x000fe200078e0a0b */
[----:B------:R-:W-:Y:S01]  /*5c90*/  IABS R6, R14 ;  /* 0x0000000e00067213 */ /* 0x000fe20000000000 */
[----:B------:R-:W-:Y:S02]  /*5ca0*/  VIADD R0, R8, 0x18 ;  /* 0x0000001808007836 */ /* 0x000fe40000000000 */
[----:B------:R-:W-:-:S02]  /*5cb0*/  IMAD R4, R2, R10, R4 ;  /* 0x0000000a02047224 */ /* 0x000fc400078e0204 */
[----:B------:R-:W-:Y:S01]  /*5cc0*/  IMAD.HI.U32 R13, R9, R6, RZ ;  /* 0x00000006090d7227 */ /* 0x000fe200078e00ff */
[----:B------:R-:W-:-:S03]  /*5cd0*/  IABS R7, R0 ;  /* 0x0000000000077213 */ /* 0x000fc60000000000 */
[--C-:B------:R-:W-:Y:S01]  /*5ce0*/  @!P4 IMAD.IADD R3, R3, 0x1, -R2.reuse ;  /* 0x000000010303c824 */ /* 0x100fe200078e0a02 */
[----:B------:R-:W-:Y:S01]  /*5cf0*/  ISETP.GT.U32.AND P4, PT, R2, R4, PT ;  /* 0x000000040200720c */ /* 0x000fe20003f84070 */
[----:B------:R-:W-:Y:S02]  /*5d00*/  VIADD R18, R8, 0x14 ;  /* 0x0000001408127836 */ /* 0x000fe40000000000 */
[--C-:B------:R-:W-:Y:S01]  /*5d10*/  @!P0 IMAD.IADD R124, R124, 0x1, -R2.reuse ;  /* 0x000000017c7c8824 */ /* 0x100fe200078e0a02 */
[----:B------:R-:W-:Y:S01]  /*5d20*/  ISETP.GE.AND P0, PT, R5, RZ, PT ;  /* 0x000000ff0500720c */ /* 0x000fe20003f06270 */
[----:B------:R-:W-:Y:S02]  /*5d30*/  VIADD R17, R8, 0x10 ;  /* 0x0000001008117836 */ /* 0x000fe40000000000 */
[----:B------:R-:W-:Y:S01]  /*5d40*/  @!P1 IMAD.IADD R122, R122, 0x1, -R2 ;  /* 0x000000017a7a9824 */ /* 0x000fe200078e0a02 */
[----:B------:R-:W-:Y:S01]  /*5d50*/  ISETP.GE.AND P1, PT, R12, RZ, PT ;  /* 0x000000ff0c00720c */ /* 0x000fe20003f26270 */
[----:B------:R-:W-:Y:S01]  /*5d60*/  IMAD.MOV R11, RZ, RZ, -R13 ;  /* 0x000000ffff0b7224 */ /* 0x000fe200078e0a0d */
[----:B------:R-:W-:Y:S01]  /*5d70*/  IABS R10, R17 ;  /* 0x00000011000a7213 */ /* 0x000fe20000000000 */
[----:B------:R-:W-:-:S02]  /*5d80*/  VIADD R16, R8, 0xc ;  /* 0x0000000c08107836 */ /* 0x000fc40000000000 */
[C---:B------:R-:W-:Y:S02]  /*5d90*/  VIADD R13, R8.reuse, 0x8 ;  /* 0x00000008080d7836 */ /* 0x040fe40000000000 */
[----:B------:R-:W-:Y:S01]  /*5da0*/  VIADD R5, R8, 0x4 ;  /* 0x0000000408057836 */ /* 0x000fe20000000000 */
[----:B------:R-:W-:Y:S01]  /*5db0*/  IABS R8, R18 ;  /* 0x0000001200087213 */ /* 0x000fe20000000000 */
[----:B------:R-:W-:-:S03]  /*5dc0*/  IMAD.HI.U32 R12, R9, R7, RZ ;  /* 0x00000007090c7227 */ /* 0x000fc600078e00ff */
[----:B-1----:R-:W-:Y:S01]  /*5dd0*/  IABS R22, R5 ;  /* 0x0000000500167213 */ /* 0x002fe20000000000 */
[----:B------:R-:W-:Y:S01]  /*5de0*/  IMAD R6, R2, R11, R6 ;  /* 0x0000000b02067224 */ /* 0x000fe200078e0206 */
[----:B------:R-:W-:Y:S01]  /*5df0*/  IABS R11, R16 ;  /* 0x00000010000b7213 */ /* 0x000fe20000000000 */
[----:B------:R-:W-:Y:S02]  /*5e00*/  IMAD.MOV R12, RZ, RZ, -R12 ;  /* 0x000000ffff0c7224 */ /* 0x000fe400078e0a0c */
[----:B--2---:R-:W-:-:S04]  /*5e10*/  IMAD.HI.U32 R23, R9, R8, RZ ;  /* 0x0000000809177227 */ /* 0x004fc800078e00ff */
[----:B------:R-:W-:Y:S01]  /*5e20*/  @!P2 IMAD.MOV R118, RZ, RZ, -R118 ;  /* 0x000000ffff76a224 */ /* 0x000fe200078e0a76 */
[----:B------:R-:W-:Y:S01]  /*5e30*/  ISETP.GT.U32.AND P2, PT, R2, R124, PT ;  /* 0x0000007c0200720c */ /* 0x000fe20003f44070 */
[----:B---3--:R-:W-:-:S04]  /*5e40*/  IMAD.HI.U32 R90, R9, R10, RZ ;  /* 0x0000000a095a7227 */ /* 0x008fc800078e00ff */
[----:B------:R-:W-:Y:S01]  /*5e50*/  IMAD R7, R2, R12, R7 ;  /* 0x0000000c02077224 */ /* 0x000fe200078e0207 */
[----:B------:R-:W-:Y:S01]  /*5e60*/  IABS R12, R13 ;  /* 0x0000000d000c7213 */ /* 0x000fe20000000000 */
[----:B------:R-:W-:-:S04]  /*5e70*/  IMAD.HI.U32 R89, R9, R11, RZ ;  /* 0x0000000b09597227 */ /* 0x000fc800078e00ff */
[----:B------:R-:W-:Y:S01]  /*5e80*/  @!P4 IMAD.IADD R4, R4, 0x1, -R2 ;  /* 0x000000010404c824 */ /* 0x000fe200078e0a02 */
[C---:B------:R-:W-:Y:S01]  /*5e90*/  ISETP.GT.U32.AND P4, PT, R2.reuse, R6, PT ;  /* 0x000000060200720c */ /* 0x040fe20003f84070 */
[----:B------:R-:W-:Y:S02]  /*5ea0*/  IMAD.MOV R23, RZ, RZ, -R23 ;  /* 0x000000ffff177224 */ /* 0x000fe400078e0a17 */
[----:B------:R-:W-:Y:S02]  /*5eb0*/  IMAD.MOV R90, RZ, RZ, -R90 ;  /* 0x000000ffff5a7224 */ /* 0x000fe400078e0a5a */
[----:B------:R-:W-:Y:S02]  /*5ec0*/  IMAD.MOV R89, RZ, RZ, -R89 ;  /* 0x000000ffff597224 */ /* 0x000fe400078e0a59 */
[----:B------:R-:W-:Y:S02]  /*5ed0*/  IMAD R8, R2, R23, R8 ;  /* 0x0000001702087224 */ /* 0x000fe400078e0208 */
[----:B------:R-:W-:-:S04]  /*5ee0*/  IMAD.HI.U32 R88, R9, R12, RZ ;  /* 0x0000000c09587227 */ /* 0x000fc800078e00ff */
[----:B------:R-:W-:-:S04]  /*5ef0*/  IMAD.HI.U32 R23, R9, R22, RZ ;  /* 0x0000001609177227 */ /* 0x000fc800078e00ff */
[C---:B------:R-:W-:Y:S02]  /*5f00*/  IMAD R9, R2.reuse, R90, R10 ;  /* 0x0000005a02097224 */ /* 0x040fe400078e020a */
[----:B------:R-:W-:Y:S01]  /*5f10*/  IMAD R10, R2, R89, R11 ;  /* 0x00000059020a7224 */ /* 0x000fe200078e020b */
[----:B------:R-:W-:Y:S01]  /*5f20*/  @!P3 IADD3 R116, -R116, RZ, RZ ;  /* 0x000000ff7474b210 */ /* 0x000fe20007ffe1ff */
[--C-:B------:R-:W-:Y:S01]  /*5f30*/  @!P2 IMAD.IADD R124, R124, 0x1, -R2.reuse ;  /* 0x000000017c7ca824 */ /* 0x100fe200078e0a02 */
[----:B------:R-:W-:Y:S01]  /*5f40*/  ISETP.GT.U32.AND P3, PT, R2, R122, PT ;  /* 0x0000007a0200720c */ /* 0x000fe20003f64070 */
[----:B------:R-:W-:Y:S01]  /*5f50*/  @!P4 IMAD.IADD R6, R6, 0x1, -R2 ;  /* 0x000000010606c824 */ /* 0x000fe200078e0a02 */
[C---:B------:R-:W-:Y:S01]  /*5f60*/  ISETP.GT.U32.AND P2, PT, R2.reuse, R10, PT ;  /* 0x0000000a0200720c */ /* 0x040fe20003f44070 */
[----:B------:R-:W-:Y:S01]  /*5f70*/  @!P5 IMAD.MOV R117, RZ, RZ, -R117 ;  /* 0x000000ffff75d224 */ /* 0x000fe200078e0a75 */
[C---:B------:R-:W-:Y:S01]  /*5f80*/  ISETP.GT.U32.AND P4, PT, R2.reuse, R123, PT ;  /* 0x0000007b0200720c */ /* 0x040fe20003f84070 */
[----:B------:R-:W-:Y:S01]  /*5f90*/  @!P1 IMAD.MOV R120, RZ, RZ, -R120 ;  /* 0x000000ffff789224 */ /* 0x000fe200078e0a78 */
[C---:B------:R-:W-:Y:S01]  /*5fa0*/  ISETP.GT.U32.AND P5, PT, R2.reuse, R3, PT ;  /* 0x000000030200720c */ /* 0x040fe20003fa4070 */
[----:B------:R-:W-:Y:S01]  /*5fb0*/  @!P0 IMAD.MOV R121, RZ, RZ, -R121 ;  /* 0x000000ffff798224 */ /* 0x000fe200078e0a79 */
[C---:B------:R-:W-:Y:S01]  /*5fc0*/  ISETP.GT.U32.AND P1, PT, R2.reuse, R4, PT ;  /* 0x000000040200720c */ /* 0x040fe20003f24070 */
[----:B------:R-:W-:Y:S01]  /*5fd0*/  @!P6 IMAD.MOV R119, RZ, RZ, -R119 ;  /* 0x000000ffff77e224 */ /* 0x000fe200078e0a77 */
[----:B------:R-:W-:Y:S01]  /*5fe0*/  ISETP.GT.U32.AND P0, PT, R2, R7, PT ;  /* 0x000000070200720c */ /* 0x000fe20003f04070 */
[----:B------:R-:W-:Y:S01]  /*5ff0*/  IMAD.MOV R88, RZ, RZ, -R88 ;  /* 0x000000ffff587224 */ /* 0x000fe200078e0a58 */
[----:B------:R-:W2:Y:S01]  /*6000*/  LDL.LU R90, [R1+0x5c4] ;  /* 0x0005c400015a7983 */ /* 0x000ea20000300800 */
[----:B------:R-:W-:-:S02]  /*6010*/  @!P3 IMAD.IADD R122, R122, 0x1, -R2 ;  /* 0x000000017a7ab824 */ /* 0x000fc400078e0a02 */
[--C-:B------:R-:W-:Y:S01]  /*6020*/  @!P2 IMAD.IADD R10, R10, 0x1, -R2.reuse ;  /* 0x000000010a0aa824 */ /* 0x100fe200078e0a02 */
[----:B------:R-:W-:Y:S01]  /*6030*/  ISETP.GE.AND P2, PT, R125, RZ, PT ;  /* 0x000000ff7d00720c */ /* 0x000fe20003f46270 */
[----:B------:R-:W-:Y:S01]  /*6040*/  @!P4 IMAD.IADD R123, R123, 0x1, -R2 ;  /* 0x000000017b7bc824 */ /* 0x000fe200078e0a02 */
[C---:B------:R-:W-:Y:S01]  /*6050*/  ISETP.GT.U32.AND P3, PT, R2.reuse, R8, PT ;  /* 0x000000080200720c */ /* 0x040fe20003f64070 */
[----:B------:R-:W0:Y:S01]  /*6060*/  S2R R125, SR_TID.X ;  /* 0x00000000007d7919 */ /* 0x000e220000002100 */
[C---:B------:R-:W-:Y:S02]  /*6070*/  ISETP.GT.U32.AND P4, PT, R2.reuse, R9, PT ;  /* 0x000000090200720c */ /* 0x040fe40003f84070 */
[C---:B------:R-:W-:Y:S01]  /*6080*/  ISETP.GT.U32.AND P6, PT, R2.reuse, R6, PT ;  /* 0x000000060200720c */ /* 0x040fe20003fc4070 */
[----:B------:R-:W-:Y:S01]  /*6090*/  IMAD R11, R2, R88, R12 ;  /* 0x00000058020b7224 */ /* 0x000fe200078e020c */
[----:B------:R-:W3:Y:S01]  /*60a0*/  LDL.LU R89, [R1+0x5c0] ;  /* 0x0005c00001597983 */ /* 0x000ee20000300800 */
[----:B------:R-:W-:-:S02]  /*60b0*/  IMAD.MOV R12, RZ, RZ, -R23 ;  /* 0x000000ffff0c7224 */ /* 0x000fc400078e0a17 */
[----:B------:R-:W-:Y:S01]  /*60c0*/  @!P5 IMAD.IADD R3, R3, 0x1, -R2 ;  /* 0x000000010303d824 */ /* 0x000fe200078e0a02 */
[C---:B------:R-:W-:Y:S01]  /*60d0*/  ISETP.GT.U32.AND P5, PT, R2.reuse, R11, PT ;  /* 0x0000000b0200720c */ /* 0x040fe20003fa4070 */
[----:B------:R-:W-:Y:S01]  /*60e0*/  IMAD R12, R2, R12, R22 ;  /* 0x0000000c020c7224 */ /* 0x000fe200078e0216 */
[----:B------:R-:W4:Y:S01]  /*60f0*/  LDL.LU R88, [R1+0x5bc] ;  /* 0x0005bc0001587983 */ /* 0x000f220000300800 */
[--C-:B------:R-:W-:Y:S01]  /*6100*/  @!P1 IMAD.IADD R4, R4, 0x1, -R2.reuse ;  /* 0x0000000104049824 */ /* 0x100fe200078e0a02 */
[----:B------:R-:W-:Y:S01]  /*6110*/  ISETP.GE.AND P1, PT, R21, RZ, PT ;  /* 0x000000ff1500720c */ /* 0x000fe20003f26270 */
[--C-:B------:R-:W-:Y:S01]  /*6120*/  @!P0 IMAD.IADD R7, R7, 0x1, -R2.reuse ;  /* 0x0000000107078824 */ /* 0x100fe200078e0a02 */
[----:B------:R-:W-:Y:S01]  /*6130*/  ISETP.GE.AND P0, PT, R20, RZ, PT ;  /* 0x000000ff1400720c */ /* 0x000fe20003f06270 */
[--C-:B------:R-:W-:Y:S01]  /*6140*/  @!P3 IMAD.IADD R8, R8, 0x1, -R2.reuse ;  /* 0x000000010808b824 */ /* 0x100fe200078e0a02 */
[----:B------:R-:W-:Y:S01]  /*6150*/  ISETP.GE.AND P3, PT, R19, RZ, PT ;  /* 0x000000ff1300720c */ /* 0x000fe20003f66270 */
[--C-:B------:R-:W-:Y:S01]  /*6160*/  @!P4 IMAD.IADD R9, R9, 0x1, -R2.reuse ;  /* 0x000000010909c824 */ /* 0x100fe200078e0a02 */
[----:B------:R-:W-:Y:S01]  /*6170*/  ISETP.GE.AND P4, PT, R15, RZ, PT ;  /* 0x000000ff0f00720c */ /* 0x000fe20003f86270 */
[--C-:B------:R-:W-:Y:S01]  /*6180*/  @!P6 IMAD.IADD R6, R6, 0x1, -R2.reuse ;  /* 0x000000010606e824 */ /* 0x100fe200078e0a02 */
[----:B------:R-:W-:Y:S01]  /*6190*/  ISETP.GT.U32.AND P6, PT, R2, R12, PT ;  /* 0x0000000c0200720c */ /* 0x000fe20003fc4070 */
[----:B------:R-:W-:Y:S01]  /*61a0*/  @!P5 IMAD.IADD R11, R11, 0x1, -R2 ;  /* 0x000000010b0bd824 */ /* 0x000fe200078e0a02 */
[----:B------:R-:W-:Y:S01]  /*61b0*/  ISETP.GE.AND P5, PT, R14, RZ, PT ;  /* 0x000000ff0e00720c */ /* 0x000fe20003fa6270 */
[----:B------:R-:W5:Y:S02]  /*61c0*/  LDL.LU R23, [R1+0x5b8] ;  /* 0x0005b80001177983 */ /* 0x000f640000300800 */
        /* <DEDUP_REMOVED lines=8> */
[----:B------:R-:W-:Y:S01]  /*6250*/  @!P6 IMAD.IADD R12, R12, 0x1, -R2 ;  /* 0x000000010c0ce824 */ /* 0x000fe200078e0a02 */
[----:B------:R-:W-:Y:S01]  /*6260*/  ISETP.GT.U32.AND P6, PT, R2, R11, PT ;  /* 0x0000000b0200720c */ /* 0x000fe20003fc4070 */
[----:B------:R-:W2:Y:S01]  /*6270*/  LDL.LU R22, [R1+0x5b4] ;  /* 0x0005b40001167983 */ /* 0x000ea20000300800 */
[----:B0-----:R-:W-:-:S03]  /*6280*/  SHF.R.U32.HI R14, RZ, 0x5, R125 ;  /* 0x00000005ff0e7819 */ /* 0x001fc6000001167d */
[----:B------:R-:W5:Y:S01]  /*6290*/  LDL.LU R21, [R1+0x5b0] ;  /* 0x0005b00001157983 */ /* 0x000f620000300800 */
[----:B------:R-:W-:-:S03]  /*62a0*/  R2UR UR42, R14 ;  /* 0x000000000e2a72ca */ /* 0x000fc600000e0000 */
[----:B------:R-:W5:Y:S01]  /*62b0*/  LDL.LU R20, [R1+0x5ac] ;  /* 0x0005ac0001147983 */ /* 0x000f620000300800 */
[----:B------:R-:W-:-:S03]  /*62c0*/  @!P5 IMAD.MOV R6, RZ, RZ, -R6 ;  /* 0x000000ffff06d224 */ /* 0x000fc600078e0a06 */
[----:B------:R-:W5:Y:S01]  /*62d0*/  LDL.LU R19, [R1+0x5a8] ;  /* 0x0005a80001137983 */ /* 0x000f620000300800 */
[----:B------:R-:W-:Y:S01]  /*62e0*/  ISETP.GE.AND P5, PT, R0, RZ, PT ;  /* 0x000000ff0000720c */ /* 0x000fe20003fa6270 */
[--C-:B------:R-:W-:Y:S02]  /*62f0*/  @!P1 IMAD.IADD R7, R7, 0x1, -R2.reuse ;  /* 0x0000000107079824 */ /* 0x100fe400078e0a02 */
[----:B------:R-:W3:Y:S01]  /*6300*/  LDL.LU R15, [R1+0x14] ;  /* 0x00001400010f7983 */ /* 0x000ee20000300800 */
[----:B------:R-:W-:Y:S01]  /*6310*/  ISETP.GE.AND P1, PT, R18, RZ, PT ;  /* 0x000000ff1200720c */ /* 0x000fe20003f26270 */
[--C-:B------:R-:W-:Y:S02]  /*6320*/  @!P0 IMAD.IADD R8, R8, 0x1, -R2.reuse ;  /* 0x0000000108088824 */ /* 0x100fe400078e0a02 */
[----:B------:R-:W4:Y:S01]  /*6330*/  LDL.LU R14, [R1+0x10] ;  /* 0x00001000010e7983 */ /* 0x000f220000300800 */
[----:B------:R-:W-:Y:S01]  /*6340*/  ISETP.GE.AND P0, PT, R17, RZ, PT ;  /* 0x000000ff1100720c */ /* 0x000fe20003f06270 */
[----:B------:R-:W-:-:S02]  /*6350*/  @!P3 IMAD.IADD R9, R9, 0x1, -R2 ;  /* 0x000000010909b824 */ /* 0x000fc400078e0a02 */
[----:B------:R-:W2:Y:S01]  /*6360*/  LDL.LU R125, [R1+0xc] ;  /* 0x00000c00017d7983 */ /* 0x000ea20000300800 */
[----:B------:R-:W-:Y:S01]  /*6370*/  ISETP.GE.AND P3, PT, R16, RZ, PT ;  /* 0x000000ff1000720c */ /* 0x000fe20003f66270 */
[--C-:B------:R-:W-:Y:S02]  /*6380*/  @!P4 IMAD.IADD R10, R10, 0x1, -R2.reuse ;  /* 0x000000010a0ac824 */ /* 0x100fe400078e0a02 */
[----:B------:R-:W5:Y:S01]  /*6390*/  LDL.LU R0, [R1+0x8] ;  /* 0x0000080001007983 */ /* 0x000f620000300800 */
[----:B------:R-:W-:Y:S01]  /*63a0*/  ISETP.GE.AND P4, PT, R13, RZ, PT ;  /* 0x000000ff0d00720c */ /* 0x000fe20003f86270 */
[----:B------:R-:W-:Y:S02]  /*63b0*/  @!P6 IMAD.IADD R11, R11, 0x1, -R2 ;  /* 0x000000010b0be824 */ /* 0x000fe400078e0a02 */
[----:B------:R-:W5:Y:S01]  /*63c0*/  LDL.LU R18, [R1+0x5a4] ;  /* 0x0005a40001127983 */ /* 0x000f620000300800 */
[----:B------:R-:W-:Y:S01]  /*63d0*/  ISETP.GE.AND P6, PT, R5, RZ, PT ;  /* 0x000000ff0500720c */ /* 0x000fe20003fc6270 */
[----:B------:R-:W-:Y:S01]  /*63e0*/  @!P2 IMAD.MOV R4, RZ, RZ, -R4 ;  /* 0x000000ffff04a224 */ /* 0x000fe200078e0a04 */
[----:B------:R-:W-:Y:S01]  /*63f0*/  ISETP.GT.U32.AND P2, PT, R2, R12, PT ;  /* 0x0000000c0200720c */ /* 0x000fe20003f44070 */
[----:B------:R-:W5:Y:S04]  /*6400*/  LDL.LU R17, [R1+0x5a0] ;  /* 0x0005a00001117983 */ /* 0x000f680000300800 */
[----:B------:R-:W5:Y:S04]  /*6410*/  LDL.LU R16, [R1+0x59c] ;  /* 0x00059c0001107983 */ /* 0x000f680000300800 */
[----:B------:R-:W5:Y:S04]  /*6420*/  LDL.LU R13, [R1+0x598] ;  /* 0x00059800010d7983 */ /* 0x000f680000300800 */
[----:B------:R-:W3:Y:S01]  /*6430*/  LDL.LU R5, [R1+0x594] ;  /* 0x0005940001057983 */ /* 0x000ee20000300800 */
[----:B------:R-:W-:-:S03]  /*6440*/  @!P2 IMAD.IADD R12, R12, 0x1, -R2 ;  /* 0x000000010c0ca824 */ /* 0x000fc600078e0a02 */
[----:B------:R-:W5:Y:S01]  /*6450*/  LDL.LU R2, [R1+0x4] ;  /* 0x0000040001027983 */ /* 0x000f620000300800 */
[----:B---3--:R-:W-:Y:S02]  /*6460*/  ISETP.NE.AND P2, PT, R5, RZ, PT ;  /* 0x000000ff0500720c */ /* 0x008fe40003f45270 */
[----:B------:R-:W-:-:S04]  /*6470*/  LOP3.LUT R5, RZ, R5, RZ, 0x33, !PT ;  /* 0x00000005ff057212 */ /* 0x000fc800078e33ff */
[C---:B------:R-:W-:Y:S02]  /*6480*/  SEL R15, R5.reuse, R15, !P2 ;  /* 0x0000000f050f7207 */ /* 0x040fe40005000000 */
[C---:B----4-:R-:W-:Y:S02]  /*6490*/  SEL R14, R5.reuse, R14, !P2 ;  /* 0x0000000e050e7207 */ /* 0x050fe40005000000 */
[C---:B--2---:R-:W-:Y:S01]  /*64a0*/  SEL R125, R5.reuse, R125, !P2 ;  /* 0x0000007d057d7207 */ /* 0x044fe20005000000 */
[----:B------:R0:W-:Y:S01]  /*64b0*/  STL [R1+0x7c], R15 ;  /* 0x00007c0f01007387 */ /* 0x0001e20000100800 */
[----:B-----5:R-:W-:-:S03]  /*64c0*/  SEL R0, R5, R0, !P2 ;  /* 0x0000000005007207 */ /* 0x020fc60005000000 */
[----:B0-----:R-:W2:Y:S04]  /*64d0*/  LDL.LU R15, [R1+0x590] ;  /* 0x00059000010f7983 */ /* 0x001ea80000300800 */
[----:B------:R0:W-:Y:S04]  /*64e0*/  STL [R1+0x78], R14 ;  /* 0x0000780e01007387 */ /* 0x0001e80000100800 */
[----:B0-----:R-:W3:Y:S04]  /*64f0*/  LDL.LU R14, [R1+0x58c] ;  /* 0x00058c00010e7983 */ /* 0x001ee80000300800 */
[----:B------:R0:W-:Y:S04]  /*6500*/  STL [R1+0x74], R125 ;  /* 0x0000747d01007387 */ /* 0x0001e80000100800 */
[----:B0-----:R-:W4:Y:S04]  /*6510*/  LDL.LU R125, [R1+0x588] ;  /* 0x00058800017d7983 */ /* 0x001f280000300800 */
[----:B------:R0:W-:Y:S04]  /*6520*/  STL [R1+0x70], R0 ;  /* 0x0000700001007387 */ /* 0x0001e80000100800 */
[----:B0-----:R-:W5:Y:S01]  /*6530*/  LDL.LU R0, [R1+0x584] ;  /* 0x0005840001007983 */ /* 0x001f620000300800 */
[----:B------:R-:W-:-:S05]  /*6540*/  SEL R2, R5, R2, !P2 ;  /* 0x0000000205027207 */ /* 0x000fca0005000000 */
[----:B------:R5:W-:Y:S01]  /*6550*/  STL [R1+0x6c], R2 ;  /* 0x00006c0201007387 */ /* 0x000be20000100800 */
[C---:B------:R-:W-:Y:S02]  /*6560*/  SEL R22, R5.reuse, R22, !P2 ;  /* 0x0000001605167207 */ /* 0x040fe40005000000 */
[C---:B------:R-:W-:Y:S02]  /*6570*/  SEL R88, R5.reuse, R88, !P2 ;  /* 0x0000005805587207 */ /* 0x040fe40005000000 */
[C---:B------:R-:W-:Y:S02]  /*6580*/  SEL R89, R5.reuse, R89, !P2 ;  /* 0x0000005905597207 */ /* 0x040fe40005000000 */
[C---:B------:R-:W-:Y:S02]  /*6590*/  SEL R90, R5.reuse, R90, !P2 ;  /* 0x0000005a055a7207 */ /* 0x040fe40005000000 */
[C---:B------:R-:W-:Y:S01]  /*65a0*/  SEL R91, R5.reuse, R91, !P2 ;  /* 0x0000005b055b7207 */ /* 0x040fe20005000000 */
[----:B------:R-:W-:Y:S01]  /*65b0*/  @!P5 IMAD.MOV R7, RZ, RZ, -R7 ;  /* 0x000000ffff07d224 */ /* 0x000fe200078e0a07 */
[----:B-----5:R-:W-:-:S02]  /*65c0*/  SEL R2, R5, R0, !P2 ;  /* 0x0000000005027207 */ /* 0x020fc40005000000 */
[----:B------:R-:W5:Y:S01]  /*65d0*/  LDL.LU R0, [R1+0x580] ;  /* 0x0005800001007983 */ /* 0x000f620000300800 */
[C---:B----4-:R-:W-:Y:S02]  /*65e0*/  SEL R125, R5.reuse, R125, !P2 ;  /* 0x0000007d057d7207 */ /* 0x050fe40005000000 */
[C---:B---3--:R-:W-:Y:S01]  /*65f0*/  SEL R14, R5.reuse, R14, !P2 ;  /* 0x0000000e050e7207 */ /* 0x048fe20005000000 */
[----:B------:R2:W-:Y:S04]  /*6600*/  STL [R1+0x68], R2 ;  /* 0x0000680201007387 */ /* 0x0005e80000100800 */
[----:B------:R-:W-:Y:S01]  /*6610*/  STL [R1+0x64], R125 ;  /* 0x0000647d01007387 */ /* 0x000fe20000100800 */
[----:B--2---:R-:W-:-:S03]  /*6620*/  SEL R2, R5, R15, !P2 ;  /* 0x0000000f05027207 */ /* 0x004fc60005000000 */
[----:B------:R0:W-:Y:S01]  /*6630*/  STL [R1+0x60], R14 ;  /* 0x0000600e01007387 */ /* 0x0001e20000100800 */
[----:B------:R-:W-:-:S03]  /*6640*/  SEL R15, R5, R16, !P2 ;  /* 0x00000010050f7207 */ /* 0x000fc60005000000 */
[----:B------:R1:W-:Y:S01]  /*6650*/  STL [R1+0x5c], R2 ;  /* 0x00005c0201007387 */ /* 0x0003e20000100800 */
[----:B0-----:R-:W-:-:S03]  /*6660*/  SEL R14, R5, R17, !P2 ;  /* 0x00000011050e7207 */ /* 0x001fc60005000000 */
[----:B------:R0:W-:Y:S01]  /*6670*/  STL [R1+0x58], R15 ;  /* 0x0000580f01007387 */ /* 0x0001e20000100800 */
[----:B-1----:R-:W-:-:S03]  /*6680*/  SEL R2, R5, R18, !P2 ;  /* 0x0000001205027207 */ /* 0x002fc60005000000 */
[----:B------:R1:W-:Y:S04]  /*6690*/  STL [R1+0x54], R14 ;  /* 0x0000540e01007387 */ /* 0x0003e80000100800 */
[----:B------:R2:W-:Y:S01]  /*66a0*/  STL [R1+0x50], R2 ;  /* 0x0000500201007387 */ /* 0x0005e20000100800 */
[C---:B0-----:R-:W-:Y:S02]  /*66b0*/  SEL R15, R5.reuse, R19, !P2 ;  /* 0x00000013050f7207 */ /* 0x041fe40005000000 */
[----:B-1----:R-:W-:-:S03]  /*66c0*/  SEL R14, R5, R20, !P2 ;  /* 0x00000014050e7207 */ /* 0x002fc60005000000 */
[----:B------:R-:W-:Y:S01]  /*66d0*/  STL [R1+0x4c], R15 ;  /* 0x00004c0f01007387 */ /* 0x000fe20000100800 */
[C---:B------:R-:W-:Y:S02]  /*66e0*/  SEL R20, R5.reuse, R24, !P2 ;  /* 0x0000001805147207 */ /* 0x040fe40005000000 */
[C---:B--2---:R-:W-:Y:S02]  /*66f0*/  SEL R2, R5.reuse, R21, !P2 ;  /* 0x0000001505027207 */ /* 0x044fe40005000000 */
[C---:B------:R-:W-:Y:S01]  /*6700*/  SEL R21, R5.reuse, R23, !P2 ;  /* 0x0000001705157207 */ /* 0x040fe20005000000 */
[----:B------:R-:W-:Y:S04]  /*6710*/  STL [R1+0x48], R14 ;  /* 0x0000480e01007387 */ /* 0x000fe80000100800 */
[----:B------:R-:W-:Y:S04]  /*6720*/  STL [R1+0x574], R22 ;  /* 0x0005741601007387 */ /* 0x000fe80000100800 */
[----:B------:R0:W-:Y:S04]  /*6730*/  STL [R1+0x44], R2 ;  /* 0x0000440201007387 */ /* 0x0001e80000100800 */
[----:B------:R-:W-:Y:S04]  /*6740*/  STL [R1+0x578], R21 ;  /* 0x0005781501007387 */ /* 0x000fe80000100800 */
[----:B------:R1:W-:Y:S01]  /*6750*/  STL [R1+0x57c], R20 ;  /* 0x00057c1401007387 */ /* 0x0003e20000100800 */
[----:B0-----:R-:W-:-:S02]  /*6760*/  SEL R2, R5, R32, !P2 ;  /* 0x0000002005027207 */ /* 0x001fc40005000000 */
[C---:B-1----:R-:W-:Y:S02]  /*6770*/  SEL R20, R5.reuse, R31, !P2 ;  /* 0x0000001f05147207 */ /* 0x042fe40005000000 */
[----:B------:R-:W-:-:S03]  /*6780*/  SEL R21, R5, R33, !P2 ;  /* 0x0000002105157207 */ /* 0x000fc60005000000 */
[----:B------:R0:W-:Y:S04]  /*6790*/  STL [R1+0x40], R20 ;  /* 0x0000401401007387 */ /* 0x0001e80000100800 */
        /* <DEDUP_REMOVED lines=8> */
[----:B------:R0:W-:Y:S01]  /*6820*/  STL [R1+0x2c], R21 ;  /* 0x00002c1501007387 */ /* 0x0001e20000100800 */
[----:B--2---:R-:W-:-:S03]  /*6830*/  SEL R2, R5, R38, !P2 ;  /* 0x0000002605027207 */ /* 0x004fc60005000000 */
        /* <DEDUP_REMOVED lines=12> */
[----:B------:R1:W-:Y:S01]  /*6900*/  STL [R1], R20 ;  /* 0x0000001401007387 */ /* 0x0003e20000100800 */
[----:B------:R-:W-:-:S03]  /*6910*/  SEL R125, R5, R48, !P2 ;  /* 0x00000030057d7207 */ /* 0x000fc60005000000 */
[----:B------:R2:W-:Y:S01]  /*6920*/  STL [R1+0xc], R2 ;  /* 0x00000c0201007387 */ /* 0x0005e20000100800 */
[C---:B0-----:R-:W-:Y:S02]  /*6930*/  SEL R21, R5.reuse, R45, !P2 ;  /* 0x0000002d05157207 */ /* 0x041fe40005000000 */
[----:B-1----:R-:W-:-:S03]  /*6940*/  SEL R20, R5, R46, !P2 ;  /* 0x0000002e05147207 */ /* 0x002fc60005000000 */
[----:B------:R-:W-:Y:S01]  /*6950*/  STL [R1+0x10], R21 ;  /* 0x0000101501007387 */ /* 0x000fe20000100800 */
[----:B--2---:R-:W-:-:S03]  /*6960*/  SEL R2, R5, R47, !P2 ;  /* 0x0000002f05027207 */ /* 0x004fc60005000000 */
[----:B------:R-:W-:Y:S04]  /*6970*/  STL [R1+0x8], R20 ;  /* 0x0000081401007387 */ /* 0x000fe80000100800 */
[----:B------:R0:W-:Y:S04]  /*6980*/  STL [R1+0x560], R125 ;  /* 0x0005607d01007387 */ /* 0x0001e80000100800 */
[----:B------:R-:W-:Y:S04]  /*6990*/  STL [R1+0x4], R2 ;  /* 0x0000040201007387 */ /* 0x000fe80000100800 */
[----:B0-----:R-:W2:Y:S04]  /*69a0*/  LDL.LU R125, [R1+0x54] ;  /* 0x00005400017d7983 */ /* 0x001ea80000300800 */
[----:B------:R0:W-:Y:S01]  /*69b0*/  STL [R1+0x564], R88 ;  /* 0x0005645801007387 */ /* 0x0001e20000100800 */
[----:B------:R-:W-:Y:S01]  /*69c0*/  @!P1 IMAD.MOV R8, RZ, RZ, -R8 ;  /* 0x000000ffff089224 */ /* 0x000fe200078e0a08 */
[C---:B------:R-:W-:Y:S01]  /*69d0*/  SEL R38, R5.reuse, R4, !P2 ;  /* 0x0000000405267207 */ /* 0x040fe20005000000 */
[----:B------:R-:W-:Y:S01]  /*69e0*/  @!P0 IMAD.MOV R9, RZ, RZ, -R9 ;  /* 0x000000ffff098224 */ /* 0x000fe200078e0a09 */
[----:B0-----:R-:W3:Y:S04]  /*69f0*/  LDL.LU R88, [R1+0x58] ;  /* 0x0000580001587983 */ /* 0x001ee80000300800 */
[----:B------:R0:W-:Y:S01]  /*6a00*/  STL [R1+0x568], R89 ;  /* 0x0005685901007387 */ /* 0x0001e20000100800 */
[----:B------:R-:W-:Y:S01]  /*6a10*/  @!P3 IMAD.MOV R10, RZ, RZ, -R10 ;  /* 0x000000ffff0ab224 */ /* 0x000fe200078e0a0a */
[----:B------:R-:W-:-:S02]  /*6a20*/  SEL R40, R5, R6, !P2 ;  /* 0x0000000605287207 */ /* 0x000fc40005000000 */
[C---:B------:R-:W-:Y:S01]  /*6a30*/  SEL R42, R5.reuse, R7, !P2 ;  /* 0x00000007052a7207 */ /* 0x040fe20005000000 */
[----:B0-----:R-:W4:Y:S04]  /*6a40*/  LDL.LU R89, [R1+0x5c] ;  /* 0x00005c0001597983 */ /* 0x001f280000300800 */
[----:B------:R0:W-:Y:S01]  /*6a50*/  STL [R1+0x56c], R90 ;  /* 0x00056c5a01007387 */ /* 0x0001e20000100800 */
[C---:B------:R-:W-:Y:S02]  /*6a60*/  SEL R43, R5.reuse, R8, !P2 ;  /* 0x00000008052b7207 */ /* 0x040fe40005000000 */
[C---:B------:R-:W-:Y:S01]  /*6a70*/  SEL R44, R5.reuse, R9, !P2 ;  /* 0x00000009052c7207 */ /* 0x040fe20005000000 */
[----:B0-----:R-:W4:Y:S04]  /*6a80*/  LDL.LU R90, [R1+0x60] ;  /* 0x00006000015a7983 */ /* 0x001f280000300800 */
[----:B------:R0:W-:Y:S01]  /*6a90*/  STL [R1+0x570], R91 ;  /* 0x0005705b01007387 */ /* 0x0001e20000100800 */
[----:B------:R-:W-:-:S03]  /*6aa0*/  SEL R45, R5, R10, !P2 ;  /* 0x0000000a052d7207 */ /* 0x000fc60005000000 */
[----:B0-----:R-:W4:Y:S04]  /*6ab0*/  LDL.LU R91, [R1+0x64] ;  /* 0x00006400015b7983 */ /* 0x001f280000300800 */
[----:B------:R-:W4:Y:S04]  /*6ac0*/  LDL.LU R4, [R1+0x68] ;  /* 0x0000680001047983 */ /* 0x000f280000300800 */
[----:B------:R-:W4:Y:S04]  /*6ad0*/  LDL.LU R6, [R1+0x6c] ;  /* 0x00006c0001067983 */ /* 0x000f280000300800 */
[----:B------:R-:W4:Y:S04]  /*6ae0*/  LDL.LU R7, [R1+0x70] ;  /* 0x0000700001077983 */ /* 0x000f280000300800 */
[----:B------:R-:W4:Y:S04]  /*6af0*/  LDL.LU R8, [R1+0x74] ;  /* 0x0000740001087983 */ /* 0x000f280000300800 */
[----:B------:R-:W4:Y:S04]  /*6b00*/  LDL.LU R9, [R1+0x78] ;  /* 0x0000780001097983 */ /* 0x000f280000300800 */
[----:B------:R-:W4:Y:S04]  /*6b10*/  LDL.LU R10, [R1+0x7c] ;  /* 0x00007c00010a7983 */ /* 0x000f280000300800 */
[----:B------:R-:W4:Y:S04]  /*6b20*/  LDL.LU R20, [R1+0x50] ;  /* 0x0000500001147983 */ /* 0x000f280000300800 */
[----:B------:R-:W4:Y:S01]  /*6b30*/  LDL.LU R21, [R1+0x4c] ;  /* 0x00004c0001157983 */ /* 0x000f220000300800 */
[----:B-----5:R-:W-:-:S05]  /*6b40*/  IMAD R0, R0, UR6, RZ ;  /* 0x0000000600007c24 */ /* 0x020fca000f8e02ff */
[----:B------:R0:W-:Y:S04]  /*6b50*/  STL [R1+0x80], R0 ;  /* 0x0000800001007387 */ /* 0x0001e80000100800 */
[----:B------:R-:W5:Y:S01]  /*6b60*/  LDL.LU R22, [R1+0x48] ;  /* 0x0000480001167983 */ /* 0x000f620000300800 */
[----:B------:R-:W-:Y:S01]  /*6b70*/  SEL R13, R5, R13, !P2 ;  /* 0x0000000d050d7207 */ /* 0x000fe20005000000 */
[----:B------:R-:W-:Y:S02]  /*6b80*/  @!P6 IMAD.MOV R12, RZ, RZ, -R12 ;  /* 0x000000ffff0ce224 */ /* 0x000fe400078e0a0c */
[----:B------:R-:W-:Y:S01]  /*6b90*/  @!P4 IMAD.MOV R11, RZ, RZ, -R11 ;  /* 0x000000ffff0bc224 */ /* 0x000fe200078e0a0b */
[----:B------:R-:W5:Y:S01]  /*6ba0*/  LDL.LU R23, [R1+0x44] ;  /* 0x0000440001177983 */ /* 0x000f620000300800 */
[----:B------:R-:W-:Y:S01]  /*6bb0*/  IMAD R41, R13, UR4, RZ ;  /* 0x000000040d297c24 */ /* 0x000fe2000f8e02ff */
[----:B------:R-:W-:-:S02]  /*6bc0*/  SEL R47, R5, R12, !P2 ;  /* 0x0000000c052f7207 */ /* 0x000fc40005000000 */
[----:B------:R-:W5:Y:S01]  /*6bd0*/  LDL.LU R13, [R1+0x40] ;  /* 0x00004000010d7983 */ /* 0x000f620000300800 */
[----:B------:R-:W-:-:S03]  /*6be0*/  SEL R46, R5, R11, !P2 ;  /* 0x0000000b052e7207 */ /* 0x000fc60005000000 */
[----:B------:R-:W5:Y:S04]  /*6bf0*/  LDL.LU R12, [R1+0x3c] ;  /* 0x00003c00010c7983 */ /* 0x000f680000300800 */
[----:B------:R-:W5:Y:S01]  /*6c00*/  LDL.LU R11, [R1+0x38] ;  /* 0x00003800010b7983 */ /* 0x000f620000300800 */
[C---:B------:R-:W-:Y:S02]  /*6c10*/  SEL R19, R5.reuse, R25, !P2 ;  /* 0x0000001905137207 */ /* 0x040fe40005000000 */
[C---:B------:R-:W-:Y:S02]  /*6c20*/  SEL R18, R5.reuse, R26, !P2 ;  /* 0x0000001a05127207 */ /* 0x040fe40005000000 */
[C---:B------:R-:W-:Y:S02]  /*6c30*/  SEL R17, R5.reuse, R27, !P2 ;  /* 0x0000001b05117207 */ /* 0x040fe40005000000 */
[----:B------:R-:W-:-:S02]  /*6c40*/  SEL R16, R5, R28, !P2 ;  /* 0x0000001c05107207 */ /* 0x000fc40005000000 */
[C---:B------:R-:W-:Y:S02]  /*6c50*/  SEL R15, R5.reuse, R29, !P2 ;  /* 0x0000001d050f7207 */ /* 0x040fe40005000000 */
[C---:B------:R-:W-:Y:S02]  /*6c60*/  SEL R14, R5.reuse, R30, !P2 ;  /* 0x0000001e050e7207 */ /* 0x040fe40005000000 */
        /* <DEDUP_REMOVED lines=72> */
[----:B------:R-:W-:Y:S01]  /*70f0*/  SEL R37, R5, R3, !P2 ;  /* 0x0000000305257207 */ /* 0x000fe20005000000 */
[----:B---3--:R-:W-:Y:S01]  /*7100*/  IMAD R28, R88, UR4, RZ ;  /* 0x00000004581c7c24 */ /* 0x008fe2000f8e02ff */
[----:B------:R-:W1:Y:S01]  /*7110*/  LDC.64 R2, c[0x0][0x218] ;  /* 0x00008600ff027b82 */ /* 0x000e620000000a00 */
[----:B--2---:R-:W-:Y:S02]  /*7120*/  IMAD R27, R125, UR4, RZ ;  /* 0x000000047d1b7c24 */ /* 0x004fe4000f8e02ff */
[----:B------:R-:W-:Y:S02]  /*7130*/  IMAD R17, R17, UR4, RZ ;  /* 0x0000000411117c24 */ /* 0x000fe4000f8e02ff */
[----:B----4-:R-:W-:-:S02]  /*7140*/  IMAD R29, R89, UR4, RZ ;  /* 0x00000004591d7c24 */ /* 0x010fc4000f8e02ff */
[----:B------:R-:W-:Y:S02]  /*7150*/  IMAD R30, R90, UR4, RZ ;  /* 0x000000045a1e7c24 */ /* 0x000fe4000f8e02ff */
[----:B------:R-:W-:Y:S02]  /*7160*/  IMAD R31, R91, UR4, RZ ;  /* 0x000000045b1f7c24 */ /* 0x000fe4000f8e02ff */
[----:B------:R-:W-:Y:S02]  /*7170*/  IMAD R32, R4, UR4, RZ ;  /* 0x0000000404207c24 */ /* 0x000fe4000f8e02ff */
[----:B------:R-:W-:Y:S02]  /*7180*/  IMAD R33, R6, UR4, RZ ;  /* 0x0000000406217c24 */ /* 0x000fe4000f8e02ff */
[----:B------:R-:W-:Y:S02]  /*7190*/  IMAD R34, R7, UR4, RZ ;  /* 0x0000000407227c24 */ /* 0x000fe4000f8e02ff */
[----:B------:R-:W-:-:S02]  /*71a0*/  IMAD R35, R8, UR4, RZ ;  /* 0x0000000408237c24 */ /* 0x000fc4000f8e02ff */
[----:B------:R-:W-:Y:S02]  /*71b0*/  IMAD R36, R9, UR4, RZ ;  /* 0x0000000409247c24 */ /* 0x000fe4000f8e02ff */
[----:B------:R-:W-:Y:S02]  /*71c0*/  IMAD R39, R10, UR4, RZ ;  /* 0x000000040a277c24 */ /* 0x000fe4000f8e02ff */
[----:B------:R-:W2:Y:S04]  /*71d0*/  LDL.LU R10, [R1+0x34] ;  /* 0x00003400010a7983 */ /* 0x000ea80000300800 */
[----:B------:R-:W3:Y:S04]  /*71e0*/  LDL.LU R9, [R1+0x30] ;  /* 0x0000300001097983 */ /* 0x000ee80000300800 */
[----:B------:R-:W4:Y:S04]  /*71f0*/  LDL.LU R8, [R1+0x2c] ;  /* 0x00002c0001087983 */ /* 0x000f280000300800 */
[----:B------:R-:W4:Y:S04]  /*7200*/  LDL.LU R7, [R1+0x28] ;  /* 0x0000280001077983 */ /* 0x000f280000300800 */
[----:B------:R-:W4:Y:S04]  /*7210*/  LDL.LU R6, [R1+0x24] ;  /* 0x0000240001067983 */ /* 0x000f280000300800 */
[----:B------:R-:W4:Y:S04]  /*7220*/  LDL.LU R5, [R1+0x20] ;  /* 0x0000200001057983 */ /* 0x000f280000300800 */
[----:B------:R-:W4:Y:S04]  /*7230*/  LDL.LU R4, [R1+0x1c] ;  /* 0x00001c0001047983 */ /* 0x000f280000300800 */
[----:B0-----:R-:W4:Y:S04]  /*7240*/  LDL.LU R0, [R1+0x18] ;  /* 0x0000180001007983 */ /* 0x001f280000300800 */
[----:B------:R-:W2:Y:S01]  /*7250*/  LDL.LU R91, [R1+0x14] ;  /* 0x00001400015b7983 */ /* 0x000ea20000300800 */
[----:B------:R-:W-:-:S03]  /*7260*/  IMAD R26, R20, UR4, RZ ;  /* 0x00000004141a7c24 */ /* 0x000fc6000f8e02ff */
[----:B------:R-:W3:Y:S01]  /*7270*/  LDL.LU R90, [R1] ;  /* 0x00000000015a7983 */ /* 0x000ee20000300800 */
[----:B------:R-:W-:-:S03]  /*7280*/  IMAD R25, R21, UR4, RZ ;  /* 0x0000000415197c24 */ /* 0x000fc6000f8e02ff */
[----:B------:R-:W4:Y:S04]  /*7290*/  LDL.LU R89, [R1+0xc] ;  /* 0x00000c0001597983 */ /* 0x000f280000300800 */
[----:B------:R-:W4:Y:S04]  /*72a0*/  LDL.LU R88, [R1+0x10] ;  /* 0x0000100001587983 */ /* 0x000f280000300800 */
[----:B------:R-:W4:Y:S04]  /*72b0*/  LDL.LU R125, [R1+0x8] ;  /* 0x00000800017d7983 */ /* 0x000f280000300800 */
[----:B------:R-:W4:Y:S04]  /*72c0*/  LDL.LU R20, [R1+0x57c] ;  /* 0x00057c0001147983 */ /* 0x000f280000300800 */
[----:B------:R-:W4:Y:S01]  /*72d0*/  LDL.LU R21, [R1+0x578] ;  /* 0x0005780001157983 */ /* 0x000f220000300800 */
[----:B-----5:R-:W-:-:S03]  /*72e0*/  IMAD R24, R22, UR4, RZ ;  /* 0x0000000416187c24 */ /* 0x020fc6000f8e02ff */
[----:B------:R-:W5:Y:S04]  /*72f0*/  LDL.LU R22, [R1+0x574] ;  /* 0x0005740001167983 */ /* 0x000f680000300800 */
[----:B------:R0:W-:Y:S04]  /*7300*/  STL [R1+0x55c], R17 ;  /* 0x00055c1101007387 */ /* 0x0001e80000100800 */
[----:B0-----:R-:W5:Y:S01]  /*7310*/  LDL.LU R17, [R1+0x4] ;  /* 0x0000040001117983 */ /* 0x001f620000300800 */
[----:B--2---:R-:W-:-:S03]  /*7320*/  IMAD R48, R91, UR4, RZ ;  /* 0x000000045b307c24 */ /* 0x004fc6000f8e02ff */
[----:B------:R-:W2:Y:S01]  /*7330*/  LDL.LU R91, [R1+0x570] ;  /* 0x00057000015b7983 */ /* 0x000ea20000300800 */
[----:B---3--:R-:W-:Y:S02]  /*7340*/  IMAD R90, R90, UR4, RZ ;  /* 0x000000045a5a7c24 */ /* 0x008fe4000f8e02ff */
[----:B----4-:R-:W-:-:S03]  /*7350*/  IMAD R89, R89, UR4, RZ ;  /* 0x0000000459597c24 */ /* 0x010fc6000f8e02ff */
[----:B------:R0:W-:Y:S01]  /*7360*/  STL [R1], R90 ;  /* 0x0000005a01007387 */ /* 0x0001e20000100800 */
[----:B------:R-:W-:Y:S02]  /*7370*/  IMAD R88, R88, UR4, RZ ;  /* 0x0000000458587c24 */ /* 0x000fe4000f8e02ff */
[----:B------:R-:W-:Y:S01]  /*7380*/  IMAD R125, R125, UR4, RZ ;  /* 0x000000047d7d7c24 */ /* 0x000fe2000f8e02ff */
[----:B0-----:R-:W3:Y:S04]  /*7390*/  LDL.LU R90, [R1+0x56c] ;  /* 0x00056c00015a7983 */ /* 0x001ee80000300800 */
[----:B------:R0:W-:Y:S04]  /*73a0*/  STL [R1+0xc], R89 ;  /* 0x00000c5901007387 */ /* 0x0001e80000100800 */
[----:B0-----:R-:W4:Y:S04]  /*73b0*/  LDL.LU R89, [R1+0x568] ;  /* 0x0005680001597983 */ /* 0x001f280000300800 */
[----:B------:R0:W-:Y:S01]  /*73c0*/  STL [R1+0x10], R88 ;  /* 0x0000105801007387 */ /* 0x0001e20000100800 */
[----:B-----5:R-:W-:-:S03]  /*73d0*/  IMAD R17, R17, UR4, RZ ;  /* 0x0000000411117c24 */ /* 0x020fc6000f8e02ff */
[----:B0-----:R-:W5:Y:S04]  /*73e0*/  LDL.LU R88, [R1+0x564] ;  /* 0x0005640001587983 */ /* 0x001f680000300800 */
[----:B------:R0:W-:Y:S04]  /*73f0*/  STL [R1+0x8], R125 ;  /* 0x0000087d01007387 */ /* 0x0001e80000100800 */
[----:B0-----:R-:W2:Y:S04]  /*7400*/  LDL.LU R125, [R1+0x560] ;  /* 0x00056000017d7983 */ /* 0x001ea80000300800 */
[----:B------:R0:W-:Y:S04]  /*7410*/  STL [R1+0x4], R17 ;  /* 0x0000041101007387 */ /* 0x0001e80000100800 */
[----:B0-----:R-:W3:Y:S01]  /*7420*/  LDL R17, [R1+0x80] ;  /* 0x0000800001117983 */ /* 0x001ee20000100800 */
[----:B------:R-:W-:-:S02]  /*7430*/  IMAD R23, R23, UR4, RZ ;  /* 0x0000000417177c24 */ /* 0x000fc4000f8e02ff */
[----:B------:R-:W-:Y:S02]  /*7440*/  IMAD R22, R22, UR4, RZ ;  /* 0x0000000416167c24 */ /* 0x000fe4000f8e02ff */
[----:B------:R-:W-:Y:S02]  /*7450*/  IMAD R21, R21, UR4, RZ ;  /* 0x0000000415157c24 */ /* 0x000fe4000f8e02ff */
[----:B------:R-:W-:Y:S02]  /*7460*/  IMAD R20, R20, UR4, RZ ;  /* 0x0000000414147c24 */ /* 0x000fe4000f8e02ff */
[----:B------:R-:W-:Y:S02]  /*7470*/  IMAD R19, R19, UR4, RZ ;  /* 0x0000000413137c24 */ /* 0x000fe4000f8e02ff */
[----:B------:R-:W-:Y:S01]  /*7480*/  IMAD R18, R18, UR4, RZ ;  /* 0x0000000412127c24 */ /* 0x000fe2000f8e02ff */
[----:B---3--:R-:W-:Y:S01]  /*7490*/  LEA R17, P0, R17, UR8, 0x1 ;  /* 0x0000000811117c11 */ /* 0x008fe2000f8008ff */
[----:B------:R-:W-:Y:S01]  /*74a0*/  IMAD R16, R16, UR4, RZ ;  /* 0x0000000410107c24 */ /* 0x000fe2000f8e02ff */
[----:B------:R-:W-:-:S03]  /*74b0*/  ULDC UR8, c[0x0][0x238] ;  /* 0x00008e0000087ab9 */ /* 0x000fc60000000800 */
[----:B------:R1:W-:Y:S02]  /*74c0*/  STL [R1+0x520], R17 ;  /* 0x0005201101007387 */ /* 0x0003e40000100800 */
[----:B-1----:R-:W-:-:S05]  /*74d0*/  LEA R17, P1, R41, R2, 0x1 ;  /* 0x0000000229117211 */ /* 0x002fca00078208ff */
[----:B------:R0:W-:Y:S02]  /*74e0*/  STL [R1+0x51c], R17 ;  /* 0x00051c1101007387 */ /* 0x0001e40000100800 */
[----:B0-----:R-:W-:-:S05]  /*74f0*/  LEA R17, P6, R39, R2, 0x1 ;  /* 0x0000000227117211 */ /* 0x001fca00078c08ff */
        /* <DEDUP_REMOVED lines=9> */
[----:B0-----:R-:W-:-:S05]  /*7590*/  LEA.HI.X.SX32 R17, R41, R3, 0x1, P1 ;  /* 0x0000000329117211 */ /* 0x001fca00008f0eff */
        /* <DEDUP_REMOVED lines=58> */
[----:B------:R0:W-:Y:S04]  /*7940*/  STL [R1+0x278], R17 ;  /* 0x0002781101007387 */ /* 0x0001e80000100800 */
[----:B0-----:R-:W3:Y:S01]  /*7950*/  LDL.LU R17, [R1+0x55c] ;  /* 0x00055c0001117983 */ /* 0x001ee20000300800 */
[----:B------:R-:W-:-:S05]  /*7960*/  LEA.HI.X.SX32 R23, R23, R3, 0x1, P4 ;  /* 0x0000000317177211 */ /* 0x000fca00020f0eff */
[----:B------:R3:W-:Y:S01]  /*7970*/  STL [R1+0x2a4], R23 ;  /* 0x0002a41701007387 */ /* 0x0007e20000100800 */
[----:B------:R-:W-:Y:S01]  /*7980*/  IMAD R15, R15, UR4, RZ ;  /* 0x000000040f0f7c24 */ /* 0x000fe2000f8e02ff */
[-C--:B------:R-:W-:Y:S01]  /*7990*/  LEA.HI.X.SX32 R21, R21, R3.reuse, 0x1, P2 ;  /* 0x0000000315157211 */ /* 0x080fe200010f0eff */
[----:B------:R-:W-:Y:S02]  /*79a0*/  IMAD R14, R14, UR4, RZ ;  /* 0x000000040e0e7c24 */ /* 0x000fe4000f8e02ff */
[----:B------:R-:W-:Y:S01]  /*79b0*/  IMAD R13, R13, UR4, RZ ;  /* 0x000000040d0d7c24 */ /* 0x000fe2000f8e02ff */
[----:B------:R-:W-:Y:S01]  /*79c0*/  LEA.HI.X.SX32 R18, R18, R3, 0x1, P5 ;  /* 0x0000000312127211 */ /* 0x000fe200028f0eff */
[----:B------:R-:W-:Y:S02]  /*79d0*/  IMAD R12, R12, UR4, RZ ;  /* 0x000000040c0c7c24 */ /* 0x000fe4000f8e02ff */
[----:B------:R-:W-:Y:S02]  /*79e0*/  IMAD R11, R11, UR4, RZ ;  /* 0x000000040b0b7c24 */ /* 0x000fe4000f8e02ff */
[----:B------:R-:W-:Y:S01]  /*79f0*/  IMAD R10, R10, UR4, RZ ;  /* 0x000000040a0a7c24 */ /* 0x000fe2000f8e02ff */
[----:B---3--:R-:W-:-:S05]  /*7a00*/  LEA R23, P4, R17, R2, 0x1 ;  /* 0x0000000211177211 */ /* 0x008fca00078808ff */
[----:B------:R0:W-:Y:S02]  /*7a10*/  STL [R1+0x270], R23 ;  /* 0x0002701701007387 */ /* 0x0001e40000100800 */
[----:B0-----:R-:W-:Y:S02]  /*7a20*/  LEA.HI.X.SX32 R23, R22, R3, 0x1, P3 ;  /* 0x0000000316177211 */ /* 0x001fe400018f0eff */
[----:B------:R-:W-:-:S03]  /*7a30*/  LEA R22, P3, R16, R2, 0x1 ;  /* 0x0000000210167211 */ /* 0x000fc600078608ff */
[----:B------:R0:W-:Y:S04]  /*7a40*/  STL [R1+0x29c], R23 ;  /* 0x00029c1701007387 */ /* 0x0001e80000100800 */
[----:B------:R1:W-:Y:S04]  /*7a50*/  STL [R1+0x268], R22 ;  /* 0x0002681601007387 */ /* 0x0003e80000100800 */
[----:B------:R3:W-:Y:S01]  /*7a60*/  STL [R1+0x294], R21 ;  /* 0x0002941501007387 */ /* 0x0007e20000100800 */
[----:B0-----:R-:W-:Y:S02]  /*7a70*/  LEA R23, P2, R15, R2, 0x1 ;  /* 0x000000020f177211 */ /* 0x001fe400078408ff */
[----:B-1----:R-:W-:-:S03]  /*7a80*/  LEA.HI.X.SX32 R22, R20, R3, 0x1, P1 ;  /* 0x0000000314167211 */ /* 0x002fc600008f0eff */
[----:B------:R-:W-:Y:S01]  /*7a90*/  STL [R1+0x260], R23 ;  /* 0x0002601701007387 */ /* 0x000fe20000100800 */
[----:B---3--:R-:W-:-:S03]  /*7aa0*/  LEA R21, P1, R14, R2, 0x1 ;  /* 0x000000020e157211 */ /* 0x008fc600078208ff */
[----:B------:R-:W3:Y:S04]  /*7ab0*/  LDL.LU R20, [R1+0xc] ;  /* 0x00000c0001147983 */ /* 0x000ee80000300800 */
[----:B------:R0:W-:Y:S04]  /*7ac0*/  STL [R1+0x28c], R22 ;  /* 0x00028c1601007387 */ /* 0x0001e80000100800 */
[----:B------:R1:W-:Y:S01]  /*7ad0*/  STL [R1+0x258], R21 ;  /* 0x0002581501007387 */ /* 0x0003e20000100800 */
[----:B0-----:R-:W-:-:S03]  /*7ae0*/  LEA.HI.X.SX32 R22, R19, R3, 0x1, P6 ;  /* 0x0000000313167211 */ /* 0x001fc600030f0eff */
[----:B------:R-:W4:Y:S01]  /*7af0*/  LDL.LU R19, [R1] ;  /* 0x0000000001137983 */ /* 0x000f220000300800 */
[----:B------:R-:W-:-:S03]  /*7b00*/  LEA R23, P6, R13, R2, 0x1 ;  /* 0x000000020d177211 */ /* 0x000fc600078c08ff */
[----:B-1----:R-:W5:Y:S04]  /*7b10*/  LDL.LU R21, [R1+0x10] ;  /* 0x0000100001157983 */ /* 0x002f680000300800 */
[----:B------:R0:W-:Y:S04]  /*7b20*/  STL [R1+0x284], R22 ;  /* 0x0002841601007387 */ /* 0x0001e80000100800 */
[----:B0-----:R-:W5:Y:S04]  /*7b30*/  LDL.LU R22, [R1+0x8] ;  /* 0x0000080001167983 */ /* 0x001f680000300800 */
[----:B------:R0:W-:Y:S04]  /*7b40*/  STL [R1+0x250], R23 ;  /* 0x0002501701007387 */ /* 0x0001e80000100800 */
[----:B0-----:R-:W5:Y:S04]  /*7b50*/  LDL.LU R23, [R1+0x4] ;  /* 0x0000040001177983 */ /* 0x001f680000300800 */
[----:B------:R0:W-:Y:S02]  /*7b60*/  STL [R1+0x27c], R18 ;  /* 0x00027c1201007387 */ /* 0x0001e40000100800 */
[----:B0-----:R-:W-:-:S05]  /*7b70*/  LEA R18, P5, R12, R2, 0x1 ;  /* 0x000000020c127211 */ /* 0x001fca00078a08ff */
[----:B------:R0:W-:Y:S01]  /*7b80*/  STL [R1+0x248], R18 ;  /* 0x0002481201007387 */ /* 0x0001e20000100800 */
[----:B------:R-:W-:Y:S01]  /*7b90*/  IMAD R9, R9, UR4, RZ ;  /* 0x0000000409097c24 */ /* 0x000fe2000f8e02ff */
[----:B0-----:R-:W-:Y:S02]  /*7ba0*/  LEA.HI.X.SX32 R18, R17, R3, 0x1, P4 ;  /* 0x0000000311127211 */ /* 0x001fe400020f0eff */
[----:B------:R-:W-:-:S03]  /*7bb0*/  LEA R17, P4, R11, R2, 0x1 ;  /* 0x000000020b117211 */ /* 0x000fc600078808ff */
[----:B------:R0:W-:Y:S01]  /*7bc0*/  STL [R1+0x274], R18 ;  /* 0x0002741201007387 */ /* 0x0001e20000100800 */
[----:B------:R-:W-:-:S03]  /*7bd0*/  IMAD R8, R8, UR4, RZ ;  /* 0x0000000408087c24 */ /* 0x000fc6000f8e02ff */
[----:B------:R1:W-:Y:S01]  /*7be0*/  STL [R1+0x240], R17 ;  /* 0x0002401101007387 */ /* 0x0003e20000100800 */
[-C--:B0-----:R-:W-:Y:S02]  /*7bf0*/  LEA.HI.X.SX32 R18, R16, R3.reuse, 0x1, P3 ;  /* 0x0000000310127211 */ /* 0x081fe400018f0eff */
[-C--:B------:R-:W-:Y:S02]  /*7c00*/  LEA R16, P3, R10, R2.reuse, 0x1 ;  /* 0x000000020a107211 */ /* 0x080fe400078608ff */
[----:B-1----:R-:W-:Y:S01]  /*7c10*/  LEA.HI.X.SX32 R17, R15, R3, 0x1, P2 ;  /* 0x000000030f117211 */ /* 0x002fe200010f0eff */
[----:B------:R-:W-:Y:S01]  /*7c20*/  STL [R1+0x26c], R18 ;  /* 0x00026c1201007387 */ /* 0x000fe20000100800 */
[----:B------:R-:W-:Y:S01]  /*7c30*/  LEA R15, P2, R9, R2, 0x1 ;  /* 0x00000002090f7211 */ /* 0x000fe200078408ff */
[----:B------:R-:W-:Y:S02]  /*7c40*/  IMAD R7, R7, UR4, RZ ;  /* 0x0000000407077c24 */ /* 0x000fe4000f8e02ff */
[----:B------:R0:W-:Y:S01]  /*7c50*/  STL [R1+0x238], R16 ;  /* 0x0002381001007387 */ /* 0x0001e20000100800 */
[----:B------:R-:W-:-:S03]  /*7c60*/  IMAD R6, R6, UR4, RZ ;  /* 0x0000000406067c24 */ /* 0x000fc6000f8e02ff */
[----:B------:R-:W-:Y:S01]  /*7c70*/  STL [R1+0x264], R17 ;  /* 0x0002641101007387 */ /* 0x000fe20000100800 */
[----:B0-----:R-:W-:Y:S02]  /*7c80*/  LEA.HI.X.SX32 R16, R14, R3, 0x1, P1 ;  /* 0x000000030e107211 */ /* 0x001fe400008f0eff */
[----:B------:R-:W-:Y:S01]  /*7c90*/  LEA R14, P1, R8, R2, 0x1 ;  /* 0x00000002080e7211 */ /* 0x000fe200078208ff */
[----:B------:R0:W-:Y:S01]  /*7ca0*/  STL [R1+0x230], R15 ;  /* 0x0002300f01007387 */ /* 0x0001e20000100800 */
[----:B------:R-:W-:-:S03]  /*7cb0*/  IMAD R5, R5, UR4, RZ ;  /* 0x0000000405057c24 */ /* 0x000fc6000f8e02ff */
[----:B------:R-:W-:Y:S04]  /*7cc0*/  STL [R1+0x25c], R16 ;  /* 0x00025c1001007387 */ /* 0x000fe80000100800 */
[----:B------:R1:W-:Y:S01]  /*7cd0*/  STL [R1+0x228], R14 ;  /* 0x0002280e01007387 */ /* 0x0003e20000100800 */
[-C--:B0-----:R-:W-:Y:S02]  /*7ce0*/  LEA.HI.X.SX32 R15, R13, R3.reuse, 0x1, P6 ;  /* 0x000000030d0f7211 */ /* 0x081fe400030f0eff */
[----:B------:R-:W-:Y:S01]  /*7cf0*/  LEA R13, P6, R7, R2, 0x1 ;  /* 0x00000002070d7211 */ /* 0x000fe200078c08ff */
[----:B------:R-:W-:Y:S02]  /*7d00*/  IMAD R4, R4, UR4, RZ ;  /* 0x0000000404047c24 */ /* 0x000fe4000f8e02ff */
[----:B------:R-:W-:Y:S01]  /*7d10*/  STL [R1+0x254], R15 ;  /* 0x0002540f01007387 */ /* 0x000fe20000100800 */
[----:B-1----:R-:W-:-:S02]  /*7d20*/  LEA.HI.X.SX32 R14, R12, R3, 0x1, P5 ;  /* 0x000000030c0e7211 */ /* 0x002fc400028f0eff */
[----:B------:R-:W-:Y:S01]  /*7d30*/  LEA R12, P5, R6, R2, 0x1 ;  /* 0x00000002060c7211 */ /* 0x000fe200078a08ff */
[----:B------:R0:W-:Y:S01]  /*7d40*/  STL [R1+0x220], R13 ;  /* 0x0002200d01007387 */ /* 0x0001e20000100800 */
[----:B------:R-:W-:-:S03]  /*7d50*/  IMAD R0, R0, UR4, RZ ;  /* 0x0000000400007c24 */ /* 0x000fc6000f8e02ff */
[----:B------:R-:W-:Y:S04]  /*7d60*/  STL [R1+0x24c], R14 ;  /* 0x00024c0e01007387 */ /* 0x000fe80000100800 */
[----:B------:R1:W-:Y:S01]  /*7d70*/  STL [R1+0x218], R12 ;  /* 0x0002180c01007387 */ /* 0x0003e20000100800 */
[----:B0-----:R-:W-:Y:S02]  /*7d80*/  LEA.HI.X.SX32 R13, R11, R3, 0x1, P4 ;  /* 0x000000030b0d7211 */ /* 0x001fe400020f0eff */
[----:B------:R-:W-:-:S03]  /*7d90*/  LEA R11, P4, R5, R2, 0x1 ;  /* 0x00000002050b7211 */ /* 0x000fc600078808ff */
[----:B------:R-:W-:Y:S01]  /*7da0*/  STL [R1+0x244], R13 ;  /* 0x0002440d01007387 */ /* 0x000fe20000100800 */
[-C--:B-1----:R-:W-:Y:S02]  /*7db0*/  LEA.HI.X.SX32 R12, R10, R3.reuse, 0x1, P3 ;  /* 0x000000030a0c7211 */ /* 0x082fe400018f0eff */
[----:B------:R-:W-:Y:S01]  /*7dc0*/  LEA R10, P3, R4, R2, 0x1 ;  /* 0x00000002040a7211 */ /* 0x000fe200078608ff */
[----:B------:R0:W-:Y:S04]  /*7dd0*/  STL [R1+0x210], R11 ;  /* 0x0002100b01007387 */ /* 0x0001e80000100800 */
[----:B------:R-:W-:Y:S04]  /*7de0*/  STL [R1+0x23c], R12 ;  /* 0x00023c0c01007387 */ /* 0x000fe80000100800 */
[----:B------:R1:W-:Y:S01]  /*7df0*/  STL [R1+0x208], R10 ;  /* 0x0002080a01007387 */ /* 0x0003e20000100800 */
[----:B0-----:R-:W-:-:S02]  /*7e00*/  LEA.HI.X.SX32 R11, R9, R3, 0x1, P2 ;  /* 0x00000003090b7211 */ /* 0x001fc400010f0eff */
[----:B------:R-:W-:-:S03]  /*7e10*/  LEA R9, P2, R0, R2, 0x1 ;  /* 0x0000000200097211 */ /* 0x000fc600078408ff */
[----:B------:R-:W-:Y:S01]  /*7e20*/  STL [R1+0x234], R11 ;  /* 0x0002340b01007387 */ /* 0x000fe20000100800 */
[-C--:B-1----:R-:W-:Y:S02]  /*7e30*/  LEA.HI.X.SX32 R10, R8, R3.reuse, 0x1, P1 ;  /* 0x00000003080a7211 */ /* 0x082fe400008f0eff */
[----:B------:R-:W-:Y:S01]  /*7e40*/  LEA R8, P1, R48, R2, 0x1 ;  /* 0x0000000230087211 */ /* 0x000fe200078208ff */
[----:B------:R0:W-:Y:S04]  /*7e50*/  STL [R1+0x200], R9 ;  /* 0x0002000901007387 */ /* 0x0001e80000100800 */
[----:B------:R-:W-:Y:S04]  /*7e60*/  STL [R1+0x22c], R10 ;  /* 0x00022c0a01007387 */ /* 0x000fe80000100800 */
[----:B------:R1:W-:Y:S01]  /*7e70*/  STL [R1+0x1f8], R8 ;  /* 0x0001f80801007387 */ /* 0x0003e20000100800 */
[----:B0-----:R-:W-:-:S05]  /*7e80*/  LEA.HI.X.SX32 R9, R7, R3, 0x1, P6 ;  /* 0x0000000307097211 */ /* 0x001fca00030f0eff */
[----:B------:R-:W-:Y:S01]  /*7e90*/  STL [R1+0x224], R9 ;  /* 0x0002240901007387 */ /* 0x000fe20000100800 */
[----:B-1----:R-:W-:Y:S01]  /*7ea0*/  LEA.HI.X.SX32 R8, R6, R3, 0x1, P5 ;  /* 0x0000000306087211 */ /* 0x002fe200028f0eff */
[----:B--2---:R-:W-:Y:S02]  /*7eb0*/  IMAD R125, R125, UR4, RZ ;  /* 0x000000047d7d7c24 */ /* 0x004fe4000f8e02ff */
[----:B------:R-:W-:Y:S02]  /*7ec0*/  IMAD R49, R49, UR4, RZ ;  /* 0x0000000431317c24 */ /* 0x000fe4000f8e02ff */
[----:B------:R-:W-:Y:S02]  /*7ed0*/  IMAD R50, R50, UR4, RZ ;  /* 0x0000000432327c24 */ /* 0x000fe4000f8e02ff */
[----:B------:R-:W-:Y:S02]  /*7ee0*/  IMAD R51, R51, UR4, RZ ;  /* 0x0000000433337c24 */ /* 0x000fe4000f8e02ff */
[----:B------:R-:W-:-:S02]  /*7ef0*/  IMAD R52, R52, UR4, RZ ;  /* 0x0000000434347c24 */ /* 0x000fc4000f8e02ff */
        /* <DEDUP_REMOVED lines=8> */
[----:B------:R-:W-:Y:S02]  /*7f80*/  IMAD R61, R61, UR4, RZ ;  /* 0x000000043d3d7c24 */ /* 0x000fe4000f8e02ff */
[----:B------:R-:W-:Y:S01]  /*7f90*/  IMAD R62, R62, UR4, RZ ;  /* 0x000000043e3e7c24 */ /* 0x000fe2000f8e02ff */
[-C--:B---3--:R-:W-:Y:S02]  /*7fa0*/  LEA R6, P5, R20, R2.reuse, 0x1 ;  /* 0x0000000214067211 */ /* 0x088fe400078a08ff */
[----:B----4-:R-:W-:-:S05]  /*7fb0*/  LEA R7, P6, R19, R2, 0x1 ;  /* 0x0000000213077211 */ /* 0x010fca00078c08ff */
[----:B------:R0:W-:Y:S04]  /*7fc0*/  STL [R1+0x1f0], R7 ;  /* 0x0001f00701007387 */ /* 0x0001e80000100800 */
[----:B------:R-:W-:Y:S04]  /*7fd0*/  STL [R1+0x21c], R8 ;  /* 0x00021c0801007387 */ /* 0x000fe80000100800 */
[----:B------:R1:W-:Y:S01]  /*7fe0*/  STL [R1+0x1e8], R6 ;  /* 0x0001e80601007387 */ /* 0x0003e20000100800 */
[----:B0-----:R-:W-:Y:S02]  /*7ff0*/  LEA.HI.X.SX32 R7, R5, R3, 0x1, P4 ;  /* 0x0000000305077211 */ /* 0x001fe400020f0eff */
[----:B-----5:R-:W-:-:S03]  /*8000*/  LEA R5, P4, R21, R2, 0x1 ;  /* 0x0000000215057211 */ /* 0x020fc600078808ff */
[----:B------:R-:W-:Y:S01]  /*8010*/  STL [R1+0x214], R7 ;  /* 0x0002140701007387 */ /* 0x000fe20000100800 */
[-C--:B-1----:R-:W-:Y:S02]  /*8020*/  LEA.HI.X.SX32 R6, R4, R3.reuse, 0x1, P3 ;  /* 0x0000000304067211 */ /* 0x082fe400018f0eff */
[----:B------:R-:W-:Y:S01]  /*8030*/  LEA R4, P3, R22, R2, 0x1 ;  /* 0x0000000216047211 */ /* 0x000fe200078608ff */
[----:B------:R0:W-:Y:S04]  /*8040*/  STL [R1+0x1e0], R5 ;  /* 0x0001e00501007387 */ /* 0x0001e80000100800 */
[----:B------:R-:W-:Y:S04]  /*8050*/  STL [R1+0x20c], R6 ;  /* 0x00020c0601007387 */ /* 0x000fe80000100800 */
[----:B------:R1:W-:Y:S01]  /*8060*/  STL [R1+0x1d8], R4 ;  /* 0x0001d80401007387 */ /* 0x0003e20000100800 */
[----:B0-----:R-:W-:-:S02]  /*8070*/  LEA.HI.X.SX32 R5, R0, R3, 0x1, P2 ;  /* 0x0000000300057211 */ /* 0x001fc400010f0eff */
[----:B------:R-:W-:Y:S02]  /*8080*/  LEA R0, P2, R23, R2, 0x1 ;  /* 0x0000000217007211 */ /* 0x000fe400078408ff */
[-C--:B-1----:R-:W-:Y:S01]  /*8090*/  LEA.HI.X.SX32 R4, R48, R3.reuse, 0x1, P1 ;  /* 0x0000000330047211 */ /* 0x082fe200008f0eff */
[----:B------:R-:W-:Y:S04]  /*80a0*/  STL [R1+0x204], R5 ;  /* 0x0002040501007387 */ /* 0x000fe80000100800 */
[----:B------:R0:W-:Y:S04]  /*80b0*/  STL [R1+0x1fc], R4 ;  /* 0x0001fc0401007387 */ /* 0x0001e80000100800 */
[----:B------:R1:W-:Y:S01]  /*80c0*/  STL [R1+0x1d0], R0 ;  /* 0x0001d00001007387 */ /* 0x0003e20000100800 */
[----:B0-----:R-:W-:-:S02]  /*80d0*/  LEA.HI.X.SX32 R4, R19, R3, 0x1, P6 ;  /* 0x0000000313047211 */ /* 0x001fc400030f0eff */
[-C--:B------:R-:W-:Y:S02]  /*80e0*/  LEA R5, P6, R49, R2.reuse, 0x1 ;  /* 0x0000000231057211 */ /* 0x080fe400078c08ff */
[----:B-1----:R-:W-:-:S05]  /*80f0*/  LEA R0, P1, R125, R2, 0x1 ;  /* 0x000000027d007211 */ /* 0x002fca00078208ff */
[----:B------:R0:W-:Y:S04]  /*8100*/  STL [R1+0x1c8], R0 ;  /* 0x0001c80001007387 */ /* 0x0001e80000100800 */
[----:B------:R1:W-:Y:S04]  /*8110*/  STL [R1+0x1f4], R4 ;  /* 0x0001f40401007387 */ /* 0x0003e80000100800 */
[----:B------:R2:W-:Y:S01]  /*8120*/  STL [R1+0x1c0], R5 ;  /* 0x0001c00501007387 */ /* 0x0005e20000100800 */
[----:B0-----:R-:W-:Y:S02]  /*8130*/  LEA.HI.X.SX32 R0, R20, R3, 0x1, P5 ;  /* 0x0000000314007211 */ /* 0x001fe400028f0eff */
[----:B-1----:R-:W-:-:S03]  /*8140*/  LEA R4, P5, R50, R2, 0x1 ;  /* 0x0000000232047211 */ /* 0x002fc600078a08ff */
[----:B------:R0:W-:Y:S01]  /*8150*/  STL [R1+0x1ec], R0 ;  /* 0x0001ec0001007387 */ /* 0x0001e20000100800 */
[----:B--2---:R-:W-:-:S03]  /*8160*/  LEA.HI.X.SX32 R5, R21, R3, 0x1, P4 ;  /* 0x0000000315057211 */ /* 0x004fc600020f0eff */
[----:B------:R1:W-:Y:S04]  /*8170*/  STL [R1+0x1b8], R4 ;  /* 0x0001b80401007387 */ /* 0x0003e80000100800 */
[----:B------:R2:W-:Y:S01]  /*8180*/  STL [R1+0x1e4], R5 ;  /* 0x0001e40501007387 */ /* 0x0005e20000100800 */
[----:B0-----:R-:W-:Y:S02]  /*8190*/  LEA R0, P4, R51, R2, 0x1 ;  /* 0x0000000233007211 */ /* 0x001fe400078808ff */
[----:B-1----:R-:W-:-:S03]  /*81a0*/  LEA.HI.X.SX32 R4, R22, R3, 0x1, P3 ;  /* 0x0000000316047211 */ /* 0x002fc600018f0eff */
[----:B------:R0:W-:Y:S01]  /*81b0*/  STL [R1+0x1b0], R0 ;  /* 0x0001b00001007387 */ /* 0x0001e20000100800 */
[----:B--2---:R-:W-:-:S03]  /*81c0*/  LEA R5, P3, R52, R2, 0x1 ;  /* 0x0000000234057211 */ /* 0x004fc600078608ff */
        /* <DEDUP_REMOVED lines=36> */
[----:B------:R1:W-:Y:S01]  /*8410*/  STL [R1+0x190], R4 ;  /* 0x0001900401007387 */ /* 0x0003e20000100800 */
[----:B------:R-:W-:-:S03]  /*8420*/  IMAD R63, R63, UR4, RZ ;  /* 0x000000043f3f7c24 */ /* 0x000fc6000f8e02ff */
[----:B------:R2:W-:Y:S01]  /*8430*/  STL [R1+0x338], R5 ;  /* 0x0003380501007387 */ /* 0x0005e20000100800 */
[----:B0-----:R-:W-:Y:S01]  /*8440*/  LEA.HI.X.SX32 R0, R56, R3, 0x1, P5 ;  /* 0x0000000338007211 */ /* 0x001fe200028f0eff */
[----:B------:R-:W-:Y:S01]  /*8450*/  IMAD R64, R64, UR4, RZ ;  /* 0x0000000440407c24 */ /* 0x000fe2000f8e02ff */
[----:B-1----:R-:W-:-:S03]  /*8460*/  LEA R4, P5, R62, R2, 0x1 ;  /* 0x000000023e047211 */ /* 0x002fc600078a08ff */
[----:B------:R0:W-:Y:S01]  /*8470*/  STL [R1+0x188], R0 ;  /* 0x0001880001007387 */ /* 0x0001e20000100800 */
[----:B--2---:R-:W-:-:S03]  /*8480*/  LEA.HI.X.SX32 R5, R57, R3, 0x1, P4 ;  /* 0x0000000339057211 */ /* 0x004fc600020f0eff */
[----:B------:R1:W-:Y:S01]  /*8490*/  STL [R1+0x33c], R4 ;  /* 0x00033c0401007387 */ /* 0x0003e20000100800 */
[----:B------:R-:W-:-:S03]  /*84a0*/  IMAD R65, R65, UR4, RZ ;  /* 0x0000000441417c24 */ /* 0x000fc6000f8e02ff */
        /* <DEDUP_REMOVED lines=290> */
[----:B------:R2:W-:Y:S04]  /*96d0*/  STL [R1+0x4d4], R5 ;  /* 0x0004d40501007387 */ /* 0x0005e80000100800 */
[----:B------:R-:W3:Y:S01]  /*96e0*/  LDL.LU R23, [R1+0x80] ;  /* 0x0000800001177983 */ /* 0x000ee20000300800 */
[----:B------:R-:W-:Y:S01]  /*96f0*/  IMAD R122, R122, UR4, RZ ;  /* 0x000000047a7a7c24 */ /* 0x000fe2000f8e02ff */
[----:B0-----:R-:W-:Y:S01]  /*9700*/  LEA.HI.X.SX32 R0, R116, R3, 0x1, P5 ;  /* 0x0000000374007211 */ /* 0x001fe200028f0eff */
[----:B------:R-:W-:-:S03]  /*9710*/  IMAD R123, R123, UR4, RZ ;  /* 0x000000047b7b7c24 */ /* 0x000fc6000f8e02ff */
[-C--:B-1----:R-:W-:Y:S01]  /*9720*/  LEA R4, P5, R122, R2.reuse, 0x1 ;  /* 0x000000027a047211 */ /* 0x082fe200078a08ff */
[----:B------:R0:W-:Y:S01]  /*9730*/  STL [R1+0x480], R0 ;  /* 0x0004800001007387 */ /* 0x0001e20000100800 */
[----:B------:R-:W-:Y:S01]  /*9740*/  IMAD R124, R124, UR4, RZ ;  /* 0x000000047c7c7c24 */ /* 0x000fe2000f8e02ff */
[-C--:B--2---:R-:W-:Y:S02]  /*9750*/  LEA.HI.X.SX32 R5, R118, R3.reuse, 0x1, P3 ;  /* 0x0000000376057211 */ /* 0x084fe400018f0eff */
[----:B------:R1:W-:Y:S01]  /*9760*/  STL [R1+0x4dc], R4 ;  /* 0x0004dc0401007387 */ /* 0x0003e20000100800 */
[----:B0-----:R-:W-:Y:S01]  /*9770*/  LEA.HI.X.SX32 R0, R117, R3, 0x1, P4 ;  /* 0x0000000375007211 */ /* 0x001fe200020f0eff */
[----:B------:R-:W-:Y:S01]  /*9780*/  IMAD R37, R37, UR4, RZ ;  /* 0x0000000425257c24 */ /* 0x000fe2000f8e02ff */
[----:B-1----:R-:W-:-:S03]  /*9790*/  LEA R4, P4, R123, R2, 0x1 ;  /* 0x000000027b047211 */ /* 0x002fc600078808ff */
[----:B------:R0:W-:Y:S01]  /*97a0*/  STL [R1+0x488], R0 ;  /* 0x0004880001007387 */ /* 0x0001e20000100800 */
[----:B------:R-:W-:-:S03]  /*97b0*/  IMAD R38, R38, UR4, RZ ;  /* 0x0000000426267c24 */ /* 0x000fc6000f8e02ff */
[----:B------:R1:W-:Y:S01]  /*97c0*/  STL [R1+0x4e0], R4 ;  /* 0x0004e00401007387 */ /* 0x0003e20000100800 */
[----:B0-----:R-:W-:-:S03]  /*97d0*/  LEA R0, P3, R124, R2, 0x1 ;  /* 0x000000027c007211 */ /* 0x001fc600078608ff */
[----:B------:R0:W-:Y:S01]  /*97e0*/  STL [R1+0x490], R5 ;  /* 0x0004900501007387 */ /* 0x0001e20000100800 */
[----:B-1----:R-:W-:-:S03]  /*97f0*/  LEA.HI.X.SX32 R4, R119, R3, 0x1, P2 ;  /* 0x0000000377047211 */ /* 0x002fc600010f0eff */
[----:B------:R1:W-:Y:S01]  /*9800*/  STL [R1+0x4e4], R0 ;  /* 0x0004e40001007387 */ /* 0x0003e20000100800 */
[----:B------:R-:W-:Y:S01]  /*9810*/  IMAD R40, R40, UR4, RZ ;  /* 0x0000000428287c24 */ /* 0x000fe2000f8e02ff */
[----:B0-----:R-:W-:Y:S02]  /*9820*/  LEA R5, P2, R37, R2, 0x1 ;  /* 0x0000000225057211 */ /* 0x001fe400078408ff */
[----:B------:R0:W-:Y:S01]  /*9830*/  STL [R1+0x498], R4 ;  /* 0x0004980401007387 */ /* 0x0001e20000100800 */
[----:B-1----:R-:W-:-:S03]  /*9840*/  LEA.HI.X.SX32 R0, R120, R3, 0x1, P1 ;  /* 0x0000000378007211 */ /* 0x002fc600008f0eff */
        /* <DEDUP_REMOVED lines=36> */
[----:B------:R-:W-:Y:S01]  /*9a90*/  STL [R1+0x4d8], R5 ;  /* 0x0004d80501007387 */ /* 0x000fe20000100800 */
[----:B------:R-:W-:-:S03]  /*9aa0*/  LEA.HI.X.SX32 R2, R43, R3, 0x1, P4 ;  /* 0x000000032b027211 */ /* 0x000fc600020f0eff */
[----:B------:R1:W-:Y:S01]  /*9ab0*/  STL [R1+0x508], R0 ;  /* 0x0005080001007387 */ /* 0x0003e20000100800 */
[----:B0-----:R-:W-:-:S05]  /*9ac0*/  LEA.HI.X.SX32 R4, R42, R3, 0x1, P5 ;  /* 0x000000032a047211 */ /* 0x001fca00028f0eff */
[----:B------:R0:W-:Y:S01]  /*9ad0*/  STL [R1+0x120], R4 ;  /* 0x0001200401007387 */ /* 0x0001e20000100800 */
[----:B-1----:R-:W-:-:S03]  /*9ae0*/  LEA.HI.X.SX32 R0, R44, R3, 0x1, P3 ;  /* 0x000000032c007211 */ /* 0x002fc600018f0eff */
[----:B------:R1:W-:Y:S04]  /*9af0*/  STL [R1+0x124], R2 ;  /* 0x0001240201007387 */ /* 0x0003e80000100800 */
[----:B------:R2:W-:Y:S01]  /*9b00*/  STL [R1+0x128], R0 ;  /* 0x0001280001007387 */ /* 0x0005e20000100800 */
[-C--:B0-----:R-:W-:Y:S02]  /*9b10*/  LEA.HI.X.SX32 R4, R45, R3.reuse, 0x1, P2 ;  /* 0x000000032d047211 */ /* 0x081fe400010f0eff */
[----:B-1----:R-:W-:-:S03]  /*9b20*/  LEA.HI.X.SX32 R2, R46, R3, 0x1, P1 ;  /* 0x000000032e027211 */ /* 0x002fc600008f0eff */
[----:B------:R-:W-:Y:S01]  /*9b30*/  STL [R1+0x4f8], R4 ;  /* 0x0004f80401007387 */ /* 0x000fe20000100800 */
[----:B--2---:R-:W-:-:S03]  /*9b40*/  LEA.HI.X.SX32 R0, R47, R3, 0x1, P6 ;  /* 0x000000032f007211 */ /* 0x004fc600030f0eff */
[----:B------:R0:W-:Y:S04]  /*9b50*/  STL [R1+0x500], R2 ;  /* 0x0005000201007387 */ /* 0x0001e80000100800 */
[----:B------:R1:W-:Y:S01]  /*9b60*/  STL [R1+0x12c], R0 ;  /* 0x00012c0001007387 */ /* 0x0003e20000100800 */
[----:B---3--:R-:W-:Y:S01]  /*9b70*/  LEA.HI.X.SX32 R125, R23, UR9, 0x1, P0 ;  /* 0x00000009177d7c11 */ /* 0x008fe200080f0eff */
[----:B------:R-:W2:Y:S01]  /*9b80*/  S2R R22, SR_TID.X ;  /* 0x0000000000167919 */ /* 0x000ea20000002100 */
[----:B------:R-:W-:Y:S01]  /*9b90*/  ULDC UR9, c[0x0][0x238] ;  /* 0x00008e0000097ab9 */ /* 0x000fe20000000800 */
[----:B------:R-:W3:Y:S02]  /*9ba0*/  S2R R23, SR_TID.X ;  /* 0x0000000000177919 */ /* 0x000ee40000002100 */
[----:B---3--:R-:W-:-:S04]  /*9bb0*/  SHF.R.U32.HI R23, RZ, 0x6, R23 ;  /* 0x00000006ff177819 */ /* 0x008fc80000011617 */
[----:B------:R-:W-:-:S04]  /*9bc0*/  SGXT.U32 R23, R23, 0x3 ;  /* 0x000000031717781a */ /* 0x000fc80000000000 */
[C---:B0-----:R-:W-:Y:S02]  /*9bd0*/  LOP3.LUT R2, R23.reuse, 0x8, RZ, 0xfc, !PT ;  /* 0x0000000817027812 */ /* 0x041fe400078efcff */
[C---:B------:R-:W-:Y:S02]  /*9be0*/  LOP3.LUT R3, R23.reuse, 0x10, RZ, 0xfc, !PT ;  /* 0x0000001017037812 */ /* 0x040fe400078efcff */
[C---:B------:R-:W-:Y:S02]  /*9bf0*/  LOP3.LUT R4, R23.reuse, 0x18, RZ, 0xfc, !PT ;  /* 0x0000001817047812 */ /* 0x040fe400078efcff */
[C---:B------:R-:W-:Y:S02]  /*9c00*/  LOP3.LUT R5, R23.reuse, 0x20, RZ, 0xfc, !PT ;  /* 0x0000002017057812 */ /* 0x040fe400078efcff */
[C---:B------:R-:W-:Y:S02]  /*9c10*/  LOP3.LUT R6, R23.reuse, 0x28, RZ, 0xfc, !PT ;  /* 0x0000002817067812 */ /* 0x040fe400078efcff */
[----:B------:R-:W-:-:S02]  /*9c20*/  LOP3.LUT R7, R23, 0x30, RZ, 0xfc, !PT ;  /* 0x0000003017077812 */ /* 0x000fc400078efcff */
[C---:B------:R-:W-:Y:S02]  /*9c30*/  LOP3.LUT R8, R23.reuse, 0x38, RZ, 0xfc, !PT ;  /* 0x0000003817087812 */ /* 0x040fe400078efcff */
[C---:B------:R-:W-:Y:S02]  /*9c40*/  LOP3.LUT R9, R23.reuse, 0x40, RZ, 0xfc, !PT ;  /* 0x0000004017097812 */ /* 0x040fe400078efcff */
[C---:B------:R-:W-:Y:S02]  /*9c50*/  LOP3.LUT R11, R23.reuse, 0x48, RZ, 0xfc, !PT ;  /* 0x00000048170b7812 */ /* 0x040fe400078efcff */
[C---:B------:R-:W-:Y:S02]  /*9c60*/  LOP3.LUT R12, R23.reuse, 0x50, RZ, 0xfc, !PT ;  /* 0x00000050170c7812 */ /* 0x040fe400078efcff */
[----:B------:R-:W-:Y:S02]  /*9c70*/  LOP3.LUT R10, R23, 0x58, RZ, 0xfc, !PT ;  /* 0x00000058170a7812 */ /* 0x000fe400078efcff */
[----:B------:R-:W3:Y:S01]  /*9c80*/  LDL.LU R23, [R1+0x88] ;  /* 0x0000880001177983 */ /* 0x000ee20000300800 */
[----:B------:R-:W-:-:S02]  /*9c90*/  IMAD R13, R2, UR18, RZ ;  /* 0x00000012020d7c24 */ /* 0x000fc4000f8e02ff */
[----:B------:R-:W-:Y:S02]  /*9ca0*/  IMAD R2, R3, UR8, RZ ;  /* 0x0000000803027c24 */ /* 0x000fe4000f8e02ff */
[----:B------:R-:W-:Y:S02]  /*9cb0*/  IMAD R2, R6, UR9, RZ ;  /* 0x0000000906027c24 */ /* 0x000fe4000f8e02ff */
[----:B------:R-:W-:Y:S02]  /*9cc0*/  IMAD R2, R8, UR14, RZ ;  /* 0x0000000e08027c24 */ /* 0x000fe4000f8e02ff */
[----:B------:R-:W-:Y:S02]  /*9cd0*/  IMAD R2, R10, UR10, RZ ;  /* 0x0000000a0a027c24 */ /* 0x000fe4000f8e02ff */
[----:B------:R-:W-:Y:S01]  /*9ce0*/  IMAD R2, R12, UR11, RZ ;  /* 0x0000000b0c027c24 */ /* 0x000fe2000f8e02ff */
[----:B------:R-:W-:Y:S01]  /*9cf0*/  UIADD3 UR6, UR5, 0x20000, URZ ;  /* 0x0002000005067890 */ /* 0x000fe2000fffe03f */
[----:B--2---:R-:W-:-:S03]  /*9d00*/  LOP3.LUT R22, R22, 0x7f, RZ, 0xc0, !PT ;  /* 0x0000007f16167812 */ /* 0x004fc600078ec0ff */
[----:B------:R-:W-:Y:S02]  /*9d10*/  USHF.R.U32.HI UR6, URZ, 0x4, UR6 ;  /* 0x000000043f067899 */ /* 0x000fe40008011606 */
[----:B-1----:R-:W-:Y:S02]  /*9d20*/  IMAD R0, R22, UR7, RZ ;  /* 0x0000000716007c24 */ /* 0x002fe4000f8e02ff */
[----:B------:R-:W-:-:S03]  /*9d30*/  USGXT.U32 UR6, UR6, 0xe ;  /* 0x0000000e0606789a */ /* 0x000fc60008000000 */
[----:B------:R-:W-:Y:S01]  /*9d40*/  SHF.R.S32.HI R124, RZ, 0x1f, R0 ;  /* 0x0000001fff7c7819 */ /* 0x000fe20000011400 */
[----:B------:R-:W-:Y:S01]  /*9d50*/  UIADD3 UR8, UP0, UR6, 0x80, URZ ;  /* 0x0000008006087890 */ /* 0x000fe2000ff1e03f */
[----:B------:R-:W-:Y:S01]  /*9d60*/  IMAD R3, R5, UR16, RZ ;  /* 0x0000001005037c24 */ /* 0x000fe2000f8e02ff */
[----:B------:R-:W-:Y:S01]  /*9d70*/  UMOV UR4, URZ ;  /* 0x0000003f00047c82 */ /* 0x000fe20008000000 */
[----:B------:R-:W-:Y:S01]  /*9d80*/  IMAD R4, R4, UR17, RZ ;  /* 0x0000001104047c24 */ /* 0x000fe2000f8e02ff */
[----:B------:R-:W-:Y:S01]  /*9d90*/  UIADD3.X UR9, UR4, 0x40000040, URZ, UP0, !UPT ;  /* 0x4000004004097890 */ /* 0x000fe200087fe43f */
[----:B------:R-:W-:Y:S01]  /*9da0*/  IMAD R3, R7, UR15, RZ ;  /* 0x0000000f07037c24 */ /* 0x000fe2000f8e02ff */
[----:B------:R-:W-:Y:S02]  /*9db0*/  SHF.L.U64.HI R124, R0, 0x1, R124 ;  /* 0x00000001007c7819 */ /* 0x000fe4000001027c */
[----:B------:R-:W-:Y:S02]  /*9dc0*/  CS2R R24, SRZ ;  /* 0x0000000000187805 */ /* 0x000fe4000001ff00 */
[----:B------:R-:W-:-:S02]  /*9dd0*/  CS2R R26, SRZ ;  /* 0x00000000001a7805 */ /* 0x000fc4000001ff00 */
[----:B------:R-:W-:Y:S02]  /*9de0*/  CS2R R28, SRZ ;  /* 0x00000000001c7805 */ /* 0x000fe4000001ff00 */
        /* <DEDUP_REMOVED lines=17> */
[----:B------:R-:W-:Y:S01]  /*9f00*/  CS2R R64, SRZ ;  /* 0x0000000000407805 */ /* 0x000fe2000001ff00 */
[----:B------:R-:W-:Y:S01]  /*9f10*/  IMAD R4, R9, UR13, RZ ;  /* 0x0000000d09047c24 */ /* 0x000fe2000f8e02ff */
[----:B------:R-:W-:Y:S01]  /*9f20*/  CS2R R66, SRZ ;  /* 0x0000000000427805 */ /* 0x000fe2000001ff00 */
[----:B------:R-:W-:Y:S01]  /*9f30*/  IMAD R3, R11, UR12, RZ ;  /* 0x0000000c0b037c24 */ /* 0x000fe2000f8e02ff */
[----:B------:R-:W-:Y:S01]  /*9f40*/  CS2R R68, SRZ ;  /* 0x0000000000447805 */ /* 0x000fe2000001ff00 */
[----:B------:R-:W-:Y:S01]  /*9f50*/  IMAD.SHL.U32 R0, R0, 0x2, RZ ;  /* 0x0000000200007824 */ /* 0x000fe200078e00ff */
        /* <DEDUP_REMOVED lines=9> */
[----:B------:R-:W-:-:S02]  /*9ff0*/  UIADD3.64 UR16, UR8, 0x80, URZ ;  /* 0x0000008008107897 */ /* 0x000fc4000fffe03f */
[----:B------:R-:W-:Y:S02]  /*a000*/  UIADD3.64 UR20, UR8, 0x100, URZ ;  /* 0x0000010008147897 */ /* 0x000fe4000fffe03f */
[----:B------:R-:W-:Y:S02]  /*a010*/  UIADD3.64 UR24, UR8, 0x180, URZ ;  /* 0x0000018008187897 */ /* 0x000fe4000fffe03f */
[----:B------:R-:W-:Y:S02]  /*a020*/  UIADD3.64 UR28, UR8, 0x200, URZ ;  /* 0x00000200081c7897 */ /* 0x000fe4000fffe03f */
[----:B------:R-:W-:Y:S02]  /*a030*/  UIADD3.64 UR32, UR8, 0x280, URZ ;  /* 0x0000028008207897 */ /* 0x000fe4000fffe03f */
[----:B------:R-:W-:Y:S01]  /*a040*/  UIADD3.64 UR36, UR8, 0x300, URZ ;  /* 0x0000030008247897 */ /* 0x000fe2000fffe03f */
[----:B---3--:R-:W-:-:S05]  /*a050*/  SHF.R.S32.HI R2, RZ, 0x7, R23 ;  /* 0x00000007ff027819 */ /* 0x008fca0000011417 */
[----:B------:R0:W-:Y:S06]  /*a060*/  STL [R1+0x524], R2 ;  /* 0x0005240201007387 */ /* 0x0001ec0000100800 */
.L_x_1:
[----:B------:R-:W2:Y:S01]  /*a070*/  LDL.LU R6, [R1+0x520] ;  /* 0x0005200001067983 */ /* 0x000ea20000300800 */
[----:B------:R-:W-:Y:S01]  /*a080*/  ULDC UR4, c[0x0][0x238] ;  /* 0x00008e0000047ab9 */ /* 0x000fe20000000800 */
[----:B-----5:R-:W-:Y:S01]  /*a090*/  IMAD.MOV.U32 R93, RZ, RZ, R125 ;  /* 0x000000ffff5d7224 */ /* 0x020fe200078e007d */
[----:B------:R-:W-:Y:S01]  /*a0a0*/  PRMT R13, RZ, 0x7610, R13 ;  /* 0x00007610ff0d7816 */ /* 0x000fe2000000000d */
[----:B------:R-:W1:Y:S01]  /*a0b0*/  S2R R94, SR_TID.X ;  /* 0x00000000005e7919 */ /* 0x000e620000002100 */
[----:B------:R-:W-:Y:S01]  /*a0c0*/  PRMT R12, RZ, 0x7610, R12 ;  /* 0x00007610ff0c7816 */ /* 0x000fe2000000000c */
[----:B------:R-:W-:Y:S01]  /*a0d0*/  ULDC UR7, c[0x0][0x238] ;  /* 0x00008e0000077ab9 */ /* 0x000fe20000000800 */
[----:B------:R-:W3:Y:S01]  /*a0e0*/  S2R R5, SR_TID.X ;  /* 0x0000000000057919 */ /* 0x000ee20000002100 */
[----:B------:R-:W4:Y:S01]  /*a0f0*/  S2R R9, SR_TID.X ;  /* 0x0000000000097919 */ /* 0x000f220000002100 */
[----:B------:R-:W-:Y:S01]  /*a100*/  PRMT R15, RZ, 0x7610, R15 ;  /* 0x00007610ff0f7816 */ /* 0x000fe2000000000f */
[----:B------:R-:W-:Y:S01]  /*a110*/  ULDC UR10, c[0x0][0x238] ;  /* 0x00008e00000a7ab9 */ /* 0x000fe20000000800 */
[----:B------:R-:W2:Y:S01]  /*a120*/  S2R R11, SR_TID.X ;  /* 0x00000000000b7919 */ /* 0x000ea20000002100 */
[----:B------:R-:W2:Y:S01]  /*a130*/  S2R R95, SR_TID.X ;  /* 0x00000000005f7919 */ /* 0x000ea20000002100 */
[----:B------:R-:W-:-:S02]  /*a140*/  PRMT R14, RZ, 0x7610, R14 ;  /* 0x00007610ff0e7816 */ /* 0x000fc4000000000e */
[----:B------:R-:W-:Y:S01]  /*a150*/  PRMT R17, RZ, 0x7610, R17 ;  /* 0x00007610ff117816 */ /* 0x000fe20000000011 */
[----:B------:R2:W-:Y:S01]  /*a160*/  STL [R1+0x6d4], R105 ;  /* 0x0006d46901007387 */ /* 0x0005e20000100800 */
[----:B-1----:R-:W-:Y:S02]  /*a170*/  SHF.R.U32.HI R16, RZ, 0x6, R94 ;  /* 0x00000006ff107819 */ /* 0x002fe4000001165e */
[----:B---3--:R-:W-:Y:S02]  /*a180*/  SHF.R.U32.HI R5, RZ, 0x6, R5 ;  /* 0x00000006ff057819 */ /* 0x008fe40000011605 */
[----:B------:R-:W-:Y:S02]  /*a190*/  SGXT.U32 R16, R16, 0x3 ;  /* 0x000000031010781a */ /* 0x000fe40000000000 */
[----:B------:R-:W-:Y:S02]  /*a1a0*/  SGXT.U32 R5, R5, 0x3 ;  /* 0x000000030505781a */ /* 0x000fe40000000000 */
[----:B------:R-:W-:-:S02]  /*a1b0*/  LOP3.LUT R4, R16, 0x8, RZ, 0xfc, !PT ;  /* 0x0000000810047812 */ /* 0x000fc400078efcff */
[----:B----4-:R-:W-:Y:S02]  /*a1c0*/  SHF.R.U32.HI R10, RZ, 0x6, R9 ;  /* 0x00000006ff0a7819 */ /* 0x010fe40000011609 */
[----:B------:R-:W-:Y:S02]  /*a1d0*/  LOP3.LUT R5, R5, 0x8, RZ, 0xfc, !PT ;  /* 0x0000000805057812 */ /* 0x000fe400078efcff */
[----:B------:R-:W-:Y:S02]  /*a1e0*/  ISETP.GE.AND P5, PT, R4, UR43, PT ;  /* 0x0000002b04007c0c */ /* 0x000fe4000bfa6270 */
[----:B------:R-:W-:Y:S01]  /*a1f0*/  SGXT.U32 R10, R10, 0x3 ;  /* 0x000000030a0a781a */ /* 0x000fe20000000000 */
[----:B------:R-:W-:Y:S01]  /*a200*/  IMAD R5, R5, UR4, RZ ;  /* 0x0000000405057c24 */ /* 0x000fe2000f8e02ff */
[C---:B0-----:R-:W-:Y:S01]  /*a210*/  LOP3.LUT R2, R16.reuse, 0x18, RZ, 0xfc, !PT ;  /* 0x0000001810027812 */ /* 0x041fe200078efcff */
[----:B------:R-:W-:Y:S01]  /*a220*/  ULDC UR4, c[0x0][0x238] ;  /* 0x00008e0000047ab9 */ /* 0x000fe20000000800 */
[----:B------:R-:W-:-:S02]  /*a230*/  LOP3.LUT R4, R16, 0x20, RZ, 0xfc, !PT ;  /* 0x0000002010047812 */ /* 0x000fc400078efcff */
[----:B------:R-:W-:Y:S02]  /*a240*/  LOP3.LUT R9, R10, 0x18, RZ, 0xfc, !PT ;  /* 0x000000180a097812 */ /* 0x000fe400078efcff */
[----:B------:R-:W-:Y:S01]  /*a250*/  ISETP.GE.AND P0, PT, R2, UR43, PT ;  /* 0x0000002b02007c0c */ /* 0x000fe2000bf06270 */
[----:B------:R-:W-:Y:S01]  /*a260*/  IMAD R2, R16, UR44, RZ ;  /* 0x0000002c10027c24 */ /* 0x000fe2000f8e02ff */
[----:B------:R-:W-:Y:S01]  /*a270*/  ISETP.GE.AND P1, PT, R4, UR43, PT ;  /* 0x0000002b04007c0c */ /* 0x000fe2000bf26270 */
[----:B------:R-:W-:Y:S01]  /*a280*/  IMAD R9, R9, UR4, RZ ;  /* 0x0000000409097c24 */ /* 0x000fe2000f8e02ff */
[C---:B------:R-:W-:Y:S01]  /*a290*/  ISETP.GE.AND P4, PT, R16.reuse, UR43, PT ;  /* 0x0000002b10007c0c */ /* 0x040fe2000bf86270 */
[----:B------:R-:W-:Y:S01]  /*a2a0*/  ULDC UR4, c[0x0][0x238] ;  /* 0x00008e0000047ab9 */ /* 0x000fe20000000800 */
[----:B------:R-:W-:Y:S02]  /*a2b0*/  LOP3.LUT R3, R16, 0x10, RZ, 0xfc, !PT ;  /* 0x0000001010037812 */ /* 0x000fe400078efcff */
[----:B------:R-:W-:-:S02]  /*a2c0*/  LOP3.LUT R10, R10, 0x10, RZ, 0xfc, !PT ;  /* 0x000000100a0a7812 */ /* 0x000fc400078efcff */
[----:B------:R-:W-:Y:S02]  /*a2d0*/  ISETP.GE.AND P6, PT, R3, UR43, PT ;  /* 0x0000002b03007c0c */ /* 0x000fe4000bfc6270 */
[----:B------:R-:W-:Y:S01]  /*a2e0*/  LOP3.LUT R8, R16, 0x38, RZ, 0xfc, !PT ;  /* 0x0000003810087812 */ /* 0x000fe200078efcff */
[----:B------:R-:W-:Y:S02]  /*a2f0*/  IMAD R10, R10, UR7, RZ ;  /* 0x000000070a0a7c24 */ /* 0x000fe4000f8e02ff */
[----:B--2---:R-:W-:Y:S01]  /*a300*/  IMAD.MOV.U32 R92, RZ, RZ, R6 ;  /* 0x000000ffff5c7224 */ /* 0x004fe200078e0006 */
[----:B------:R-:W-:Y:S01]  /*a310*/  SHF.R.U32.HI R11, RZ, 0x6, R11 ;  /* 0x00000006ff0b7819 */ /* 0x000fe2000001160b */
[----:B------:R-:W-:Y:S01]  /*a320*/  ULDC UR7, c[0x0][0x238] ;  /* 0x00008e0000077ab9 */ /* 0x000fe20000000800 */
[C---:B------:R-:W-:Y:S01]  /*a330*/  LOP3.LUT R6, R16.reuse, 0x28, RZ, 0xfc, !PT ;  /* 0x0000002810067812 */ /* 0x040fe200078efcff */
[----:B------:R-:W-:Y:S01]  /*a340*/  IMAD.WIDE R4, R5, 0x2, R92 ;  /* 0x0000000205047825 */ /* 0x000fe200078e025c */
[----:B------:R-:W-:-:S03]  /*a350*/  LOP3.LUT R7, R16, 0x30, RZ, 0xfc, !PT ;  /* 0x0000003010077812 */ /* 0x000fc600078efcff */
[----:B------:R-:W-:Y:S01]  /*a360*/  IMAD.WIDE R2, R2, 0x2, R92 ;  /* 0x0000000202027825 */ /* 0x000fe200078e025c */
[----:B------:R0:W2:Y:S01]  /*a370*/  @!P5 LDG.E.U16 R13, desc[UR40][R4.64] ;  /* 0x00000028040dd981 */ /* 0x0000a2000c1e1500 */
[----:B------:R-:W-:Y:S02]  /*a380*/  SGXT.U32 R11, R11, 0x3 ;  /* 0x000000030b0b781a */ /* 0x000fe40000000000 */
[----:B------:R-:W-:Y:S01]  /*a390*/  SHF.R.U32.HI R105, RZ, 0x6, R95 ;  /* 0x00000006ff697819 */ /* 0x000fe2000001165f */
[----:B------:R1:W3:Y:S01]  /*a3a0*/  @!P4 LDG.E.U16 R12, desc[UR40][R2.64] ;  /* 0x00000028020cc981 */ /* 0x0002e2000c1e1500 */
[----:B------:R-:W-:Y:S02]  /*a3b0*/  ISETP.GE.AND P2, PT, R6, UR43, PT ;  /* 0x0000002b06007c0c */ /* 0x000fe4000bf46270 */
[----:B------:R-:W-:Y:S01]  /*a3c0*/  ISETP.GE.AND P3, PT, R7, UR43, PT ;  /* 0x0000002b07007c0c */ /* 0x000fe2000bf66270 */
[----:B0-----:R-:W-:-:S05]  /*a3d0*/  IMAD.WIDE R4, R9, 0x2, R92 ;  /* 0x0000000209047825 */ /* 0x001fca00078e025c */
[----:B------:R-:W4:Y:S01]  /*a3e0*/  @!P0 LDG.E.U16 R15, desc[UR40][R4.64] ;  /* 0x00000028040f8981 */ /* 0x000f22000c1e1500 */
[----:B------:R-:W0:Y:S01]  /*a3f0*/  S2R R9, SR_TID.X ;  /* 0x0000000000097919 */ /* 0x000e220000002100 */
[----:B-1----:R-:W-:Y:S01]  /*a400*/  IMAD.WIDE R2, R10, 0x2, R92 ;  /* 0x000000020a027825 */ /* 0x002fe200078e025c */
[----:B------:R-:W-:-:S04]  /*a410*/  ISETP.GE.AND P4, PT, R8, UR43, PT ;  /* 0x0000002b08007c0c */ /* 0x000fc8000bf86270 */
[----:B------:R1:W2:Y:S01]  /*a420*/  @!P6 LDG.E.U16 R14, desc[UR40][R2.64] ;  /* 0x00000028020ee981 */ /* 0x0002a2000c1e1500 */
[----:B------:R-:W-:Y:S02]  /*a430*/  LOP3.LUT R11, R11, 0x40, RZ, 0xfc, !PT ;  /* 0x000000400b0b7812 */ /* 0x000fe400078efcff */
[----:B0-----:R-:W-:-:S04]  /*a440*/  SHF.R.U32.HI R10, RZ, 0x6, R9 ;  /* 0x00000006ff0a7819 */ /* 0x001fc80000011609 */
[----:B------:R-:W-:Y:S02]  /*a450*/  SGXT.U32 R10, R10, 0x3 ;  /* 0x000000030a0a781a */ /* 0x000fe40000000000 */
[----:B------:R-:W-:Y:S02]  /*a460*/  SHF.R.U32.HI R9, RZ, 0x6, R9 ;  /* 0x00000006ff097819 */ /* 0x000fe40000011609 */
[----:B------:R-:W-:Y:S02]  /*a470*/  LOP3.LUT R10, R10, 0x20, RZ, 0xfc, !PT ;  /* 0x000000200a0a7812 */ /* 0x000fe400078efcff */
[----:B------:R-:W-:-:S03]  /*a480*/  SGXT.U32 R9, R9, 0x3 ;  /* 0x000000030909781a */ /* 0x000fc60000000000 */
[----:B------:R-:W-:Y:S01]  /*a490*/  IMAD R10, R10, UR4, RZ ;  /* 0x000000040a0a7c24 */ /* 0x000fe2000f8e02ff */
[C---:B------:R-:W-:Y:S01]  /*a4a0*/  LOP3.LUT R8, R9.reuse, 0x38, RZ, 0xfc, !PT ;  /* 0x0000003809087812 */ /* 0x040fe200078efcff */
[----:B------:R-:W-:Y:S02]  /*a4b0*/  ULDC UR4, c[0x0][0x238] ;  /* 0x00008e0000047ab9 */ /* 0x000fe40000000800 */
[----:B-1----:R-:W-:Y:S01]  /*a4c0*/  IMAD.WIDE R2, R10, 0x2, R92 ;  /* 0x000000020a027825 */ /* 0x002fe200078e025c */
[----:B------:R-:W-:-:S03]  /*a4d0*/  LOP3.LUT R10, R9, 0x28, RZ, 0xfc, !PT ;  /* 0x00000028090a7812 */ /* 0x000fc600078efcff */
[----:B------:R-:W-:Y:S01]  /*a4e0*/  IMAD R8, R8, UR4, RZ ;  /* 0x0000000408087c24 */ /* 0x000fe2000f8e02ff */
[----:B------:R-:W-:Y:S01]  /*a4f0*/  ULDC UR4, c[0x0][0x238] ;  /* 0x00008e0000047ab9 */ /* 0x000fe20000000800 */
[----:B------:R-:W-:Y:S01]  /*a500*/  IMAD R10, R10, UR10, RZ ;  /* 0x0000000a0a0a7c24 */ /* 0x000fe2000f8e02ff */
[----:B------:R-:W-:Y:S01]  /*a510*/  LOP3.LUT R7, R16, 0x40, RZ, 0xfc, !PT ;  /* 0x0000004010077812 */ /* 0x000fe200078efcff */
[----:B------:R-:W-:Y:S01]  /*a520*/  IMAD R11, R11, UR4, RZ ;  /* 0x000000040b0b7c24 */ /* 0x000fe2000f8e02ff */
[----:B------:R-:W-:Y:S01]  /*a530*/  SGXT.U32 R105, R105, 0x3 ;  /* 0x000000036969781a */ /* 0x000fe20000000000 */
[----:B------:R-:W-:Y:S01]  /*a540*/  IMAD.WIDE R4, R10, 0x2, R92 ;  /* 0x000000020a047825 */ /* 0x000fe200078e025c */
[----:B------:R-:W-:Y:S01]  /*a550*/  LOP3.LUT R9, R9, 0x30, RZ, 0xfc, !PT ;  /* 0x0000003009097812 */ /* 0x000fe200078efcff */
[----:B------:R0:W2:Y:S01]  /*a560*/  @!P1 LDG.E.U16 R17, desc[UR40][R2.64] ;  /* 0x0000002802119981 */ /* 0x0000a2000c1e1500 */
[C---:B------:R-:W-:Y:S01]  /*a570*/  LOP3.LUT R6, R16.reuse, 0x48, RZ, 0xfc, !PT ;  /* 0x0000004810067812 */ /* 0x040fe200078efcff */
[----:B------:R-:W-:Y:S01]  /*a580*/  ULDC UR10, c[0x0][0x238] ;  /* 0x00008e00000a7ab9 */ /* 0x000fe20000000800 */
[----:B------:R-:W-:Y:S01]  /*a590*/  ISETP.GE.AND P5, PT, R7, UR43, PT ;  /* 0x0000002b07007c0c */ /* 0x000fe2000bfa6270 */
[----:B------:R-:W-:Y:S01]  /*a5a0*/  ULDC UR4, c[0x0][0x238] ;  /* 0x00008e0000047ab9 */ /* 0x000fe20000000800 */
[----:B------:R-:W-:-:S02]  /*a5b0*/  LOP3.LUT R10, R16, 0x58, RZ, 0xfc, !PT ;  /* 0x00000058100a7812 */ /* 0x000fc400078efcff */
[----:B------:R-:W-:Y:S02]  /*a5c0*/  LOP3.LUT R7, R16, 0x50, RZ, 0xfc, !PT ;  /* 0x0000005010077812 */ /* 0x000fe400078efcff */
[----:B------:R-:W-:Y:S01]  /*a5d0*/  LOP3.LUT R95, R105, 0x50, RZ, 0xfc, !PT ;  /* 0x00000050695f7812 */ /* 0x000fe200078efcff */
[----:B0-----:R-:W-:Y:S01]  /*a5e0*/  IMAD.WIDE R2, R11, 0x2, R92 ;  /* 0x000000020b027825 */ /* 0x001fe200078e025c */
[----:B------:R-:W-:Y:S02]  /*a5f0*/  LOP3.LUT R11, R105, 0x58, RZ, 0xfc, !PT ;  /* 0x00000058690b7812 */ /* 0x000fe400078efcff */
[----:B------:R-:W-:Y:S01]  /*a600*/  PRMT R18, RZ, 0x7610, R18 ;  /* 0x00007610ff127816 */ /* 0x000fe20000000012 */
[----:B------:R-:W-:Y:S01]  /*a610*/  IMAD R9, R9, UR7, RZ ;  /* 0x0000000709097c24 */ /* 0x000fe2000f8e02ff */
[----:B------:R-:W-:Y:S01]  /*a620*/  LOP3.LUT R105, R105, 0x48, RZ, 0xfc, !PT ;  /* 0x0000004869697812 */ /* 0x000fe200078efcff */
[----:B------:R-:W-:Y:S01]  /*a630*/  ULDC UR7, c[0x0][0x238] ;  /* 0x00008e0000077ab9 */ /* 0x000fe20000000800 */
[----:B------:R-:W-:-:S02]  /*a640*/  ISETP.GE.AND P6, PT, R6, UR43, PT ;  /* 0x0000002b06007c0c */ /* 0x000fc4000bfc6270 */
[----:B------:R-:W-:Y:S01]  /*a650*/  ISETP.GE.AND P1, PT, R10, UR43, PT ;  /* 0x0000002b0a007c0c */ /* 0x000fe2000bf26270 */
[----:B------:R0:W2:Y:S01]  /*a660*/  @!P2 LDG.E.U16 R18, desc[UR40][R4.64] ;  /* 0x000000280412a981 */ /* 0x0000a2000c1e1500 */
[----:B------:R-:W-:Y:S02]  /*a670*/  ISETP.GE.AND P0, PT, R7, UR43, PT ;  /* 0x0000002b07007c0c */ /* 0x000fe4000bf06270 */
[----:B------:R-:W-:Y:S01]  /*a680*/  LOP3.LUT R10, R16, 0x60, RZ, 0xfc, !PT ;  /* 0x00000060100a7812 */ /* 0x000fe200078efcff */
[----:B------:R-:W-:Y:S01]  /*a690*/  IMAD.WIDE R6, R9, 0x2, R92 ;  /* 0x0000000209067825 */ /* 0x000fe200078e025c */
[----:B------:R-:W-:Y:S02]  /*a6a0*/  PRMT R19, RZ, 0x7610, R19 ;  /* 0x00007610ff137816 */ /* 0x000fe40000000013 */
[----:B------:R-:W-:Y:S01]  /*a6b0*/  PRMT R20, RZ, 0x7610, R20 ;  /* 0x00007610ff147816 */ /* 0x000fe20000000014 */
[----:B------:R-:W-:Y:S01]  /*a6c0*/  IMAD R105, R105, UR10, RZ ;  /* 0x0000000a69697c24 */ /* 0x000fe2000f8e02ff */
[----:B------:R-:W-:Y:S01]  /*a6d0*/  ISETP.GE.AND P2, PT, R10, UR43, PT ;  /* 0x0000002b0a007c0c */ /* 0x000fe2000bf46270 */
[----:B------:R-:W-:Y:S01]  /*a6e0*/  IMAD.WIDE R8, R8, 0x2, R92 ;  /* 0x0000000208087825 */ /* 0x000fe200078e025c */
[----:B------:R-:W-:Y:S01]  /*a6f0*/  PRMT R21, RZ, 0x7610, R21 ;  /* 0x00007610ff157816 */ /* 0x000fe20000000015 */
[----:B------:R1:W2:Y:S01]  /*a700*/  @!P3 LDG.E.U16 R19, desc[UR40][R6.64] ;  /* 0x000000280613b981 */ /* 0x0002a2000c1e1500 */
[----:B------:R-:W-:Y:S01]  /*a710*/  PRMT R22, RZ, 0x7610, R22 ;  /* 0x00007610ff167816 */ /* 0x000fe20000000016 */
[----:B------:R-:W-:Y:S01]  /*a720*/  IMAD R95, R95, UR7, RZ ;  /* 0x000000075f5f7c24 */ /* 0x000fe2000f8e02ff */
[----:B------:R-:W-:Y:S01]  /*a730*/  PRMT R23, RZ, 0x7610, R23 ;  /* 0x00007610ff177816 */ /* 0x000fe20000000017 */
[----:B------:R-:W-:Y:S01]  /*a740*/  IMAD R11, R11, UR4, RZ ;  /* 0x000000040b0b7c24 */ /* 0x000fe2000f8e02ff */
[----:B------:R1:W2:Y:S01]  /*a750*/  @!P4 LDG.E.U16 R20, desc[UR40][R8.64] ;  /* 0x000000280814c981 */ /* 0x0002a2000c1e1500 */
[----:B0-----:R-:W-:Y:S01]  /*a760*/  IMAD.WIDE R4, R105, 0x2, R92 ;  /* 0x0000000269047825 */ /* 0x001fe200078e025c */
[----:B------:R-:W-:-:S02]  /*a770*/  PRMT R88, RZ, 0x7610, R88 ;  /* 0x00007610ff587816 */ /* 0x000fc40000000058 */
[----:B------:R-:W-:Y:S01]  /*a780*/  PRMT R89, RZ, 0x7610, R89 ;  /* 0x00007610ff597816 */ /* 0x000fe20000000059 */
[----:B------:R-:W-:Y:S01]  /*a790*/  IMAD R10, R10, UR44, RZ ;  /* 0x0000002c0a0a7c24 */ /* 0x000fe2000f8e02ff */
[----:B------:R0:W2:Y:S01]  /*a7a0*/  @!P5 LDG.E.U16 R21, desc[UR40][R2.64] ;  /* 0x000000280215d981 */ /* 0x0000a2000c1e1500 */
[----:B-1----:R-:W-:-:S03]  /*a7b0*/  IMAD.WIDE R6, R95, 0x2, R92 ;  /* 0x000000025f067825 */ /* 0x002fc600078e025c */
[----:B------:R1:W2:Y:S01]  /*a7c0*/  @!P6 LDG.E.U16 R22, desc[UR40][R4.64] ;  /* 0x000000280416e981 */ /* 0x0002a2000c1e1500 */
[----:B------:R-:W-:-:S03]  /*a7d0*/  IMAD.WIDE R8, R11, 0x2, R92 ;  /* 0x000000020b087825 */ /* 0x000fc600078e025c */
[----:B------:R1:W2:Y:S01]  /*a7e0*/  @!P0 LDG.E.U16 R23, desc[UR40][R6.64] ;  /* 0x0000002806178981 */ /* 0x0002a2000c1e1500 */
[----:B------:R-:W-:Y:S01]  /*a7f0*/  IMAD.WIDE R10, R10, 0x2, R92 ;  /* 0x000000020a0a7825 */ /* 0x000fe200078e025c */
[C---:B0-----:R-:W-:Y:S02]  /*a800*/  LOP3.LUT R2, R16.reuse, 0x68, RZ, 0xfc, !PT ;  /* 0x0000006810027812 */ /* 0x041fe400078efcff */
[----:B------:R0:W2:Y:S01]  /*a810*/  @!P1 LDG.E.U16 R88, desc[UR40][R8.64] ;  /* 0x0000002808589981 */ /* 0x0000a2000c1e1500 */
[----:B-1----:R-:W-:Y:S02]  /*a820*/  LOP3.LUT R4, R16, 0x70, RZ, 0xfc, !PT ;  /* 0x0000007010047812 */ /* 0x002fe400078efcff */
[----:B------:R-:W-:Y:S01]  /*a830*/  ISETP.GE.AND P0, PT, R2, UR43, PT ;  /* 0x0000002b02007c0c */ /* 0x000fe2000bf06270 */
[----:B------:R1:W2:Y:S01]  /*a840*/  @!P2 LDG.E.U16 R89, desc[UR40][R10.64] ;  /* 0x000000280a59a981 */ /* 0x0002a2000c1e1500 */
[----:B------:R-:W-:Y:S02]  /*a850*/  LOP3.LUT R6, R16, 0x78, RZ, 0xfc, !PT ;  /* 0x0000007810067812 */ /* 0x000fe400078efcff */
[----:B------:R-:W-:Y:S01]  /*a860*/  ISETP.GE.AND P1, PT, R4, UR43, PT ;  /* 0x0000002b04007c0c */ /* 0x000fe2000bf26270 */
[----:B------:R-:W2:Y:S01]  /*a870*/  LDL R105, [R1+0x1a8] ;  /* 0x0001a80001697983 */ /* 0x000ea20000100800 */
[----:B------:R-:W-:Y:S01]  /*a880*/  ISETP.GE.AND P2, PT, R6, UR43, PT ;  /* 0x0000002b06007c0c */ /* 0x000fe2000bf46270 */
[----:B------:R-:W-:-:S02]  /*a890*/  IMAD R2, R2, UR44, RZ ;  /* 0x0000002c02027c24 */ /* 0x000fc4000f8e02ff */
[----:B------:R-:W-:Y:S01]  /*a8a0*/  IMAD R4, R4, UR44, RZ ;  /* 0x0000002c04047c24 */ /* 0x000fe2000f8e02ff */
[----:B0-----:R-:W-:Y:S01]  /*a8b0*/  PRMT R8, RZ, 0x7610, R8 ;  /* 0x00007610ff087816 */ /* 0x001fe20000000008 */
[----:B------:R-:W-:Y:S01]  /*a8c0*/  IMAD R6, R6, UR44, RZ ;  /* 0x0000002c06067c24 */ /* 0x000fe2000f8e02ff */
[----:B------:R-:W-:Y:S01]  /*a8d0*/  PRMT R9, RZ, 0x7610, R9 ;  /* 0x00007610ff097816 */ /* 0x000fe20000000009 */
[----:B------:R-:W-:Y:S01]  /*a8e0*/  IMAD.WIDE R2, R2, 0x2, R92 ;  /* 0x0000000202027825 */ /* 0x000fe200078e025c */
[----:B-1----:R-:W-:-:S03]  /*a8f0*/  PRMT R10, RZ, 0x7610, R10 ;  /* 0x00007610ff0a7816 */ /* 0x002fc6000000000a */
[--C-:B------:R-:W-:Y:S01]  /*a900*/  IMAD.WIDE R4, R4, 0x2, R92.reuse ;  /* 0x0000000204047825 */ /* 0x100fe200078e025c */
[----:B------:R-:W-:Y:S03]  /*a910*/  STL [R1+0x6d0], R93 ;  /* 0x0006d05d01007387 */ /* 0x000fe60000100800 */
[----:B------:R-:W-:Y:S01]  /*a920*/  IMAD.WIDE R6, R6, 0x2, R92 ;  /* 0x0000000206067825 */ /* 0x000fe200078e025c */
[----:B------:R0:W2:Y:S04]  /*a930*/  @!P0 LDG.E.U16 R8, desc[UR40][R2.64] ;  /* 0x0000002802088981 */ /* 0x0000a8000c1e1500 */
[----:B------:R1:W2:Y:S04]  /*a940*/  @!P1 LDG.E.U16 R9, desc[UR40][R4.64] ;  /* 0x0000002804099981 */ /* 0x0002a8000c1e1500 */
[----:B------:R-:W2:Y:S01]  /*a950*/  LDL R95, [R1+0x1ac] ;  /* 0x0001ac00015f7983 */ /* 0x000ea20000100800 */
[C---:B0-----:R-:W-:Y:S01]  /*a960*/  IMAD.SHL.U32 R3, R94.reuse, 0x2, RZ ;  /* 0x000000025e037824 */ /* 0x041fe200078e00ff */
[----:B------:R-:W-:-:S02]  /*a970*/  LOP3.LUT R2, R94, 0x7f, RZ, 0xc0, !PT ;  /* 0x0000007f5e027812 */ /* 0x000fc400078ec0ff */
[----:B------:R-:W2:Y:S01]  /*a980*/  @!P2 LDG.E.U16 R10, desc[UR40][R6.64] ;  /* 0x00000028060aa981 */ /* 0x000ea2000c1e1500 */
[----:B-1----:R-:W-:-:S03]  /*a990*/  LOP3.LUT R4, R94, 0x1c0, RZ, 0xc0, !PT ;  /* 0x000001c05e047812 */ /* 0x002fc600078ec0ff */
[----:B------:R-:W2:Y:S04]  /*a9a0*/  LDL R94, [R1+0x1b0] ;  /* 0x0001b000015e7983 */ /* 0x000ea80000100800 */
[----:B------:R-:W2:Y:S04]  /*a9b0*/  LDL R11, [R1+0x1c4] ;  /* 0x0001c400010b7983 */ /* 0x000ea80000100800 */
[----:B------:R-:W2:Y:S04]  /*a9c0*/  LDL R6, [R1+0x1c0] ;  /* 0x0001c00001067983 */ /* 0x000ea80000100800 */
[----:B------:R-:W2:Y:S01]  /*a9d0*/  LDL R7, [R1+0x1b4] ;  /* 0x0001b40001077983 */ /* 0x000ea20000100800 */
[----:B------:R-:W-:-:S02]  /*a9e0*/  SHF.R.U32.HI R4, RZ, 0x2, R4 ;  /* 0x00000002ff047819 */ /* 0x000fc40000011604 */
[----:B------:R-:W-:Y:S01]  /*a9f0*/  PRMT R96, RZ, 0x7610, R96 ;  /* 0x00007610ff607816 */ /* 0x000fe20000000060 */
[----:B------:R-:W2:Y:S01]  /*aa00*/  LDL R5, [R1+0x1b8] ;  /* 0x0001b80001057983 */ /* 0x000ea20000100800 */
[----:B------:R-:W-:Y:S01]  /*aa10*/  LOP3.LUT R4, R4, 0x3fe, R3, 0x78, !PT ;  /* 0x000003fe04047812 */ /* 0x000fe200078e7803 */
[----:B------:R-:W-:Y:S06]  /*aa20*/  BAR.SYNC.DEFER_BLOCKING 0x0 ;  /* 0x0000000000007b1d */ /* 0x000fec0000010000 */
[----:B------:R-:W2:Y:S04]  /*aa30*/  LDL R16, [R1+0x1bc] ;  /* 0x0001bc0001107983 */ /* 0x000ea80000100800 */
[----:B----4-:R0:W-:Y:S04]  /*aa40*/  STS.U16 [R4+UR5+0x20c00], R15 ;  /* 0x020c000f04007988 */ /* 0x0101e80008000405 */
[----:B0-----:R-:W4:Y:S01]  /*aa50*/  LDL R15, [R1+0x1d8] ;  /* 0x0001d800010f7983 */ /* 0x001f220000100800 */
[----:B------:R-:W-:-:S03]  /*aa60*/  ISETP.GE.AND P0, PT, R2, UR43, PT ;  /* 0x0000002b02007c0c */ /* 0x000fc6000bf06270 */
[----:B---3--:R0:W-:Y:S04]  /*aa70*/  STS.U16 [R4+UR5+0x20000], R12 ;  /* 0x0200000c04007988 */ /* 0x0081e80008000405 */
[----:B--2---:R1:W-:Y:S04]  /*aa80*/  STS.U16 [R4+UR5+0x20400], R13 ;  /* 0x0204000d04007988 */ /* 0x0043e80008000405 */
[----:B0-----:R-:W2:Y:S04]  /*aa90*/  LDL R12, [R1+0x1c8] ;  /* 0x0001c800010c7983 */ /* 0x001ea80000100800 */
[----:B-1----:R-:W3:Y:S01]  /*aaa0*/  LDL R13, [R1+0x1cc] ;  /* 0x0001cc00010d7983 */ /* 0x002ee20000100800 */
[----:B------:R-:W-:-:S03]  /*aab0*/  PRMT R125, RZ, 0x7610, R125 ;  /* 0x00007610ff7d7816 */ /* 0x000fc6000000007d */
[----:B------:R0:W-:Y:S04]  /*aac0*/  STS.U16 [R4+UR5+0x20800], R14 ;  /* 0x0208000e04007988 */ /* 0x0001e80008000405 */
[----:B0-----:R-:W3:Y:S04]  /*aad0*/  LDL R14, [R1+0x1d4] ;  /* 0x0001d400010e7983 */ /* 0x001ee80000100800 */
[----:B------:R0:W-:Y:S04]  /*aae0*/  STS.U16 [R4+UR5+0x21000], R17 ;  /* 0x0210001104007988 */ /* 0x0001e80008000405 */
[----:B0-----:R-:W3:Y:S01]  /*aaf0*/  LDL R17, [R1+0x1d0] ;  /* 0x0001d00001117983 */ /* 0x001ee20000100800 */
[----:B------:R-:W-:-:S02]  /*ab00*/  IADD3 RZ, P1, R105, R0, RZ ;  /* 0x0000000069ff7210 */ /* 0x000fc40007f3e0ff */
[-C--:B------:R-:W-:Y:S01]  /*ab10*/  IADD3 R2, R105, R0.reuse, RZ ;  /* 0x0000000069027210 */ /* 0x080fe20007ffe0ff */
[----:B------:R0:W-:Y:S01]  /*ab20*/  STS.U16 [R4+UR5+0x22c00], R88 ;  /* 0x022c005804007988 */ /* 0x0001e20008000405 */
[-C--:B------:R-:W-:Y:S01]  /*ab30*/  IADD3 RZ, P3, R94, R0.reuse, RZ ;  /* 0x000000005eff7210 */ /* 0x080fe20007f7e0ff */
[----:B------:R-:W-:Y:S02]  /*ab40*/  IMAD.X R3, R95, 0x1, R124, P1 ;  /* 0x000000015f037824 */ /* 0x000fe400008e067c */
[----:B0-----:R-:W3:Y:S04]  /*ab50*/  LDL R88, [R1+0x1e8] ;  /* 0x0001e80001587983 */ /* 0x001ee80000100800 */
[----:B------:R0:W3:Y:S01]  /*ab60*/  @!P0 LDG.E.U16 R96, desc[UR40][R2.64] ;  /* 0x0000002802608981 */ /* 0x0000e2000c1e1500 */
[----:B------:R-:W-:-:S02]  /*ab70*/  IADD3 RZ, P1, R6, R0, RZ ;  /* 0x0000000006ff7210 */ /* 0x000fc40007f3e0ff */
[----:B------:R-:W-:Y:S01]  /*ab80*/  PRMT R93, RZ, 0x7610, R93 ;  /* 0x00007610ff5d7816 */ /* 0x000fe2000000005d */
[----:B------:R-:W-:Y:S01]  /*ab90*/  STS.U16 [R4+UR5+0x21400], R18 ;  /* 0x0214001204007988 */ /* 0x000fe20008000405 */
[----:B------:R-:W-:Y:S01]  /*aba0*/  IADD3 RZ, P2, R5, R0, RZ ;  /* 0x0000000005ff7210 */ /* 0x000fe20007f5e0ff */
[--C-:B0-----:R-:W-:Y:S02]  /*abb0*/  IMAD.X R3, R7, 0x1, R124.reuse, P3 ;  /* 0x0000000107037824 */ /* 0x101fe400018e067c */
[----:B------:R-:W-:Y:S01]  /*abc0*/  STS.U16 [R4+UR5+0x21800], R19 ;  /* 0x0218001304007988 */ /* 0x000fe20008000405 */
[----:B------:R-:W-:-:S03]  /*abd0*/  IMAD.X R7, R11, 0x1, R124, P1 ;  /* 0x000000010b077824 */ /* 0x000fc600008e067c */
[----:B------:R-:W3:Y:S01]  /*abe0*/  LDL R11, [R1+0x1dc] ;  /* 0x0001dc00010b7983 */ /* 0x000ee20000100800 */
[----:B------:R-:W-:-:S03]  /*abf0*/  IMAD.IADD R6, R6, 0x1, R0 ;  /* 0x0000000106067824 */ /* 0x000fc600078e0200 */
[----:B------:R-:W-:Y:S04]  /*ac00*/  STS.U16 [R4+UR5+0x21c00], R20 ;  /* 0x021c001404007988 */ /* 0x000fe80008000405 */
[----:B------:R0:W3:Y:S04]  /*ac10*/  @!P0 LDG.E.U16 R125, desc[UR40][R6.64] ;  /* 0x00000028067d8981 */ /* 0x0000e8000c1e1500 */
[----:B------:R-:W-:Y:S04]  /*ac20*/  STS.U16 [R4+UR5+0x22000], R21 ;  /* 0x0220001504007988 */ /* 0x000fe80008000405 */
[----:B------:R-:W-:Y:S04]  /*ac30*/  STS.U16 [R4+UR5+0x22400], R22 ;  /* 0x0224001604007988 */ /* 0x000fe80008000405 */
[----:B------:R-:W-:Y:S04]  /*ac40*/  STS.U16 [R4+UR5+0x22800], R23 ;  /* 0x0228001704007988 */ /* 0x000fe80008000405 */
[----:B------:R1:W-:Y:S01]  /*ac50*/  STS.U16 [R4+UR5+0x23000], R89 ;  /* 0x0230005904007988 */ /* 0x0003e20008000405 */
[----:B------:R-:W-:-:S03]  /*ac60*/  IMAD.IADD R2, R94, 0x1, R0 ;  /* 0x000000015e027824 */ /* 0x000fc600078e0200 */
[----:B------:R-:W-:Y:S04]  /*ac70*/  STS.U16 [R4+UR5+0x23400], R8 ;  /* 0x0234000804007988 */ /* 0x000fe80008000405 */
[----:B------:R2:W3:Y:S04]  /*ac80*/  @!P0 LDG.E.U16 R93, desc[UR40][R2.64] ;  /* 0x00000028025d8981 */ /* 0x0004e8000c1e1500 */
[----:B------:R-:W-:Y:S04]  /*ac90*/  STS.U16 [R4+UR5+0x23800], R9 ;  /* 0x0238000904007988 */ /* 0x000fe80008000405 */
[----:B------:R0:W-:Y:S01]  /*aca0*/  STS.U16 [R4+UR5+0x23c00], R10 ;  /* 0x023c000a04007988 */ /* 0x0001e20008000405 */
[----:B------:R-:W-:-:S02]  /*acb0*/  PRMT R97, RZ, 0x7610, R97 ;  /* 0x00007610ff617816 */ /* 0x000fc40000000061 */
[----:B------:R-:W-:Y:S01]  /*acc0*/  PRMT R123, RZ, 0x7610, R123 ;  /* 0x00007610ff7b7816 */ /* 0x000fe2000000007b */
[----:B-1----:R-:W3:Y:S01]  /*acd0*/  LDL R89, [R1+0x218] ;  /* 0x0002180001597983 */ /* 0x002ee20000100800 */
[----:B------:R-:W-:Y:S02]  /*ace0*/  PRMT R122, RZ, 0x7610, R122 ;  /* 0x00007610ff7a7816 */ /* 0x000fe4000000007a */
[----:B------:R-:W-:Y:S01]  /*acf0*/  PRMT R121, RZ, 0x7610, R121 ;  /* 0x00007610ff797816 */ /* 0x000fe20000000079 */
[----:B------:R-:W3:Y:S01]  /*ad00*/  LDL R105, [R1+0x230] ;  /* 0x0002300001697983 */ /* 0x000ee20000100800 */
[----:B------:R-:W-:Y:S02]  /*ad10*/  PRMT R120, RZ, 0x7610, R120 ;  /* 0x00007610ff787816 */ /* 0x000fe40000000078 */
[----:B------:R-:W-:Y:S01]  /*ad20*/  PRMT R118, RZ, 0x7610, R118 ;  /* 0x00007610ff767816 */ /* 0x000fe20000000076 */
[----:B------:R-:W3:Y:S01]  /*ad30*/  LDL R95, [R1+0x240] ;  /* 0x00024000015f7983 */ /* 0x000ee20000100800 */
[C---:B----4-:R-:W-:Y:S01]  /*ad40*/  IADD3 RZ, P1, R15.reuse, R0, RZ ;  /* 0x000000000fff7210 */ /* 0x050fe20007f3e0ff */
[--C-:B0-----:R-:W-:Y:S01]  /*ad50*/  IMAD.IADD R6, R15, 0x1, R0.reuse ;  /* 0x000000010f067824 */ /* 0x101fe200078e0200 */
[----:B------:R-:W-:Y:S01]  /*ad60*/  PRMT R119, RZ, 0x7610, R119 ;  /* 0x00007610ff777816 */ /* 0x000fe20000000077 */
[----:B------:R-:W4:Y:S01]  /*ad70*/  LDL R15, [R1+0x1ec] ;  /* 0x0001ec00010f7983 */ /* 0x000f220000100800 */
[----:B------:R-:W-:-:S03]  /*ad80*/  IMAD.IADD R4, R5, 0x1, R0 ;  /* 0x0000000105047824 */ /* 0x000fc600078e0200 */
[----:B------:R-:W4:Y:S01]  /*ad90*/  LDL R94, [R1+0x250] ;  /* 0x00025000015e7983 */ /* 0x000f220000100800 */
[C---:B--2---:R-:W-:Y:S01]  /*ada0*/  IADD3 RZ, P3, R12.reuse, R0, RZ ;  /* 0x000000000cff7210 */ /* 0x044fe20007f7e0ff */
[----:B------:R-:W-:Y:S02]  /*adb0*/  IMAD.IADD R2, R12, 0x1, R0 ;  /* 0x000000010c027824 */ /* 0x000fe400078e0200 */
[----:B------:R-:W2:Y:S02]  /*adc0*/  LDL R12, [R1+0x1e0] ;  /* 0x0001e000010c7983 */ /* 0x000ea40000100800 */
[--C-:B---3--:R-:W-:Y:S02]  /*add0*/  IMAD.X R3, R13, 0x1, R124.reuse, P3 ;  /* 0x000000010d037824 */ /* 0x108fe400018e067c */
[----:B------:R-:W3:Y:S01]  /*ade0*/  LDL R13, [R1+0x1e4] ;  /* 0x0001e400010d7983 */ /* 0x000ee20000100800 */
[----:B------:R-:W-:-:S03]  /*adf0*/  IMAD.X R5, R16, 0x1, R124, P2 ;  /* 0x0000000110057824 */ /* 0x000fc600010e067c */
[----:B------:R-:W3:Y:S04]  /*ae00*/  LDL R16, [R1+0x1f0] ;  /* 0x0001f00001107983 */ /* 0x000ee80000100800 */
[----:B------:R0:W3:Y:S01]  /*ae10*/  @!P0 LDG.E.U16 R97, desc[UR40][R4.64] ;  /* 0x0000002804618981 */ /* 0x0000e2000c1e1500 */
[C---:B------:R-:W-:Y:S01]  /*ae20*/  IADD3 RZ, P2, R17.reuse, R0, RZ ;  /* 0x0000000011ff7210 */ /* 0x040fe20007f5e0ff */
[----:B0-----:R-:W-:Y:S02]  /*ae30*/  IMAD.IADD R4, R17, 0x1, R0 ;  /* 0x0000000111047824 */ /* 0x001fe400078e0200 */
[----:B------:R-:W3:Y:S02]  /*ae40*/  LDL R17, [R1+0x200] ;  /* 0x0002000001117983 */ /* 0x000ee40000100800 */
[----:B------:R-:W-:-:S02]  /*ae50*/  IMAD.X R5, R14, 0x1, R124, P2 ;  /* 0x000000010e057824 */ /* 0x000fc400010e067c */
[----:B------:R-:W3:Y:S04]  /*ae60*/  LDL R14, [R1+0x1f4] ;  /* 0x0001f400010e7983 */ /* 0x000ee80000100800 */
[----:B------:R4:W3:Y:S01]  /*ae70*/  @!P0 LDG.E.U16 R123, desc[UR40][R4.64] ;  /* 0x00000028047b8981 */ /* 0x0008e2000c1e1500 */
[----:B------:R-:W-:Y:S01]  /*ae80*/  IADD3 RZ, P2, R88, R0, RZ ;  /* 0x0000000058ff7210 */ /* 0x000fe20007f5e0ff */
[--C-:B------:R-:W-:Y:S02]  /*ae90*/  IMAD.X R7, R11, 0x1, R124.reuse, P1 ;  /* 0x000000010b077824 */ /* 0x100fe400008e067c */
[----:B------:R-:W3:Y:S02]  /*aea0*/  LDL R11, [R1+0x1f8] ;  /* 0x0001f800010b7983 */ /* 0x000ee40000100800 */
[----:B----4-:R-:W-:-:S02]  /*aeb0*/  IMAD.X R5, R15, 0x1, R124, P2 ;  /* 0x000000010f057824 */ /* 0x010fc400010e067c */
[----:B------:R-:W4:Y:S01]  /*aec0*/  LDL R15, [R1+0x204] ;  /* 0x00020400010f7983 */ /* 0x000f220000100800 */
[----:B------:R-:W-:Y:S02]  /*aed0*/  PRMT R10, RZ, 0x7610, R10 ;  /* 0x00007610ff0a7816 */ /* 0x000fe4000000000a */
[----:B------:R-:W-:-:S04]  /*aee0*/  PRMT R9, RZ, 0x7610, R9 ;  /* 0x00007610ff097816 */ /* 0x000fc80000000009 */
[----:B------:R0:W4:Y:S04]  /*aef0*/  @!P0 LDG.E.U16 R10, desc[UR40][R2.64] ;  /* 0x00000028020a8981 */ /* 0x000128000c1e1500 */
[----:B------:R1:W4:Y:S01]  /*af00*/  @!P0 LDG.E.U16 R9, desc[UR40][R6.64] ;  /* 0x0000002806098981 */ /* 0x000322000c1e1500 */
[C---:B--2---:R-:W-:Y:S01]  /*af10*/  IADD3 RZ, P3, R12.reuse, R0, RZ ;  /* 0x000000000cff7210 */ /* 0x044fe20007f7e0ff */
[----:B0-----:R-:W-:-:S04]  /*af20*/  IMAD.IADD R2, R12, 0x1, R0 ;  /* 0x000000010c027824 */ /* 0x001fc800078e0200 */
[----:B---3--:R-:W-:Y:S01]  /*af30*/  IMAD.X R3, R13, 0x1, R124, P3 ;  /* 0x000000010d037824 */ /* 0x008fe200018e067c */
[----:B------:R-:W2:Y:S04]  /*af40*/  LDL R12, [R1+0x208] ;  /* 0x00020800010c7983 */ /* 0x000ea80000100800 */
[----:B------:R-:W3:Y:S01]  /*af50*/  LDL R13, [R1+0x1fc] ;  /* 0x0001fc00010d7983 */ /* 0x000ee20000100800 */
[C---:B------:R-:W-:Y:S01]  /*af60*/  IADD3 RZ, P1, R16.reuse, R0, RZ ;  /* 0x0000000010ff7210 */ /* 0x040fe20007f3e0ff */
[----:B-1----:R-:W-:Y:S02]  /*af70*/  IMAD.IADD R6, R16, 0x1, R0 ;  /* 0x0000000110067824 */ /* 0x002fe400078e0200 */
[----:B------:R-:W3:Y:S04]  /*af80*/  @!P0 LDG.E.U16 R122, desc[UR40][R2.64] ;  /* 0x00000028027a8981 */ /* 0x000ee8000c1e1500 */
[----:B------:R-:W3:Y:S01]  /*af90*/  LDL R16, [R1+0x20c] ;  /* 0x00020c0001107983 */ /* 0x000ee20000100800 */
[----:B------:R-:W-:Y:S01]  /*afa0*/  PRMT R8, RZ, 0x7610, R8 ;  /* 0x00007610ff087816 */ /* 0x000fe20000000008 */
[----:B------:R-:W-:-:S02]  /*afb0*/  IMAD.IADD R4, R88, 0x1, R0 ;  /* 0x0000000158047824 */ /* 0x000fc400078e0200 */
[----:B------:R-:W3:Y:S04]  /*afc0*/  LDL R88, [R1+0x224] ;  /* 0x0002240001587983 */ /* 0x000ee80000100800 */
[----:B------:R0:W3:Y:S01]  /*afd0*/  @!P0 LDG.E.U16 R8, desc[UR40][R4.64] ;  /* 0x0000002804088981 */ /* 0x0000e2000c1e1500 */
[C---:B------:R-:W-:Y:S01]  /*afe0*/  IADD3 RZ, P2, R17.reuse, R0, RZ ;  /* 0x0000000011ff7210 */ /* 0x040fe20007f5e0ff */
[----:B------:R-:W-:Y:S02]  /*aff0*/  IMAD.X R7, R14, 0x1, R124, P1 ;  /* 0x000000010e077824 */ /* 0x000fe400008e067c */
[----:B------:R-:W3:Y:S01]  /*b000*/  LDL R14, [R1+0x220] ;  /* 0x00022000010e7983 */ /* 0x000ee20000100800 */
[----:B0-----:R-:W-:-:S03]  /*b010*/  IMAD.IADD R4, R17, 0x1, R0 ;  /* 0x0000000111047824 */ /* 0x001fc600078e0200 */
[----:B------:R-:W3:Y:S04]  /*b020*/  LDL R17, [R1+0x21c] ;  /* 0x00021c0001117983 */ /* 0x000ee80000100800 */
[----:B------:R0:W3:Y:S01]  /*b030*/  @!P0 LDG.E.U16 R121, desc[UR40][R6.64] ;  /* 0x0000002806798981 */ /* 0x0000e2000c1e1500 */
[C---:B------:R-:W-:Y:S01]  /*b040*/  IADD3 RZ, P3, R11.reuse, R0, RZ ;  /* 0x000000000bff7210 */ /* 0x040fe20007f7e0ff */
[----:B------:R-:W-:Y:S02]  /*b050*/  IMAD.IADD R2, R11, 0x1, R0 ;  /* 0x000000010b027824 */ /* 0x000fe400078e0200 */
[----:B------:R-:W3:Y:S01]  /*b060*/  LDL R11, [R1+0x210] ;  /* 0x00021000010b7983 */ /* 0x000ee20000100800 */
[----:B----4-:R-:W-:-:S03]  /*b070*/  IMAD.X R5, R15, 0x1, R124, P2 ;  /* 0x000000010f057824 */ /* 0x010fc600010e067c */
[----:B------:R-:W4:Y:S01]  /*b080*/  LDL R15, [R1+0x214] ;  /* 0x00021400010f7983 */ /* 0x000f220000100800 */
[----:B0-----:R-:W-:Y:S02]  /*b090*/  PRMT R7, RZ, 0x7610, R7 ;  /* 0x00007610ff077816 */ /* 0x001fe40000000007 */
[----:B------:R-:W-:Y:S01]  /*b0a0*/  PRMT R6, RZ, 0x7610, R6 ;  /* 0x00007610ff067816 */ /* 0x000fe20000000006 */
[----:B------:R-:W4:Y:S01]  /*b0b0*/  @!P0 LDG.E.U16 R120, desc[UR40][R4.64] ;  /* 0x0000002804788981 */ /* 0x000f22000c1e1500 */
[-C--:B------:R-:W-:Y:S02]  /*b0c0*/  IADD3 RZ, P2, R89, R0.reuse, RZ ;  /* 0x0000000059ff7210 */ /* 0x080fe40007f5e0ff */
[C---:B--2---:R-:W-:Y:S01]  /*b0d0*/  IADD3 RZ, P1, R12.reuse, R0, RZ ;  /* 0x000000000cff7210 */ /* 0x044fe20007f3e0ff */
[----:B---3--:R-:W-:Y:S02]  /*b0e0*/  IMAD.X R3, R13, 0x1, R124, P3 ;  /* 0x000000010d037824 */ /* 0x008fe400018e067c */
[----:B------:R-:W-:-:S03]  /*b0f0*/  IMAD.IADD R12, R12, 0x1, R0 ;  /* 0x000000010c0c7824 */ /* 0x000fc600078e0200 */
[----:B------:R-:W2:Y:S01]  /*b100*/  @!P0 LDG.E.U16 R7, desc[UR40][R2.64] ;  /* 0x0000002802078981 */ /* 0x000ea2000c1e1500 */
[----:B------:R-:W-:-:S03]  /*b110*/  IMAD.X R13, R16, 0x1, R124, P1 ;  /* 0x00000001100d7824 */ /* 0x000fc600008e067c */
[----:B------:R-:W3:Y:S04]  /*b120*/  LDL R16, [R1+0x238] ;  /* 0x0002380001107983 */ /* 0x000ee80000100800 */
[----:B------:R0:W2:Y:S02]  /*b130*/  @!P0 LDG.E.U16 R6, desc[UR40][R12.64] ;  /* 0x000000280c068981 */ /* 0x0000a4000c1e1500 */
[----:B0-----:R-:W-:Y:S02]  /*b140*/  IMAD.IADD R12, R89, 0x1, R0 ;  /* 0x00000001590c7824 */ /* 0x001fe400078e0200 */
[----:B------:R-:W2:Y:S01]  /*b150*/  LDL R89, [R1+0x234] ;  /* 0x0002340001597983 */ /* 0x000ea20000100800 */
[----:B------:R-:W-:Y:S01]  /*b160*/  IADD3 RZ, P1, R14, R0, RZ ;  /* 0x000000000eff7210 */ /* 0x000fe20007f3e0ff */
[----:B------:R-:W-:-:S02]  /*b170*/  IMAD.X R13, R17, 0x1, R124, P2 ;  /* 0x00000001110d7824 */ /* 0x000fc400010e067c */
[----:B------:R-:W2:Y:S01]  /*b180*/  LDL R17, [R1+0x22c] ;  /* 0x00022c0001117983 */ /* 0x000ea20000100800 */
[CC--:B------:R-:W-:Y:S01]  /*b190*/  IADD3 RZ, P3, R11.reuse, R0.reuse, RZ ;  /* 0x000000000bff7210 */ /* 0x0c0fe20007f7e0ff */
[----:B------:R-:W-:Y:S02]  /*b1a0*/  IMAD.IADD R2, R11, 0x1, R0 ;  /* 0x000000010b027824 */ /* 0x000fe400078e0200 */
[----:B------:R-:W2:Y:S02]  /*b1b0*/  LDL R11, [R1+0x228] ;  /* 0x00022800010b7983 */ /* 0x000ea40000100800 */
[--C-:B----4-:R-:W-:Y:S02]  /*b1c0*/  IMAD.X R3, R15, 0x1, R124.reuse, P3 ;  /* 0x000000010f037824 */ /* 0x110fe400018e067c */
[----:B------:R-:W-:Y:S02]  /*b1d0*/  IMAD.X R15, R88, 0x1, R124, P1 ;  /* 0x00000001580f7824 */ /* 0x000fe400008e067c */
[----:B------:R-:W4:Y:S01]  /*b1e0*/  LDL R88, [R1+0x23c] ;  /* 0x00023c0001587983 */ /* 0x000f220000100800 */
[----:B------:R-:W-:Y:S01]  /*b1f0*/  PRMT R5, RZ, 0x7610, R5 ;  /* 0x00007610ff057816 */ /* 0x000fe20000000005 */
[----:B------:R-:W-:Y:S01]  /*b200*/  IMAD.IADD R14, R14, 0x1, R0 ;  /* 0x000000010e0e7824 */ /* 0x000fe200078e0200 */
[----:B------:R-:W-:Y:S01]  /*b210*/  IADD3 RZ, P2, R105, R0, RZ ;  /* 0x0000000069ff7210 */ /* 0x000fe20007f5e0ff */
[----:B------:R0:W4:Y:S04]  /*b220*/  @!P0 LDG.E.U16 R119, desc[UR40][R2.64] ;  /* 0x0000002802778981 */ /* 0x000128000c1e1500 */
[----:B------:R-:W4:Y:S04]  /*b230*/  @!P0 LDG.E.U16 R5, desc[UR40][R12.64] ;  /* 0x000000280c058981 */ /* 0x000f28000c1e1500 */
[----:B------:R2:W4:Y:S01]  /*b240*/  @!P0 LDG.E.U16 R118, desc[UR40][R14.64] ;  /* 0x000000280e768981 */ /* 0x000522000c1e1500 */
[----:B0-----:R-:W-:-:S02]  /*b250*/  PRMT R3, RZ, 0x7610, R3 ;  /* 0x00007610ff037816 */ /* 0x001fc40000000003 */
[CC--:B---3--:R-:W-:Y:S01]  /*b260*/  IADD3 RZ, P1, R16.reuse, R0.reuse, RZ ;  /* 0x0000000010ff7210 */ /* 0x0c8fe20007f3e0ff */
[----:B--2---:R-:W-:Y:S02]  /*b270*/  IMAD.X R15, R89, 0x1, R124, P2 ;  /* 0x00000001590f7824 */ /* 0x004fe400010e067c */
[----:B------:R-:W2:Y:S01]  /*b280*/  LDL R89, [R1+0x24c] ;  /* 0x00024c0001597983 */ /* 0x000ea20000100800 */
[--C-:B------:R-:W-:Y:S01]  /*b290*/  IMAD.IADD R16, R16, 0x1, R0.reuse ;  /* 0x0000000110107824 */ /* 0x100fe200078e0200 */
[C---:B------:R-:W-:Y:S01]  /*b2a0*/  IADD3 RZ, P3, R11.reuse, R0, RZ ;  /* 0x000000000bff7210 */ /* 0x040fe20007f7e0ff */
[----:B------:R-:W-:Y:S02]  /*b2b0*/  IMAD.IADD R12, R11, 0x1, R0 ;  /* 0x000000010b0c7824 */ /* 0x000fe400078e0200 */
[----:B------:R-:W3:Y:S02]  /*b2c0*/  LDL R11, [R1+0x248] ;  /* 0x00024800010b7983 */ /* 0x000ee40000100800 */
[----:B------:R-:W-:-:S02]  /*b2d0*/  IMAD.X R13, R17, 0x1, R124, P3 ;  /* 0x00000001110d7824 */ /* 0x000fc400018e067c */
[----:B----4-:R-:W-:Y:S02]  /*b2e0*/  IMAD.X R17, R88, 0x1, R124, P1 ;  /* 0x0000000158117824 */ /* 0x010fe400008e067c */
[----:B------:R-:W4:Y:S04]  /*b2f0*/  LDL R88, [R1+0x254] ;  /* 0x0002540001587983 */ /* 0x000f280000100800 */
[----:B------:R-:W4:Y:S04]  /*b300*/  @!P0 LDG.E.U16 R3, desc[UR40][R16.64] ;  /* 0x0000002810038981 */ /* 0x000f28000c1e1500 */
[----:B------:R-:W4:Y:S01]  /*b310*/  LDL R17, [R1+0x244] ;  /* 0x0002440001117983 */ /* 0x000f220000100800 */
[----:B------:R-:W-:Y:S01]  /*b320*/  PRMT R117, RZ, 0x7610, R117 ;  /* 0x00007610ff757816 */ /* 0x000fe20000000075 */
[----:B------:R-:W-:-:S02]  /*b330*/  IMAD.IADD R14, R105, 0x1, R0 ;  /* 0x00000001690e7824 */ /* 0x000fc400078e0200 */
[----:B------:R-:W4:Y:S01]  /*b340*/  LDL R105, [R1+0x260] ;  /* 0x0002600001697983 */ /* 0x000f220000100800 */
[----:B------:R-:W-:-:S03]  /*b350*/  PRMT R4, RZ, 0x7610, R4 ;  /* 0x00007610ff047816 */ /* 0x000fc60000000004 */
[----:B------:R-:W4:Y:S01]  /*b360*/  @!P0 LDG.E.U16 R117, desc[UR40][R14.64] ;  /* 0x000000280e758981 */ /* 0x000f22000c1e1500 */
[----:B------:R-:W-:-:S03]  /*b370*/  IADD3 RZ, P3, R95, R0, RZ ;  /* 0x000000005fff7210 */ /* 0x000fc60007f7e0ff */
[----:B------:R0:W4:Y:S02]  /*b380*/  @!P0 LDG.E.U16 R4, desc[UR40][R12.64] ;  /* 0x000000280c048981 */ /* 0x000124000c1e1500 */
[--C-:B0-----:R-:W-:Y:S02]  /*b390*/  IMAD.IADD R12, R95, 0x1, R0.reuse ;  /* 0x000000015f0c7824 */ /* 0x101fe400078e0200 */
[----:B------:R-:W4:Y:S01]  /*b3a0*/  LDL R95, [R1+0x258] ;  /* 0x00025800015f7983 */ /* 0x000f220000100800 */
[CC--:B------:R-:W-:Y:S01]  /*b3b0*/  IADD3 RZ, P1, R94.reuse, R0.reuse, RZ ;  /* 0x000000005eff7210 */ /* 0x0c0fe20007f3e0ff */
[----:B------:R-:W-:Y:S02]  /*b3c0*/  IMAD.IADD R16, R94, 0x1, R0 ;  /* 0x000000015e107824 */ /* 0x000fe400078e0200 */
[----:B------:R-:W4:Y:S01]  /*b3d0*/  LDL R94, [R1+0x51c] ;  /* 0x00051c00015e7983 */ /* 0x000f220000100800 */
[----:B---3--:R-:W-:-:S05]  /*b3e0*/  IADD3 RZ, P2, R11, R0, RZ ;  /* 0x000000000bff7210 */ /* 0x008fca0007f5e0ff */
[----:B--2---:R-:W-:Y:S02]  /*b3f0*/  IMAD.X R15, R89, 0x1, R124, P2 ;  /* 0x00000001590f7824 */ /* 0x004fe400010e067c */
[----:B------:R-:W2:Y:S01]  /*b400*/  LDL R89, [R1+0x264] ;  /* 0x0002640001597983 */ /* 0x000ea20000100800 */
[----:B------:R-:W-:-:S03]  /*b410*/  IMAD.IADD R14, R11, 0x1, R0 ;  /* 0x000000010b0e7824 */ /* 0x000fc600078e0200 */
[----:B------:R-:W3:Y:S01]  /*b420*/  LDL R11, [R1+0x25c] ;  /* 0x00025c00010b7983 */ /* 0x000ee20000100800 */
[----:B----4-:R-:W-:Y:S01]  /*b430*/  IADD3.X R13, R17, R124, RZ, P3, !PT ;  /* 0x0000007c110d7210 */ /* 0x010fe20001ffe4ff */
[----:B------:R-:W-:Y:S02]  /*b440*/  IMAD.X R17, R88, 0x1, R124, P1 ;  /* 0x0000000158117824 */ /* 0x000fe400008e067c */
[----:B------:R-:W4:Y:S01]  /*b450*/  LDL R88, [R1+0x510] ;  /* 0x0005100001587983 */ /* 0x000f220000100800 */
[----:B------:R-:W-:Y:S02]  /*b460*/  PRMT R116, RZ, 0x7610, R116 ;  /* 0x00007610ff747816 */ /* 0x000fe40000000074 */
[----:B------:R-:W-:Y:S02]  /*b470*/  IADD3 RZ, P1, R105, R0, RZ ;  /* 0x0000000069ff7210 */ /* 0x000fe40007f3e0ff */
[----:B------:R-:W-:Y:S02]  /*b480*/  PRMT R114, RZ, 0x7610, R114 ;  /* 0x00007610ff727816 */ /* 0x000fe40000000072 */
[----:B------:R0:W4:Y:S01]  /*b490*/  @!P0 LDG.E.U16 R116, desc[UR40][R12.64] ;  /* 0x000000280c748981 */ /* 0x000122000c1e1500 */
[----:B------:R-:W-:-:S02]  /*b4a0*/  PRMT R115, RZ, 0x7610, R115 ;  /* 0x00007610ff737816 */ /* 0x000fc40000000073 */
[----:B------:R-:W-:-:S04]  /*b4b0*/  PRMT R2, RZ, 0x7610, R2 ;  /* 0x00007610ff027816 */ /* 0x000fc80000000002 */
[----:B------:R1:W4:Y:S01]  /*b4c0*/  @!P0 LDG.E.U16 R115, desc[UR40][R16.64] ;  /* 0x0000002810738981 */ /* 0x000322000c1e1500 */
[----:B0-----:R-:W-:-:S03]  /*b4d0*/  IMAD.IADD R12, R105, 0x1, R0 ;  /* 0x00000001690c7824 */ /* 0x001fc600078e0200 */
[----:B------:R0:W4:Y:S01]  /*b4e0*/  @!P0 LDG.E.U16 R2, desc[UR40][R14.64] ;  /* 0x000000280e028981 */ /* 0x000122000c1e1500 */
[----:B------:R-:W-:-:S03]  /*b4f0*/  IADD3 RZ, P2, R95, R0, RZ ;  /* 0x000000005fff7210 */ /* 0x000fc60007f5e0ff */
[----:B------:R-:W4:Y:S01]  /*b500*/  LDL R105, [R1+0x280] ;  /* 0x0002800001697983 */ /* 0x000f220000100800 */
[----:B-1----:R-:W-:-:S03]  /*b510*/  IMAD.IADD R16, R95, 0x1, R0 ;  /* 0x000000015f107824 */ /* 0x002fc600078e0200 */
[----:B------:R-:W4:Y:S01]  /*b520*/  LDL R95, [R1+0x270] ;  /* 0x00027000015f7983 */ /* 0x000f220000100800 */
[----:B--2---:R-:W-:-:S03]  /*b530*/  IMAD.X R13, R89, 0x1, R124, P1 ;  /* 0x00000001590d7824 */ /* 0x004fc600008e067c */
[----:B------:R-:W2:Y:S04]  /*b540*/  LDL R89, [R1+0x278] ;  /* 0x0002780001597983 */ /* 0x000ea80000100800 */
[----:B------:R-:W2:Y:S01]  /*b550*/  @!P0 LDG.E.U16 R114, desc[UR40][R12.64] ;  /* 0x000000280c728981 */ /* 0x000ea2000c1e1500 */
[----:B---3--:R-:W-:-:S03]  /*b560*/  IMAD.X R17, R11, 0x1, R124, P2 ;  /* 0x000000010b117824 */ /* 0x008fc600010e067c */
[----:B------:R-:W3:Y:S04]  /*b570*/  LDL R11, [R1+0x26c] ;  /* 0x00026c00010b7983 */ /* 0x000ee80000100800 */
[----:B------:R-:W2:Y:S01]  /*b580*/  LDL R13, [R1+0x268] ;  /* 0x00026800010d7983 */ /* 0x000ea20000100800 */
[----:B0-----:R-:W-:-:S03]  /*b590*/  IADD3 R14, P2, R94, R0, RZ ;  /* 0x000000005e0e7210 */ /* 0x001fc60007f5e0ff */
[----:B------:R-:W3:Y:S02]  /*b5a0*/  LDL R94, [R1+0x274] ;  /* 0x00027400015e7983 */ /* 0x000ee40000100800 */
[----:B----4-:R-:W-:Y:S02]  /*b5b0*/  IMAD.X R15, R88, 0x1, R124, P2 ;  /* 0x00000001580f7824 */ /* 0x010fe400010e067c */
[----:B------:R-:W4:Y:S01]  /*b5c0*/  LDL R88, [R1+0x27c] ;  /* 0x00027c0001587983 */ /* 0x000f220000100800 */
[----:B------:R-:W-:-:S06]  /*b5d0*/  PRMT R98, RZ, 0x7610, R98 ;  /* 0x00007610ff627816 */ /* 0x000fcc0000000062 */
[----:B------:R0:W4:Y:S01]  /*b5e0*/  @!P0 LDG.E.U16 R98, desc[UR40][R14.64] ;  /* 0x000000280e628981 */ /* 0x000122000c1e1500 */
[----:B------:R-:W-:Y:S02]  /*b5f0*/  PRMT R22, RZ, 0x7610, R22 ;  /* 0x00007610ff167816 */ /* 0x000fe40000000016 */
[CC--:B------:R-:W-:Y:S01]  /*b600*/  IADD3 RZ, P1, R95.reuse, R0.reuse, RZ ;  /* 0x000000005fff7210 */ /* 0x0c0fe20007f3e0ff */
[--C-:B0-----:R-:W-:Y:S02]  /*b610*/  IMAD.IADD R14, R95, 0x1, R0.reuse ;  /* 0x000000015f0e7824 */ /* 0x101fe400078e0200 */
[----:B------:R-:W4:Y:S01]  /*b620*/  LDL R95, [R1+0x288] ;  /* 0x00028800015f7983 */ /* 0x000f220000100800 */
[C---:B--2---:R-:W-:Y:S01]  /*b630*/  IADD3 RZ, P2, R13.reuse, R0, RZ ;  /* 0x000000000dff7210 */ /* 0x044fe20007f5e0ff */
[----:B------:R-:W-:-:S04]  /*b640*/  IMAD.IADD R12, R13, 0x1, R0 ;  /* 0x000000010d0c7824 */ /* 0x000fc800078e0200 */
[--C-:B---3--:R-:W-:Y:S02]  /*b650*/  IMAD.X R13, R11, 0x1, R124.reuse, P2 ;  /* 0x000000010b0d7824 */ /* 0x108fe400010e067c */
[----:B------:R-:W2:Y:S01]  /*b660*/  LDL R11, [R1+0x284] ;  /* 0x00028400010b7983 */ /* 0x000ea20000100800 */
[----:B------:R-:W-:-:S03]  /*b670*/  IMAD.X R15, R94, 0x1, R124, P1 ;  /* 0x000000015e0f7824 */ /* 0x000fc600008e067c */
[----:B------:R-:W3:Y:S01]  /*b680*/  LDL R94, [R1+0x28c] ;  /* 0x00028c00015e7983 */ /* 0x000ee20000100800 */
[----:B------:R-:W-:-:S03]  /*b690*/  IADD3 RZ, P2, R89, R0, RZ ;  /* 0x0000000059ff7210 */ /* 0x000fc60007f5e0ff */
[----:B------:R0:W3:Y:S02]  /*b6a0*/  @!P0 LDG.E.U16 R22, desc[UR40][R12.64] ;  /* 0x000000280c168981 */ /* 0x0000e4000c1e1500 */
[----:B0-----:R-:W-:Y:S02]  /*b6b0*/  IMAD.IADD R12, R89, 0x1, R0 ;  /* 0x00000001590c7824 */ /* 0x001fe400078e0200 */
[----:B------:R-:W3:Y:S01]  /*b6c0*/  LDL R89, [R1+0x290] ;  /* 0x0002900001597983 */ /* 0x000ee20000100800 */
[----:B----4-:R-:W-:-:S03]  /*b6d0*/  IMAD.X R13, R88, 0x1, R124, P2 ;  /* 0x00000001580d7824 */ /* 0x010fc600010e067c */
[----:B------:R-:W4:Y:S01]  /*b6e0*/  LDL R88, [R1+0x294] ;  /* 0x0002940001587983 */ /* 0x000f220000100800 */
[----:B------:R-:W-:Y:S02]  /*b6f0*/  PRMT R113, RZ, 0x7610, R113 ;  /* 0x00007610ff717816 */ /* 0x000fe40000000071 */
[----:B------:R-:W-:Y:S02]  /*b700*/  IADD3 RZ, P1, R105, R0, RZ ;  /* 0x0000000069ff7210 */ /* 0x000fe40007f3e0ff */
[----:B------:R-:W-:Y:S02]  /*b710*/  PRMT R21, RZ, 0x7610, R21 ;  /* 0x00007610ff157816 */ /* 0x000fe40000000015 */
[----:B------:R0:W4:Y:S01]  /*b720*/  @!P0 LDG.E.U16 R113, desc[UR40][R14.64] ;  /* 0x000000280e718981 */ /* 0x000122000c1e1500 */
[----:B------:R-:W-:-:S03]  /*b730*/  PRMT R20, RZ, 0x7610, R20 ;  /* 0x00007610ff147816 */ /* 0x000fc60000000014 */
[----:B------:R1:W4:Y:S01]  /*b740*/  @!P0 LDG.E.U16 R21, desc[UR40][R12.64] ;  /* 0x000000280c158981 */ /* 0x000322000c1e1500 */
[----:B0-----:R-:W-:-:S03]  /*b750*/  IMAD.IADD R14, R105, 0x1, R0 ;  /* 0x00000001690e7824 */ /* 0x001fc600078e0200 */
[----:B------:R-:W4:Y:S01]  /*b760*/  LDL R105, [R1+0x298] ;  /* 0x0002980001697983 */ /* 0x000f220000100800 */
[----:B-1----:R-:W-:Y:S02]  /*b770*/  IMAD.IADD R12, R95, 0x1, R0 ;  /* 0x000000015f0c7824 */ /* 0x002fe400078e0200 */
[--C-:B--2---:R-:W-:Y:S01]  /*b780*/  IMAD.X R15, R11, 0x1, R124.reuse, P1 ;  /* 0x000000010b0f7824 */ /* 0x104fe200008e067c */
[-C--:B------:R-:W-:Y:S01]  /*b790*/  IADD3 RZ, P1, R95, R0.reuse, RZ ;  /* 0x000000005fff7210 */ /* 0x080fe20007f3e0ff */
[----:B------:R-:W2:Y:S04]  /*b7a0*/  LDL R11, [R1+0x29c] ;  /* 0x00029c00010b7983 */ /* 0x000ea80000100800 */
[----:B---3--:R-:W-:Y:S01]  /*b7b0*/  IMAD.X R13, R94, 0x1, R124, P1 ;  /* 0x000000015e0d7824 */ /* 0x008fe200008e067c */
[----:B------:R-:W3:Y:S04]  /*b7c0*/  LDL R95, [R1+0x2a0] ;  /* 0x0002a000015f7983 */ /* 0x000ee80000100800 */
[----:B------:R0:W3:Y:S04]  /*b7d0*/  @!P0 LDG.E.U16 R20, desc[UR40][R12.64] ;  /* 0x000000280c148981 */ /* 0x0000e8000c1e1500 */
[----:B------:R-:W3:Y:S01]  /*b7e0*/  LDL R94, [R1+0x2a4] ;  /* 0x0002a400015e7983 */ /* 0x000ee20000100800 */
[C---:B------:R-:W-:Y:S01]  /*b7f0*/  IADD3 RZ, P1, R89.reuse, R0, RZ ;  /* 0x0000000059ff7210 */ /* 0x040fe20007f3e0ff */
[----:B0-----:R-:W-:-:S02]  /*b800*/  IMAD.IADD R12, R89, 0x1, R0 ;  /* 0x00000001590c7824 */ /* 0x001fc400078e0200 */
[----:B------:R-:W3:Y:S02]  /*b810*/  LDL R89, [R1+0x2a8] ;  /* 0x0002a80001597983 */ /* 0x000ee40000100800 */
[----:B----4-:R-:W-:Y:S02]  /*b820*/  IMAD.X R13, R88, 0x1, R124, P1 ;  /* 0x00000001580d7824 */ /* 0x010fe400008e067c */
[----:B------:R-:W4:Y:S01]  /*b830*/  LDL R88, [R1+0x2ac] ;  /* 0x0002ac0001587983 */ /* 0x000f220000100800 */
[----:B------:R-:W-:Y:S02]  /*b840*/  PRMT R111, RZ, 0x7610, R111 ;  /* 0x00007610ff6f7816 */ /* 0x000fe4000000006f */
[----:B------:R-:W-:-:S04]  /*b850*/  PRMT R19, RZ, 0x7610, R19 ;  /* 0x00007610ff137816 */ /* 0x000fc80000000013 */
[----:B------:R0:W4:Y:S01]  /*b860*/  @!P0 LDG.E.U16 R111, desc[UR40][R12.64] ;  /* 0x000000280c6f8981 */ /* 0x000122000c1e1500 */
[CC--:B------:R-:W-:Y:S01]  /*b870*/  IADD3 RZ, P1, R105.reuse, R0.reuse, RZ ;  /* 0x0000000069ff7210 */ /* 0x0c0fe20007f3e0ff */
[----:B0-----:R-:W-:Y:S01]  /*b880*/  IMAD.IADD R12, R105, 0x1, R0 ;  /* 0x00000001690c7824 */ /* 0x001fe200078e0200 */
[----:B------:R-:W-:Y:S01]  /*b890*/  PRMT R110, RZ, 0x7610, R110 ;  /* 0x00007610ff6e7816 */ /* 0x000fe2000000006e */
[----:B------:R-:W4:Y:S01]  /*b8a0*/  LDL.LU R105, [R1+0x6d4] ;  /* 0x0006d40001697983 */ /* 0x000f220000300800 */
[----:B------:R-:W-:Y:S01]  /*b8b0*/  PRMT R18, RZ, 0x7610, R18 ;  /* 0x00007610ff127816 */ /* 0x000fe20000000012 */
[----:B--2---:R-:W-:Y:S02]  /*b8c0*/  IMAD.X R13, R11, 0x1, R124, P1 ;  /* 0x000000010b0d7824 */ /* 0x004fe400008e067c */
[----:B------:R-:W2:Y:S01]  /*b8d0*/  LDL R11, [R1+0x2b4] ;  /* 0x0002b400010b7983 */ /* 0x000ea20000100800 */
[----:B---3--:R-:W-:-:S03]  /*b8e0*/  IADD3 RZ, P1, R95, R0, RZ ;  /* 0x000000005fff7210 */ /* 0x008fc60007f3e0ff */
[----:B------:R0:W3:Y:S02]  /*b8f0*/  @!P0 LDG.E.U16 R19, desc[UR40][R12.64] ;  /* 0x000000280c138981 */ /* 0x0000e4000c1e1500 */
[----:B0-----:R-:W-:Y:S02]  /*b900*/  IMAD.IADD R12, R95, 0x1, R0 ;  /* 0x000000015f0c7824 */ /* 0x001fe400078e0200 */
[----:B------:R-:W-:Y:S01]  /*b910*/  IMAD.X R13, R94, 0x1, R124, P1 ;  /* 0x000000015e0d7824 */ /* 0x000fe200008e067c */
[----:B------:R-:W3:Y:S01]  /*b920*/  LDL R95, [R1+0x2b8] ;  /* 0x0002b800015f7983 */ /* 0x000ee20000100800 */
[----:B------:R-:W-:-:S03]  /*b930*/  IADD3 RZ, P1, R89, R0, RZ ;  /* 0x0000000059ff7210 */ /* 0x000fc60007f3e0ff */
[----:B------:R0:W3:Y:S04]  /*b940*/  @!P0 LDG.E.U16 R110, desc[UR40][R12.64] ;  /* 0x000000280c6e8981 */ /* 0x0000e8000c1e1500 */
[----:B------:R-:W3:Y:S01]  /*b950*/  LDL R94, [R1+0x2bc] ;  /* 0x0002bc00015e7983 */ /* 0x000ee20000100800 */
[----:B0-----:R-:W-:-:S03]  /*b960*/  IMAD.IADD R12, R89, 0x1, R0 ;  /* 0x00000001590c7824 */ /* 0x001fc600078e0200 */
[----:B------:R-:W3:Y:S01]  /*b970*/  LDL R89, [R1+0x2c0] ;  /* 0x0002c00001597983 */ /* 0x000ee20000100800 */
[----:B----4-:R-:W-:-:S03]  /*b980*/  IMAD.X R13, R88, 0x1, R124, P1 ;  /* 0x00000001580d7824 */ /* 0x010fc600008e067c */
[----:B------:R-:W4:Y:S04]  /*b990*/  LDL R88, [R1+0x2c4] ;  /* 0x0002c40001587983 */ /* 0x000f280000100800 */
[----:B------:R-:W4:Y:S04]  /*b9a0*/  @!P0 LDG.E.U16 R18, desc[UR40][R12.64] ;  /* 0x000000280c128981 */ /* 0x000f28000c1e1500 */
[----:B------:R-:W2:Y:S01]  /*b9b0*/  LDL R13, [R1+0x2b0] ;  /* 0x0002b000010d7983 */ /* 0x000ea20000100800 */
[----:B------:R-:W-:Y:S02]  /*b9c0*/  PRMT R23, RZ, 0x7610, R23 ;  /* 0x00007610ff177816 */ /* 0x000fe40000000017 */
[----:B------:R-:W-:-:S04]  /*b9d0*/  PRMT R109, RZ, 0x7610, R109 ;  /* 0x00007610ff6d7816 */ /* 0x000fc8000000006d */
[----:B------:R0:W4:Y:S01]  /*b9e0*/  @!P0 LDG.E.U16 R23, desc[UR40][R16.64] ;  /* 0x0000002810178981 */ /* 0x000122000c1e1500 */
[----:B------:R-:W-:Y:S02]  /*b9f0*/  PRMT R108, RZ, 0x7610, R108 ;  /* 0x00007610ff6c7816 */ /* 0x000fe4000000006c */
[----:B0-----:R-:W-:Y:S02]  /*ba00*/  PRMT R17, RZ, 0x7610, R17 ;  /* 0x00007610ff117816 */ /* 0x001fe40000000011 */
[C---:B--2---:R-:W-:Y:S01]  /*ba10*/  IADD3 RZ, P1, R13.reuse, R0, RZ ;  /* 0x000000000dff7210 */ /* 0x044fe20007f3e0ff */
[----:B------:R-:W-:-:S04]  /*ba20*/  IMAD.IADD R12, R13, 0x1, R0 ;  /* 0x000000010d0c7824 */ /* 0x000fc800078e0200 */
[----:B------:R-:W-:Y:S01]  /*ba30*/  IMAD.X R13, R11, 0x1, R124, P1 ;  /* 0x000000010b0d7824 */ /* 0x000fe200008e067c */
[CC--:B---3--:R-:W-:Y:S01]  /*ba40*/  IADD3 RZ, P1, R95.reuse, R0.reuse, RZ ;  /* 0x000000005fff7210 */ /* 0x0c8fe20007f3e0ff */
[----:B------:R-:W2:Y:S04]  /*ba50*/  LDL R11, [R1+0x2c8] ;  /* 0x0002c800010b7983 */ /* 0x000ea80000100800 */
[----:B------:R0:W3:Y:S02]  /*ba60*/  @!P0 LDG.E.U16 R109, desc[UR40][R12.64] ;  /* 0x000000280c6d8981 */ /* 0x0000e4000c1e1500 */
[----:B0-----:R-:W-:Y:S02]  /*ba70*/  IMAD.IADD R12, R95, 0x1, R0 ;  /* 0x000000015f0c7824 */ /* 0x001fe400078e0200 */
[----:B------:R-:W-:Y:S01]  /*ba80*/  IMAD.X R13, R94, 0x1, R124, P1 ;  /* 0x000000015e0d7824 */ /* 0x000fe200008e067c */
[----:B------:R-:W-:Y:S01]  /*ba90*/  IADD3 RZ, P1, R89, R0, RZ ;  /* 0x0000000059ff7210 */ /* 0x000fe20007f3e0ff */
[----:B------:R-:W3:Y:S04]  /*baa0*/  LDL R95, [R1+0x2d4] ;  /* 0x0002d400015f7983 */ /* 0x000ee80000100800 */
[----:B------:R0:W3:Y:S01]  /*bab0*/  @!P0 LDG.E.U16 R17, desc[UR40][R12.64] ;  /* 0x000000280c118981 */ /* 0x0000e2000c1e1500 */
[----:B------:R-:W-:-:S03]  /*bac0*/  PRMT R16, RZ, 0x7610, R16 ;  /* 0x00007610ff107816 */ /* 0x000fc60000000010 */
[----:B------:R-:W3:Y:S01]  /*bad0*/  LDL R94, [R1+0x2d8] ;  /* 0x0002d800015e7983 */ /* 0x000ee20000100800 */
[----:B0-----:R-:W-:Y:S02]  /*bae0*/  IMAD.IADD R12, R89, 0x1, R0 ;  /* 0x00000001590c7824 */ /* 0x001fe400078e0200 */
[----:B----4-:R-:W-:Y:S01]  /*baf0*/  IMAD.X R13, R88, 0x1, R124, P1 ;  /* 0x00000001580d7824 */ /* 0x010fe200008e067c */
[----:B------:R-:W4:Y:S04]  /*bb00*/  LDL R89, [R1+0x2dc] ;  /* 0x0002dc0001597983 */ /* 0x000f280000100800 */
[----:B------:R0:W4:Y:S04]  /*bb10*/  @!P0 LDG.E.U16 R108, desc[UR40][R12.64] ;  /* 0x000000280c6c8981 */ /* 0x000128000c1e1500 */
[----:B------:R-:W4:Y:S04]  /*bb20*/  LDL R88, [R1+0x2e0] ;  /* 0x0002e00001587983 */ /* 0x000f280000100800 */
[----:B------:R-:W3:Y:S01]  /*bb30*/  LDL R13, [R1+0x2cc] ;  /* 0x0002cc00010d7983 */ /* 0x000ee20000100800 */
[C---:B--2---:R-:W-:Y:S01]  /*bb40*/  IADD3 RZ, P1, R11.reuse, R0, RZ ;  /* 0x000000000bff7210 */ /* 0x044fe20007f3e0ff */
[----:B0-----:R-:W-:-:S02]  /*bb50*/  IMAD.IADD R12, R11, 0x1, R0 ;  /* 0x000000010b0c7824 */ /* 0x001fc400078e0200 */
[----:B------:R-:W2:Y:S02]  /*bb60*/  LDL R11, [R1+0x2e4] ;  /* 0x0002e400010b7983 */ /* 0x000ea40000100800 */
[----:B---3--:R-:W-:-:S05]  /*bb70*/  IMAD.X R13, R13, 0x1, R124, P1 ;  /* 0x000000010d0d7824 */ /* 0x008fca00008e067c */
[----:B------:R-:W3:Y:S04]  /*bb80*/  @!P0 LDG.E.U16 R16, desc[UR40][R12.64] ;  /* 0x000000280c108981 */ /* 0x000ee8000c1e1500 */
[----:B------:R-:W4:Y:S01]  /*bb90*/  LDL R13, [R1+0x2d0] ;  /* 0x0002d000010d7983 */ /* 0x000f220000100800 */
[----:B------:R-:W-:Y:S02]  /*bba0*/  PRMT R112, RZ, 0x7610, R112 ;  /* 0x00007610ff707816 */ /* 0x000fe40000000070 */
[----:B------:R-:W-:-:S04]  /*bbb0*/  PRMT R107, RZ, 0x7610, R107 ;  /* 0x00007610ff6b7816 */ /* 0x000fc8000000006b */
[----:B------:R0:W3:Y:S01]  /*bbc0*/  @!P0 LDG.E.U16 R112, desc[UR40][R14.64] ;  /* 0x000000280e708981 */ /* 0x0000e2000c1e1500 */
[----:B------:R-:W-:Y:S02]  /*bbd0*/  PRMT R91, RZ, 0x7610, R91 ;  /* 0x00007610ff5b7816 */ /* 0x000fe4000000005b */
[----:B0-----:R-:W-:Y:S02]  /*bbe0*/  PRMT R15, RZ, 0x7610, R15 ;  /* 0x00007610ff0f7816 */ /* 0x001fe4000000000f */
[C---:B----4-:R-:W-:Y:S01]  /*bbf0*/  IADD3 RZ, P1, R13.reuse, R0, RZ ;  /* 0x000000000dff7210 */ /* 0x050fe20007f3e0ff */
[----:B------:R-:W-:-:S04]  /*bc00*/  IMAD.IADD R12, R13, 0x1, R0 ;  /* 0x000000010d0c7824 */ /* 0x000fc800078e0200 */
[----:B------:R-:W-:Y:S01]  /*bc10*/  IMAD.X R13, R95, 0x1, R124, P1 ;  /* 0x000000015f0d7824 */ /* 0x000fe200008e067c */
[CC--:B------:R-:W-:Y:S01]  /*bc20*/  IADD3 RZ, P1, R94.reuse, R0.reuse, RZ ;  /* 0x000000005eff7210 */ /* 0x0c0fe20007f3e0ff */
[----:B------:R-:W4:Y:S04]  /*bc30*/  LDL R95, [R1+0x2fc] ;  /* 0x0002fc00015f7983 */ /* 0x000f280000100800 */
[----:B------:R0:W3:Y:S02]  /*bc40*/  @!P0 LDG.E.U16 R107, desc[UR40][R12.64] ;  /* 0x000000280c6b8981 */ /* 0x0000e4000c1e1500 */
[----:B0-----:R-:W-:Y:S02]  /*bc50*/  IMAD.IADD R12, R94, 0x1, R0 ;  /* 0x000000015e0c7824 */ /* 0x001fe400078e0200 */
[----:B------:R-:W-:Y:S01]  /*bc60*/  IMAD.X R13, R89, 0x1, R124, P1 ;  /* 0x00000001590d7824 */ /* 0x000fe200008e067c */
[----:B------:R-:W-:Y:S01]  /*bc70*/  IADD3 RZ, P1, R88, R0, RZ ;  /* 0x0000000058ff7210 */ /* 0x000fe20007f3e0ff */
[----:B------:R-:W4:Y:S04]  /*bc80*/  LDL R89, [R1+0x2f4] ;  /* 0x0002f40001597983 */ /* 0x000f280000100800 */
[----:B------:R0:W3:Y:S01]  /*bc90*/  @!P0 LDG.E.U16 R15, desc[UR40][R12.64] ;  /* 0x000000280c0f8981 */ /* 0x0000e2000c1e1500 */
[----:B------:R-:W-:-:S03]  /*bca0*/  PRMT R14, RZ, 0x7610, R14 ;  /* 0x00007610ff0e7816 */ /* 0x000fc6000000000e */
[----:B------:R-:W3:Y:S01]  /*bcb0*/  LDL R94, [R1+0x300] ;  /* 0x00030000015e7983 */ /* 0x000ee20000100800 */
[--C-:B0-----:R-:W-:Y:S01]  /*bcc0*/  IMAD.IADD R12, R88, 0x1, R0.reuse ;  /* 0x00000001580c7824 */ /* 0x101fe200078e0200 */
[----:B--2---:R-:W-:Y:S02]  /*bcd0*/  IADD3.X R13, R11, R124, RZ, P1, !PT ;  /* 0x0000007c0b0d7210 */ /* 0x004fe40000ffe4ff */
[----:B------:R-:W2:Y:S04]  /*bce0*/  LDL R88, [R1+0x2f8] ;  /* 0x0002f80001587983 */ /* 0x000ea80000100800 */
[----:B------:R0:W3:Y:S04]  /*bcf0*/  @!P0 LDG.E.U16 R91, desc[UR40][R12.64] ;  /* 0x000000280c5b8981 */ /* 0x0000e8000c1e1500 */
[----:B------:R-:W3:Y:S04]  /*bd00*/  LDL R11, [R1+0x304] ;  /* 0x00030400010b7983 */ /* 0x000ee80000100800 */
[----:B------:R-:W4:Y:S02]  /*bd10*/  LDL R13, [R1+0x2e8] ;  /* 0x0002e800010d7983 */ /* 0x000f240000100800 */
[C---:B----4-:R-:W-:Y:S01]  /*bd20*/  IADD3 RZ, P1, R13.reuse, R0, RZ ;  /* 0x000000000dff7210 */ /* 0x050fe20007f3e0ff */
[----:B0-----:R-:W-:-:S02]  /*bd30*/  IMAD.IADD R12, R13, 0x1, R0 ;  /* 0x000000010d0c7824 */ /* 0x001fc400078e0200 */
[----:B------:R-:W4:Y:S02]  /*bd40*/  LDL R13, [R1+0x2ec] ;  /* 0x0002ec00010d7983 */ /* 0x000f240000100800 */
[----:B----4-:R-:W-:-:S05]  /*bd50*/  IMAD.X R13, R13, 0x1, R124, P1 ;  /* 0x000000010d0d7824 */ /* 0x010fca00008e067c */
[----:B------:R0:W4:Y:S04]  /*bd60*/  @!P0 LDG.E.U16 R14, desc[UR40][R12.64] ;  /* 0x000000280c0e8981 */ /* 0x000128000c1e1500 */
[----:B------:R-:W2:Y:S01]  /*bd70*/  LDL R13, [R1+0x2f0] ;  /* 0x0002f000010d7983 */ /* 0x000ea20000100800 */
[----:B------:R-:W-:Y:S02]  /*bd80*/  PRMT R90, RZ, 0x7610, R90 ;  /* 0x00007610ff5a7816 */ /* 0x000fe4000000005a */
[C---:B--2---:R-:W-:Y:S01]  /*bd90*/  IADD3 RZ, P1, R13.reuse, R0, RZ ;  /* 0x000000000dff7210 */ /* 0x044fe20007f3e0ff */
[----:B0-----:R-:W-:-:S04]  /*bda0*/  IMAD.IADD R12, R13, 0x1, R0 ;  /* 0x000000010d0c7824 */ /* 0x001fc800078e0200 */
[----:B------:R-:W-:Y:S01]  /*bdb0*/  IMAD.X R13, R89, 0x1, R124, P1 ;  /* 0x00000001590d7824 */ /* 0x000fe200008e067c */
[C---:B------:R-:W-:Y:S01]  /*bdc0*/  IADD3 RZ, P1, R88.reuse, R0, RZ ;  /* 0x0000000058ff7210 */ /* 0x040fe20007f3e0ff */
[----:B------:R-:W-:-:S03]  /*bdd0*/  IMAD.IADD R88, R88, 0x1, R0 ;  /* 0x0000000158587824 */ /* 0x000fc600078e0200 */
[----:B------:R0:W2:Y:S01]  /*bde0*/  @!P0 LDG.E.U16 R90, desc[UR40][R12.64] ;  /* 0x000000280c5a8981 */ /* 0x0000a2000c1e1500 */
[----:B------:R-:W-:Y:S01]  /*bdf0*/  IMAD.X R89, R95, 0x1, R124, P1 ;  /* 0x000000015f597824 */ /* 0x000fe200008e067c */
[C---:B---3--:R-:W-:Y:S02]  /*be00*/  IADD3 RZ, P1, R94.reuse, R0, RZ ;  /* 0x000000005eff7210 */ /* 0x048fe40007f3e0ff */
[----:B0-----:R-:W-:Y:S01]  /*be10*/  PRMT R13, RZ, 0x7610, R13 ;  /* 0x00007610ff0d7816 */ /* 0x001fe2000000000d */
[----:B------:R-:W-:Y:S02]  /*be20*/  IMAD.IADD R94, R94, 0x1, R0 ;  /* 0x000000015e5e7824 */ /* 0x000fe400078e0200 */
[----:B------:R-:W-:Y:S01]  /*be30*/  IMAD.X R95, R11, 0x1, R124, P1 ;  /* 0x000000010b5f7824 */ /* 0x000fe200008e067c */
[----:B------:R-:W-:Y:S01]  /*be40*/  PRMT R12, RZ, 0x7610, R12 ;  /* 0x00007610ff0c7816 */ /* 0x000fe2000000000c */
[----:B------:R-:W3:Y:S04]  /*be50*/  LDL R11, [R1+0x504] ;  /* 0x00050400010b7983 */ /* 0x000ee80000100800 */
[----:B------:R0:W2:Y:S02]  /*be60*/  @!P0 LDG.E.U16 R13, desc[UR40][R88.64] ;  /* 0x00000028580d8981 */ /* 0x0000a4000c1e1500 */
[----:B0-----:R-:W-:-:S06]  /*be70*/  PRMT R89, RZ, 0x7610, R89 ;  /* 0x00007610ff597816 */ /* 0x001fcc0000000059 */
[----:B------:R0:W2:Y:S04]  /*be80*/  @!P0 LDG.E.U16 R89, desc[UR40][R94.64] ;  /* 0x000000285e598981 */ /* 0x0000a8000c1e1500 */
[----:B------:R-:W4:Y:S02]  /*be90*/  LDL R95, [R1+0x308] ;  /* 0x00030800015f7983 */ /* 0x000f240000100800 */
[C---:B----4-:R-:W-:Y:S01]  /*bea0*/  IADD3 RZ, P1, R95.reuse, R0, RZ ;  /* 0x000000005fff7210 */ /* 0x050fe20007f3e0ff */
[----:B0-----:R-:W-:Y:S02]  /*beb0*/  IMAD.IADD R94, R95, 0x1, R0 ;  /* 0x000000015f5e7824 */ /* 0x001fe400078e0200 */
[----:B------:R-:W4:Y:S02]  /*bec0*/  LDL R95, [R1+0x30c] ;  /* 0x00030c00015f7983 */ /* 0x000f240000100800 */
[----:B----4-:R-:W-:-:S05]  /*bed0*/  IMAD.X R95, R95, 0x1, R124, P1 ;  /* 0x000000015f5f7824 */ /* 0x010fca00008e067c */
[----:B------:R0:W4:Y:S04]  /*bee0*/  @!P0 LDG.E.U16 R12, desc[UR40][R94.64] ;  /* 0x000000285e0c8981 */ /* 0x000128000c1e1500 */
[----:B------:R-:W3:Y:S02]  /*bef0*/  LDL R95, [R1+0x310] ;  /* 0x00031000015f7983 */ /* 0x000ee40000100800 */
[C---:B---3--:R-:W-:Y:S01]  /*bf00*/  IADD3 RZ, P1, R95.reuse, R0, RZ ;  /* 0x000000005fff7210 */ /* 0x048fe20007f3e0ff */
[----:B0-----:R-:W-:Y:S02]  /*bf10*/  IMAD.IADD R94, R95, 0x1, R0 ;  /* 0x000000015f5e7824 */ /* 0x001fe400078e0200 */
[----:B------:R-:W3:Y:S01]  /*bf20*/  LDL R95, [R1+0x314] ;  /* 0x00031400015f7983 */ /* 0x000ee20000100800 */
[----:B------:R-:W-:Y:S01]  /*bf30*/  PRMT R88, RZ, 0x7610, R88 ;  /* 0x00007610ff587816 */ /* 0x000fe20000000058 */
[----:B---3--:R-:W-:-:S05]  /*bf40*/  IMAD.X R95, R95, 0x1, R124, P1 ;  /* 0x000000015f5f7824 */ /* 0x008fca00008e067c */
[----:B------:R0:W3:Y:S04]  /*bf50*/  @!P0 LDG.E.U16 R88, desc[UR40][R94.64] ;  /* 0x000000285e588981 */ /* 0x0000e8000c1e1500 */
[----:B------:R-:W0:Y:S02]  /*bf60*/  LDL R95, [R1+0x514] ;  /* 0x00051400015f7983 */ /* 0x000e240000100800 */
[----:B0-----:R-:W-:Y:S02]  /*bf70*/  IADD3 R94, P1, R95, R0, RZ ;  /* 0x000000005f5e7210 */ /* 0x001fe40007f3e0ff */
[----:B------:R-:W2:Y:S01]  /*bf80*/  LDL R95, [R1+0x500] ;  /* 0x00050000015f7983 */ /* 0x000ea20000100800 */
[----:B------:R-:W-:Y:S02]  /*bf90*/  PRMT R106, RZ, 0x7610, R106 ;  /* 0x00007610ff6a7816 */ /* 0x000fe4000000006a */
[----:B--2---:R-:W-:-:S05]  /*bfa0*/  IMAD.X R95, R95, 0x1, R124, P1 ;  /* 0x000000015f5f7824 */ /* 0x004fca00008e067c */
[----:B------:R0:W2:Y:S04]  /*bfb0*/  @!P0 LDG.E.U16 R106, desc[UR40][R94.64] ;  /* 0x000000285e6a8981 */ /* 0x0000a8000c1e1500 */
[----:B------:R-:W4:Y:S01]  /*bfc0*/  LDL R95, [R1+0x128] ;  /* 0x00012800015f7983 */ /* 0x000f220000100800 */
[----:B0-----:R-:W-:Y:S02]  /*bfd0*/  IADD3 R94, P1, R11, R0, RZ ;  /* 0x000000000b5e7210 */ /* 0x001fe40007f3e0ff */
[----:B------:R-:W-:Y:S01]  /*bfe0*/  PRMT R99, RZ, 0x7610, R99 ;  /* 0x00007610ff637816 */ /* 0x000fe20000000063 */
[----:B------:R-:W3:Y:S02]  /*bff0*/  LDL R11, [R1+0x4b0] ;  /* 0x0004b000010b7983 */ /* 0x000ee40000100800 */
[----:B----4-:R-:W-:-:S05]  /*c000*/  IMAD.X R95, R95, 0x1, R124, P1 ;  /* 0x000000015f5f7824 */ /* 0x010fca00008e067c */
[----:B------:R0:W4:Y:S04]  /*c010*/  @!P0 LDG.E.U16 R99, desc[UR40][R94.64] ;  /* 0x000000285e638981 */ /* 0x000128000c1e1500 */
[----:B------:R-:W0:Y:S02]  /*c020*/  LDL R95, [R1+0x4f4] ;  /* 0x0004f400015f7983 */ /* 0x000e240000100800 */
[----:B0-----:R-:W-:Y:S02]  /*c030*/  IADD3 R94, P1, R95, R0, RZ ;  /* 0x000000005f5e7210 */ /* 0x001fe40007f3e0ff */
[----:B------:R-:W2:Y:S01]  /*c040*/  LDL R95, [R1+0x120] ;  /* 0x00012000015f7983 */ /* 0x000ea20000100800 */
[----:B------:R-:W-:Y:S02]  /*c050*/  PRMT R100, RZ, 0x7610, R100 ;  /* 0x00007610ff647816 */ /* 0x000fe40000000064 */
[----:B--2---:R-:W-:-:S05]  /*c060*/  IMAD.X R95, R95, 0x1, R124, P1 ;  /* 0x000000015f5f7824 */ /* 0x004fca00008e067c */
[----:B------:R0:W2:Y:S04]  /*c070*/  @!P0 LDG.E.U16 R100, desc[UR40][R94.64] ;  /* 0x000000285e648981 */ /* 0x0000a8000c1e1500 */
[----:B------:R-:W0:Y:S02]  /*c080*/  LDL R95, [R1+0x4ec] ;  /* 0x0004ec00015f7983 */ /* 0x000e240000100800 */
[----:B0-----:R-:W-:Y:S02]  /*c090*/  IADD3 R94, P1, R95, R0, RZ ;  /* 0x000000005f5e7210 */ /* 0x001fe40007f3e0ff */
[----:B------:R-:W3:Y:S01]  /*c0a0*/  LDL R95, [R1+0x4d0] ;  /* 0x0004d000015f7983 */ /* 0x000ee20000100800 */
[----:B------:R-:W-:Y:S02]  /*c0b0*/  PRMT R101, RZ, 0x7610, R101 ;  /* 0x00007610ff657816 */ /* 0x000fe40000000065 */
[----:B---3--:R-:W-:-:S05]  /*c0c0*/  IMAD.X R95, R95, 0x1, R124, P1 ;  /* 0x000000015f5f7824 */ /* 0x008fca00008e067c */
[----:B------:R0:W3:Y:S04]  /*c0d0*/  @!P0 LDG.E.U16 R101, desc[UR40][R94.64] ;  /* 0x000000285e658981 */ /* 0x0000e8000c1e1500 */
[----:B------:R-:W0:Y:S02]  /*c0e0*/  LDL R95, [R1+0x4e4] ;  /* 0x0004e400015f7983 */ /* 0x000e240000100800 */
[----:B0-----:R-:W-:Y:S02]  /*c0f0*/  IADD3 R94, P1, R95, R0, RZ ;  /* 0x000000005f5e7210 */ /* 0x001fe40007f3e0ff */
[----:B------:R-:W4:Y:S01]  /*c100*/  LDL R95, [R1+0x4c0] ;  /* 0x0004c000015f7983 */ /* 0x000f220000100800 */
[----:B------:R-:W-:Y:S02]  /*c110*/  PRMT R102, RZ, 0x7610, R102 ;  /* 0x00007610ff667816 */ /* 0x000fe40000000066 */
[----:B----4-:R-:W-:-:S05]  /*c120*/  IMAD.X R95, R95, 0x1, R124, P1 ;  /* 0x000000015f5f7824 */ /* 0x010fca00008e067c */
[----:B------:R0:W4:Y:S04]  /*c130*/  @!P0 LDG.E.U16 R102, desc[UR40][R94.64] ;  /* 0x000000285e668981 */ /* 0x000128000c1e1500 */
[----:B------:R-:W0:Y:S01]  /*c140*/  LDL R95, [R1+0x4dc] ;  /* 0x0004dc00015f7983 */ /* 0x000e220000100800 */
[----:B------:R-:W-:Y:S02]  /*c150*/  PRMT R103, RZ, 0x7610, R103 ;  /* 0x00007610ff677816 */ /* 0x000fe40000000067 */
[----:B0-----:R-:W-:-:S05]  /*c160*/  IADD3 R94, P1, R95, R0, RZ ;  /* 0x000000005f5e7210 */ /* 0x001fca0007f3e0ff */
[----:B------:R-:W-:-:S05]  /*c170*/  IMAD.X R95, R11, 0x1, R124, P1 ;  /* 0x000000010b5f7824 */ /* 0x000fca00008e067c */
[----:B------:R0:W4:Y:S04]  /*c180*/  @!P0 LDG.E.U16 R103, desc[UR40][R94.64] ;  /* 0x000000285e678981 */ /* 0x000128000c1e1500 */
[----:B------:R-:W2:Y:S01]  /*c190*/  LDL R95, [R1+0x4cc] ;  /* 0x0004cc00015f7983 */ /* 0x000ea20000100800 */
[----:B0-----:R-:W0:Y:S02]  /*c1a0*/  S2R R94, SR_TID.X ;  /* 0x00000000005e7919 */ /* 0x001e240000002100 */
[C---:B0-----:R-:W-:Y:S02]  /*c1b0*/  LOP3.LUT R11, R94.reuse, 0x3f, RZ, 0xc0, !PT ;  /* 0x0000003f5e0b7812 */ /* 0x041fe400078ec0ff */
[----:B------:R-:W-:-:S05]  /*c1c0*/  LOP3.LUT R94, R94, 0x180, RZ, 0xc0, !PT ;  /* 0x000001805e5e7812 */ /* 0x000fca00078ec0ff */
[--C-:B------:R-:W-:Y:S01]  /*c1d0*/  IMAD R11, R11, 0x2, R94.reuse ;  /* 0x000000020b0b7824 */ /* 0x100fe200078e025e */
[----:B------:R-:W-:-:S04]  /*c1e0*/  SHF.R.U32.HI R94, RZ, 0x3, R94 ;  /* 0x00000003ff5e7819 */ /* 0x000fc8000001165e */
[----:B------:R-:W-:Y:S02]  /*c1f0*/  LOP3.LUT R11, R11, R94, RZ, 0x3c, !PT ;  /* 0x0000005e0b0b7212 */ /* 0x000fe400078e3cff */
[----:B------:R-:W0:Y:S02]  /*c200*/  S2R R94, SR_TID.X ;  /* 0x00000000005e7919 */ /* 0x000e240000002100 */
[----:B0-----:R-:W-:-:S05]  /*c210*/  IMAD.SHL.U32 R94, R94, 0x200, RZ ;  /* 0x000002005e5e7824 */ /* 0x001fca00078e00ff */
[----:B------:R-:W-:Y:S02]  /*c220*/  LOP3.LUT R11, R11, 0x8000, R94, 0xf8, !PT ;  /* 0x000080000b0b7812 */ /* 0x000fe400078ef85e */
[----:B--2---:R-:W-:Y:S02]  /*c230*/  IADD3 R94, P1, R95, R0, RZ ;  /* 0x000000005f5e7210 */ /* 0x004fe40007f3e0ff */
        /* <DEDUP_REMOVED lines=12> */
[----:B------:R-:W4:Y:S04]  /*c300*/  LDL R95, [R1+0x480] ;  /* 0x00048000015f7983 */ /* 0x000f280000100800 */
[----:B------:R0:W-:Y:S02]  /*c310*/  STS.U16 [R11+UR5], R98 ;  /* 0x000000620b007988 */ /* 0x0001e40008000405 */
[----:B0-----:R-:W-:Y:S01]  /*c320*/  PRMT R98, RZ, 0x7610, R98 ;  /* 0x00007610ff627816 */ /* 0x001fe20000000062 */
[----:B----4-:R-:W-:-:S05]  /*c330*/  IMAD.X R95, R95, 0x1, R124, P1 ;  /* 0x000000015f5f7824 */ /* 0x010fca00008e067c */
[----:B------:R0:W4:Y:S04]  /*c340*/  @!P0 LDG.E.U16 R98, desc[UR40][R94.64] ;  /* 0x000000285e628981 */ /* 0x000128000c1e1500 */
[----:B------:R-:W0:Y:S02]  /*c350*/  LDL R95, [R1+0x49c] ;  /* 0x00049c00015f7983 */ /* 0x000e240000100800 */
[----:B0-----:R-:W-:Y:S02]  /*c360*/  IADD3 R94, P1, R95, R0, RZ ;  /* 0x000000005f5e7210 */ /* 0x001fe40007f3e0ff */
[----:B------:R-:W2:Y:S04]  /*c370*/  LDL R95, [R1+0x470] ;  /* 0x00047000015f7983 */ /* 0x000ea80000100800 */
[----:B------:R0:W-:Y:S02]  /*c380*/  STS.U16 [R11+UR5+0x800], R99 ;  /* 0x000800630b007988 */ /* 0x0001e40008000405 */
[----:B0-----:R-:W-:Y:S01]  /*c390*/  PRMT R99, RZ, 0x7610, R99 ;  /* 0x00007610ff637816 */ /* 0x001fe20000000063 */
[----:B--2---:R-:W-:-:S05]  /*c3a0*/  IMAD.X R95, R95, 0x1, R124, P1 ;  /* 0x000000015f5f7824 */ /* 0x004fca00008e067c */
[----:B------:R0:W2:Y:S04]  /*c3b0*/  @!P0 LDG.E.U16 R99, desc[UR40][R94.64] ;  /* 0x000000285e638981 */ /* 0x0000a8000c1e1500 */
[----:B------:R-:W0:Y:S02]  /*c3c0*/  LDL R95, [R1+0x48c] ;  /* 0x00048c00015f7983 */ /* 0x000e240000100800 */
[----:B0-----:R-:W-:Y:S02]  /*c3d0*/  IADD3 R94, P1, R95, R0, RZ ;  /* 0x000000005f5e7210 */ /* 0x001fe40007f3e0ff */
[----:B------:R-:W3:Y:S04]  /*c3e0*/  LDL R95, [R1+0x460] ;  /* 0x00046000015f7983 */ /* 0x000ee80000100800 */
[----:B------:R0:W-:Y:S02]  /*c3f0*/  STS.U16 [R11+UR5+0xc00], R100 ;  /* 0x000c00640b007988 */ /* 0x0001e40008000405 */
[----:B0-----:R-:W-:Y:S01]  /*c400*/  PRMT R100, RZ, 0x7610, R100 ;  /* 0x00007610ff647816 */ /* 0x001fe20000000064 */
[----:B---3--:R-:W-:-:S05]  /*c410*/  IMAD.X R95, R95, 0x1, R124, P1 ;  /* 0x000000015f5f7824 */ /* 0x008fca00008e067c */
[----:B------:R0:W3:Y:S04]  /*c420*/  @!P0 LDG.E.U16 R100, desc[UR40][R94.64] ;  /* 0x000000285e648981 */ /* 0x0000e8000c1e1500 */
[----:B------:R-:W0:Y:S02]  /*c430*/  LDL R95, [R1+0x47c] ;  /* 0x00047c00015f7983 */ /* 0x000e240000100800 */
[----:B0-----:R-:W-:Y:S02]  /*c440*/  IADD3 R94, P1, R95, R0, RZ ;  /* 0x000000005f5e7210 */ /* 0x001fe40007f3e0ff */
[----:B------:R-:W4:Y:S04]  /*c450*/  LDL R95, [R1+0x450] ;  /* 0x00045000015f7983 */ /* 0x000f280000100800 */
[----:B------:R0:W-:Y:S02]  /*c460*/  STS.U16 [R11+UR5+0x1000], R101 ;  /* 0x001000650b007988 */ /* 0x0001e40008000405 */
        /* <DEDUP_REMOVED lines=98> */
[----:B0-----:R-:W-:-:S02]  /*ca90*/  PRMT R99, RZ, 0x7610, R99 ;  /* 0x00007610ff637816 */ /* 0x001fc40000000063 */
[----:B---3--:R-:W-:-:S05]  /*caa0*/  IADD3.X R95, R95, R124, RZ, P1, !PT ;  /* 0x0000007c5f5f7210 */ /* 0x008fca0000ffe4ff */
        /* <DEDUP_REMOVED lines=120> */
[----:B------:R-:W0:Y:S04]  /*d230*/  LDL R95, [R1+0x4f0] ;  /* 0x0004f000015f7983 */ /* 0x000e280000100800 */
[----:B------:R1:W-:Y:S04]  /*d240*/  STS.U16 [R11+UR5+0x13000], R9 ;  /* 0x013000090b007988 */ /* 0x0003e80008000405 */
[----:B-1----:R-:W3:Y:S01]  /*d250*/  LDL R9, [R1+0x4e8] ;  /* 0x0004e80001097983 */ /* 0x002ee20000100800 */
[----:B0-----:R-:W-:-:S03]  /*d260*/  IADD3 R94, P1, R95, R0, RZ ;  /* 0x000000005f5e7210 */ /* 0x001fc60007f3e0ff */
[----:B------:R-:W4:Y:S04]  /*d270*/  LDL R95, [R1+0x4d8] ;  /* 0x0004d800015f7983 */ /* 0x000f280000100800 */
[----:B------:R3:W-:Y:S01]  /*d280*/  STS.U16 [R11+UR5+0x13400], R8 ;  /* 0x013400080b007988 */ /* 0x0007e20008000405 */
[----:B----4-:R-:W-:Y:S01]  /*d290*/  IMAD.X R95, R95, 0x1, R124, P1 ;  /* 0x000000015f5f7824 */ /* 0x010fe200008e067c */
[----:B---3--:R-:W-:Y:S02]  /*d2a0*/  IADD3 R8, P1, R9, R0, RZ ;  /* 0x0000000009087210 */ /* 0x008fe40007f3e0ff */
[----:B------:R-:W3:Y:S04]  /*d2b0*/  LDL R9, [R1+0x4c8] ;  /* 0x0004c80001097983 */ /* 0x000ee80000100800 */
[----:B------:R0:W-:Y:S02]  /*d2c0*/  STS.U16 [R11+UR5+0x400], R106 ;  /* 0x0004006a0b007988 */ /* 0x0001e40008000405 */
[----:B0-----:R-:W-:-:S06]  /*d2d0*/  PRMT R106, RZ, 0x7610, R106 ;  /* 0x00007610ff6a7816 */ /* 0x001fcc000000006a */
[----:B------:R0:W4:Y:S02]  /*d2e0*/  @!P0 LDG.E.U16 R106, desc[UR40][R94.64] ;  /* 0x000000285e6a8981 */ /* 0x000124000c1e1500 */
[----:B0-----:R-:W-:Y:S01]  /*d2f0*/  PRMT R94, RZ, 0x7610, R94 ;  /* 0x00007610ff5e7816 */ /* 0x001fe2000000005e */
[----:B---3--:R-:W-:-:S05]  /*d300*/  IMAD.X R9, R9, 0x1, R124, P1 ;  /* 0x0000000109097824 */ /* 0x008fca00008e067c */
[----:B------:R0:W3:Y:S04]  /*d310*/  @!P0 LDG.E.U16 R94, desc[UR40][R8.64] ;  /* 0x00000028085e8981 */ /* 0x0000e8000c1e1500 */
[----:B------:R-:W0:Y:S04]  /*d320*/  LDL R9, [R1+0x4e0] ;  /* 0x0004e00001097983 */ /* 0x000e280000100800 */
[----:B------:R1:W-:Y:S04]  /*d330*/  STS.U16 [R11+UR5+0x13800], R7 ;  /* 0x013800070b007988 */ /* 0x0003e80008000405 */
[----:B-1----:R-:W2:Y:S01]  /*d340*/  LDL R7, [R1+0x4d4] ;  /* 0x0004d40001077983 */ /* 0x002ea20000100800 */
[----:B0-----:R-:W-:-:S03]  /*d350*/  IADD3 R8, P1, R9, R0, RZ ;  /* 0x0000000009087210 */ /* 0x001fc60007f3e0ff */
[----:B------:R-:W4:Y:S04]  /*d360*/  LDL R9, [R1+0x4b8] ;  /* 0x0004b80001097983 */ /* 0x000f280000100800 */
[----:B------:R2:W-:Y:S01]  /*d370*/  STS.U16 [R11+UR5+0x13c00], R6 ;  /* 0x013c00060b007988 */ /* 0x0005e20008000405 */
[----:B------:R-:W-:Y:S01]  /*d380*/  PRMT R95, RZ, 0x7610, R95 ;  /* 0x00007610ff5f7816 */ /* 0x000fe2000000005f */
[----:B----4-:R-:W-:Y:S01]  /*d390*/  IMAD.X R9, R9, 0x1, R124, P1 ;  /* 0x0000000109097824 */ /* 0x010fe200008e067c */
[----:B--2---:R-:W-:Y:S02]  /*d3a0*/  IADD3 R6, P1, R7, R0, RZ ;  /* 0x0000000007067210 */ /* 0x004fe40007f3e0ff */
[----:B------:R-:W2:Y:S04]  /*d3b0*/  LDL R7, [R1+0x4a8] ;  /* 0x0004a80001077983 */ /* 0x000ea80000100800 */
[----:B------:R0:W4:Y:S02]  /*d3c0*/  @!P0 LDG.E.U16 R95, desc[UR40][R8.64] ;  /* 0x00000028085f8981 */ /* 0x000124000c1e1500 */
        /* <DEDUP_REMOVED lines=9> */
[----:B------:R-:W-:Y:S01]  /*d460*/  PRMT R9, RZ, 0x7610, R9 ;  /* 0x00007610ff097816 */ /* 0x000fe20000000009 */
[----:B----4-:R-:W-:Y:S01]  /*d470*/  IMAD.X R7, R7, 0x1, R124, P1 ;  /* 0x0000000107077824 */ /* 0x010fe200008e067c */
[----:B---3--:R-:W-:Y:S02]  /*d480*/  IADD3 R4, P1, R5, R0, RZ ;  /* 0x0000000005047210 */ /* 0x008fe40007f3e0ff */
[----:B------:R-:W3:Y:S04]  /*d490*/  LDL R5, [R1+0x488] ;  /* 0x0004880001057983 */ /* 0x000ee80000100800 */
        /* <DEDUP_REMOVED lines=119> */
[----:B0-----:R-:W-:-:S02]  /*dc10*/  PRMT R99, RZ, 0x7610, R99 ;  /* 0x00007610ff637816 */ /* 0x001fc40000000063 */
[----:B--2---:R-:W-:-:S05]  /*dc20*/  IADD3.X R3, R3, R124, RZ, P1, !PT ;  /* 0x0000007c03037210 */ /* 0x004fca0000ffe4ff */
        /* <DEDUP_REMOVED lines=20> */
[----:B------:R0:W-:Y:S04]  /*dd70*/  STS.U16 [R11+UR5+0x11c00], R104 ;  /* 0x011c00680b007988 */ /* 0x0001e80008000405 */
[----:B0-----:R-:W3:Y:S01]  /*dd80*/  LDL R104, [R1+0x164] ;  /* 0x0001640001687983 */ /* 0x001ee20000100800 */
[----:B--2---:R-:W-:-:S05]  /*dd90*/  IMAD.X R3, R3, 0x1, R124, P1 ;  /* 0x0000000103037824 */ /* 0x004fca00008e067c */
[----:B------:R0:W2:Y:S04]  /*dda0*/  @!P0 LDG.E.U16 R102, desc[UR40][R2.64] ;  /* 0x0000002802668981 */ /* 0x0000a8000c1e1500 */
[----:B------:R-:W0:Y:S04]  /*ddb0*/  LDL R3, [R1+0x370] ;  /* 0x0003700001037983 */ /* 0x000e280000100800 */
[----:B------:R1:W-:Y:S02]  /*ddc0*/  STS.U16 [R11+UR5+0x11800], R103 ;  /* 0x011800670b007988 */ /* 0x0003e40008000405 */
[----:B-1----:R-:W-:-:S02]  /*ddd0*/  PRMT R103, RZ, 0x7610, R103 ;  /* 0x00007610ff677816 */ /* 0x002fc40000000067 */
[----:B0-----:R-:W-:-:S05]  /*dde0*/  IADD3 R2, P1, R3, R0, RZ ;  /* 0x0000000003027210 */ /* 0x001fca0007f3e0ff */
[----:B---3--:R-:W-:Y:S02]  /*ddf0*/  IMAD.X R3, R104, 0x1, R124, P1 ;  /* 0x0000000168037824 */ /* 0x008fe400008e067c */
[----:B------:R-:W0:Y:S03]  /*de00*/  S2R R104, SR_TID.X ;  /* 0x0000000000687919 */ /* 0x000e260000002100 */
[----:B------:R0:W3:Y:S02]  /*de10*/  @!P0 LDG.E.U16 R103, desc[UR40][R2.64] ;  /* 0x0000002802678981 */ /* 0x0000e4000c1e1500 */
[C---:B0-----:R-:W-:Y:S02]  /*de20*/  LOP3.LUT R3, R104.reuse, 0x180, RZ, 0xc0, !PT ;  /* 0x0000018068037812 */ /* 0x041fe400078ec0ff */
[----:B------:R-:W-:-:S05]  /*de30*/  LOP3.LUT R2, R104, 0x3f, RZ, 0xc0, !PT ;  /* 0x0000003f68027812 */ /* 0x000fca00078ec0ff */
[--C-:B------:R-:W-:Y:S01]  /*de40*/  IMAD R2, R2, 0x2, R3.reuse ;  /* 0x0000000202027824 */ /* 0x100fe200078e0203 */
[----:B------:R-:W-:-:S04]  /*de50*/  SHF.R.U32.HI R3, RZ, 0x3, R3 ;  /* 0x00000003ff037819 */ /* 0x000fc80000011603 */
[----:B------:R-:W-:Y:S02]  /*de60*/  LOP3.LUT R2, R2, R3, RZ, 0x3c, !PT ;  /* 0x0000000302027212 */ /* 0x000fe400078e3cff */
[----:B------:R-:W4:Y:S01]  /*de70*/  LDL R3, [R1+0x368] ;  /* 0x0003680001037983 */ /* 0x000f220000100800 */
[----:B------:R-:W-:-:S05]  /*de80*/  IMAD.SHL.U32 R104, R104, 0x200, RZ ;  /* 0x0000020068687824 */ /* 0x000fca00078e00ff */
[----:B------:R-:W-:Y:S02]  /*de90*/  LOP3.LUT R104, R2, 0x8000, R104, 0xf8, !PT ;  /* 0x0000800002687812 */ /* 0x000fe400078ef868 */
[----:B----4-:R-:W-:Y:S02]  /*dea0*/  IADD3 R2, P1, R3, R0, RZ ;  /* 0x0000000003027210 */ /* 0x010fe40007f3e0ff */
[----:B------:R-:W4:Y:S04]  /*deb0*/  LDL R3, [R1+0x154] ;  /* 0x0001540001037983 */ /* 0x000f280000100800 */
[----:B------:R0:W-:Y:S02]  /*dec0*/  STS.U16 [R11+UR5+0x12000], R105 ;  /* 0x012000690b007988 */ /* 0x0001e40008000405 */
[----:B0-----:R-:W-:Y:S01]  /*ded0*/  PRMT R11, RZ, 0x7610, R11 ;  /* 0x00007610ff0b7816 */ /* 0x001fe2000000000b */
[----:B----4-:R-:W-:-:S05]  /*dee0*/  IMAD.X R3, R3, 0x1, R124, P1 ;  /* 0x0000000103037824 */ /* 0x010fca00008e067c */
[----:B------:R0:W4:Y:S04]  /*def0*/  @!P0 LDG.E.U16 R11, desc[UR40][R2.64] ;  /* 0x00000028020b8981 */ /* 0x000128000c1e1500 */
[----:B------:R-:W0:Y:S01]  /*df00*/  LDL R3, [R1+0x360] ;  /* 0x0003600001037983 */ /* 0x000e220000100800 */
[----:B------:R-:W-:Y:S02]  /*df10*/  LOP3.LUT R104, R104, 0x40, RZ, 0x3c, !PT ;  /* 0x0000004068687812 */ /* 0x000fe400078e3cff */
        /* <DEDUP_REMOVED lines=36> */
[----:B------:R0:W-:Y:S04]  /*e160*/  STS.U16 [R104+UR5+0x1600], R95 ;  /* 0x0016005f68007988 */ /* 0x0001e80008000405 */
[----:B------:R1:W-:Y:S01]  /*e170*/  STS.U16 [R104+UR5+0xe00], R106 ;  /* 0x000e006a68007988 */ /* 0x0003e20008000405 */
[----:B0-----:R-:W-:-:S03]  /*e180*/  PRMT R95, RZ, 0x7610, R95 ;  /* 0x00007610ff5f7816 */ /* 0x001fc6000000005f */
[----:B-1----:R-:W2:Y:S01]  /*e190*/  LDL R106, [R1+0x330] ;  /* 0x00033000016a7983 */ /* 0x002ea20000100800 */
[----:B----4-:R-:W-:-:S05]  /*e1a0*/  IMAD.X R3, R3, 0x1, R124, P1 ;  /* 0x0000000103037824 */ /* 0x010fca00008e067c */
[----:B------:R2:W4:Y:S04]  /*e1b0*/  @!P0 LDG.E.U16 R95, desc[UR40][R2.64] ;  /* 0x00000028025f8981 */ /* 0x000528000c1e1500 */
[----:B------:R-:W3:Y:S01]  /*e1c0*/  LDL R3, [R1+0x170] ;  /* 0x0001700001037983 */ /* 0x000ee20000100800 */
[----:B--2---:R-:W-:-:S03]  /*e1d0*/  IADD3 R2, P1, R106, R0, RZ ;  /* 0x000000006a027210 */ /* 0x004fc60007f3e0ff */
[----:B------:R0:W-:Y:S04]  /*e1e0*/  STS.U16 [R104+UR5+0x1a00], R8 ;  /* 0x001a000868007988 */ /* 0x0001e80008000405 */
[----:B------:R1:W-:Y:S04]  /*e1f0*/  STS.U16 [R104+UR5+0x1e00], R9 ;  /* 0x001e000968007988 */ /* 0x0003e80008000405 */
[----:B------:R2:W-:Y:S01]  /*e200*/  STS.U16 [R104+UR5+0x2200], R6 ;  /* 0x0022000668007988 */ /* 0x0005e20008000405 */
[----:B0-----:R-:W-:-:S03]  /*e210*/  PRMT R8, RZ, 0x7610, R8 ;  /* 0x00007610ff087816 */ /* 0x001fc60000000008 */
[----:B------:R-:W4:Y:S01]  /*e220*/  LDL R106, [R1+0x1a0] ;  /* 0x0001a000016a7983 */ /* 0x000f220000100800 */
[----:B---3--:R-:W-:-:S05]  /*e230*/  IMAD.X R3, R3, 0x1, R124, P1 ;  /* 0x0000000103037824 */ /* 0x008fca00008e067c */
[----:B------:R0:W3:Y:S04]  /*e240*/  @!P0 LDG.E.U16 R8, desc[UR40][R2.64] ;  /* 0x0000002802088981 */ /* 0x0000e8000c1e1500 */
[----:B------:R-:W0:Y:S02]  /*e250*/  LDL R3, [R1+0x328] ;  /* 0x0003280001037983 */ /* 0x000e240000100800 */
[----:B0-----:R-:W-:Y:S02]  /*e260*/  IADD3 R2, P1, R3, R0, RZ ;  /* 0x0000000003027210 */ /* 0x001fe40007f3e0ff */
[----:B------:R-:W2:Y:S01]  /*e270*/  LDL R3, [R1+0x180] ;  /* 0x0001800001037983 */ /* 0x000ea20000100800 */
[----:B-1----:R-:W-:Y:S02]  /*e280*/  PRMT R9, RZ, 0x7610, R9 ;  /* 0x00007610ff097816 */ /* 0x002fe40000000009 */
[----:B--2---:R-:W-:-:S05]  /*e290*/  IMAD.X R3, R3, 0x1, R124, P1 ;  /* 0x0000000103037824 */ /* 0x004fca00008e067c */
[----:B------:R0:W2:Y:S04]  /*e2a0*/  @!P0 LDG.E.U16 R9, desc[UR40][R2.64] ;  /* 0x0000002802098981 */ /* 0x0000a8000c1e1500 */
[----:B------:R-:W0:Y:S02]  /*e2b0*/  LDL R3, [R1+0x320] ;  /* 0x0003200001037983 */ /* 0x000e240000100800 */
[----:B0-----:R-:W-:Y:S02]  /*e2c0*/  IADD3 R2, P1, R3, R0, RZ ;  /* 0x0000000003027210 */ /* 0x001fe40007f3e0ff */
[----:B------:R-:W4:Y:S01]  /*e2d0*/  LDL R3, [R1+0x190] ;  /* 0x0001900001037983 */ /* 0x000f220000100800 */
[----:B------:R-:W-:Y:S02]  /*e2e0*/  PRMT R6, RZ, 0x7610, R6 ;  /* 0x00007610ff067816 */ /* 0x000fe40000000006 */
[----:B----4-:R-:W-:-:S05]  /*e2f0*/  IMAD.X R3, R3, 0x1, R124, P1 ;  /* 0x0000000103037824 */ /* 0x010fca00008e067c */
[----:B------:R0:W4:Y:S04]  /*e300*/  @!P0 LDG.E.U16 R6, desc[UR40][R2.64] ;  /* 0x0000002802068981 */ /* 0x000128000c1e1500 */
[----:B------:R-:W0:Y:S04]  /*e310*/  LDL R3, [R1+0x318] ;  /* 0x0003180001037983 */ /* 0x000e280000100800 */
[----:B------:R1:W-:Y:S04]  /*e320*/  STS.U16 [R104+UR5+0x2600], R7 ;  /* 0x0026000768007988 */ /* 0x0003e80008000405 */
[----:B------:R-:W-:Y:S01]  /*e330*/  STL [R1+0x55c], R0 ;  /* 0x00055c0001007387 */ /* 0x000fe20000100800 */
[----:B-1----:R-:W-:-:S03]  /*e340*/  PRMT R7, RZ, 0x7610, R7 ;  /* 0x00007610ff077816 */ /* 0x002fc60000000007 */
[----:B------:R1:W-:Y:S04]  /*e350*/  STS.U16 [R104+UR5+0x12600], R93 ;  /* 0x0126005d68007988 */ /* 0x0003e80008000405 */
[----:B------:R3:W-:Y:S04]  /*e360*/  STS.U16 [R104+UR5+0x12e00], R123 ;  /* 0x012e007b68007988 */ /* 0x0007e80008000405 */
[----:B-1----:R-:W2:Y:S04]  /*e370*/  LDL.LU R93, [R1+0x6d0] ;  /* 0x0006d000015d7983 */ /* 0x002ea80000300800 */
[----:B------:R1:W-:Y:S04]  /*e380*/  STS.U16 [R104+UR5+0x13200], R122 ;  /* 0x0132007a68007988 */ /* 0x0003e80008000405 */
        /* <DEDUP_REMOVED lines=32> */
[----:B------:R4:W-:Y:S01]  /*e590*/  STS.U16 [R104+UR5+0x5e00], R23 ;  /* 0x005e001768007988 */ /* 0x0009e20008000405 */
[----:B0-----:R-:W-:-:S05]  /*e5a0*/  IADD3 R2, P1, R3, R0, RZ ;  /* 0x0000000003027210 */ /* 0x001fca0007f3e0ff */
[----:B------:R-:W-:-:S05]  /*e5b0*/  IMAD.X R3, R106, 0x1, R124, P1 ;  /* 0x000000016a037824 */ /* 0x000fca00008e067c */
[----:B------:R0:W2:Y:S04]  /*e5c0*/  @!P0 LDG.E.U16 R7, desc[UR40][R2.64] ;  /* 0x0000002802078981 */ /* 0x0000a8000c1e1500 */
[----:B------:R-:W2:Y:S01]  /*e5d0*/  LDL.LU R3, [R1+0x288] ;  /* 0x0002880001037983 */ /* 0x000ea20000300800 */
[----:B0-----:R-:W0:Y:S03]  /*e5e0*/  LDC R2, c[0x0][0x238] ;  /* 0x00008e00ff027b82 */ /* 0x001e260000000800 */
[----:B------:R-:W2:Y:S04]  /*e5f0*/  LDL.LU R0, [R1+0x284] ;  /* 0x0002840001007983 */ /* 0x000ea80000300800 */
[----:B------:R-:W2:Y:S04]  /*e600*/  LDL.LU R106, [R1+0x280] ;  /* 0x00028000016a7983 */ /* 0x000ea80000300800 */
[----:B---3--:R-:W3:Y:S04]  /*e610*/  LDL.LU R123, [R1+0x28c] ;  /* 0x00028c00017b7983 */ /* 0x008ee80000300800 */
[----:B-1----:R-:W3:Y:S04]  /*e620*/  LDL.LU R122, [R1+0x290] ;  /* 0x00029000017a7983 */ /* 0x002ee80000300800 */
[----:B------:R-:W3:Y:S04]  /*e630*/  LDL.LU R121, [R1+0x294] ;  /* 0x0002940001797983 */ /* 0x000ee80000300800 */
        /* <DEDUP_REMOVED lines=30> */
[----:B----4-:R-:W4:Y:S04]  /*e820*/  LDL.LU R12, [R1+0x310] ;  /* 0x00031000010c7983 */ /* 0x010f280000300800 */
[----:B------:R-:W4:Y:S01]  /*e830*/  LDL.LU R23, [R1+0x314] ;  /* 0x0003140001177983 */ /* 0x000f220000300800 */
[----:B0-----:R-:W-:-:S04]  /*e840*/  IMAD.SHL.U32 R2, R2, 0x80, RZ ;  /* 0x0000008002027824 */ /* 0x001fc800078e00ff */
[----:B--2---:R-:W-:Y:S01]  /*e850*/  IMAD.WIDE R92, R2, 0x2, R92 ;  /* 0x00000002025c7825 */ /* 0x004fe200078e025c */
[----:B------:R0:W-:Y:S04]  /*e860*/  STS.U16 [R104+UR5+0x12a00], R125 ;  /* 0x012a007d68007988 */ /* 0x0001e80008000405 */
[----:B------:R-:W-:Y:S04]  /*e870*/  STS.U16 [R104+UR5+0x7a00], R11 ;  /* 0x007a000b68007988 */ /* 0x000fe80008000405 */
[----:B------:R-:W-:Y:S01]  /*e880*/  STS.U16 [R104+UR5+0x10600], R10 ;  /* 0x0106000a68007988 */ /* 0x000fe20008000405 */
[----:B0-----:R-:W-:-:S03]  /*e890*/  IMAD.MOV.U32 R125, RZ, RZ, R93 ;  /* 0x000000ffff7d7224 */ /* 0x001fc600078e005d */
[----:B------:R-:W-:Y:S04]  /*e8a0*/  STS.U16 [R104+UR5+0x11600], R8 ;  /* 0x0116000868007988 */ /* 0x000fe80008000405 */
[----:B------:R-:W-:Y:S04]  /*e8b0*/  STS.U16 [R104+UR5+0x11a00], R9 ;  /* 0x011a000968007988 */ /* 0x000fe80008000405 */
[----:B------:R0:W-:Y:S04]  /*e8c0*/  STS.U16 [R104+UR5+0x11e00], R6 ;  /* 0x011e000668007988 */ /* 0x0001e80008000405 */
[----:B------:R-:W-:Y:S04]  /*e8d0*/  STL [R1+0x520], R92 ;  /* 0x0005205c01007387 */ /* 0x000fe80000100800 */
[----:B------:R-:W-:Y:S04]  /*e8e0*/  STL.64 [R1+0x560], R124 ;  /* 0x0005607c01007387 */ /* 0x000fe80000100a00 */
[----:B------:R1:W-:Y:S01]  /*e8f0*/  STS.U16 [R104+UR5+0x12200], R7 ;  /* 0x0122000768007988 */ /* 0x0003e20008000405 */
[----:B------:R-:W-:-:S02]  /*e900*/  IMAD.MOV.U32 R2, RZ, RZ, R3 ;  /* 0x000000ffff027224 */ /* 0x000fc400078e0003 */
[----:B---3--:R-:W-:Y:S02]  /*e910*/  IMAD.MOV.U32 R3, RZ, RZ, R123 ;  /* 0x000000ffff037224 */ /* 0x008fe400078e007b */
[----:B0-----:R-:W-:Y:S02]  /*e920*/  IMAD.MOV.U32 R6, RZ, RZ, R16 ;  /* 0x000000ffff067224 */ /* 0x001fe400078e0010 */
[----:B-1----:R-:W-:Y:S02]  /*e930*/  IMAD.MOV.U32 R7, RZ, RZ, R15 ;  /* 0x000000ffff077224 */ /* 0x002fe400078e000f */
[----:B------:R-:W-:Y:S02]  /*e940*/  IMAD.MOV.U32 R8, RZ, RZ, R14 ;  /* 0x000000ffff087224 */ /* 0x000fe400078e000e */
[----:B------:R-:W-:Y:S02]  /*e950*/  IMAD.MOV.U32 R9, RZ, RZ, R13 ;  /* 0x000000ffff097224 */ /* 0x000fe400078e000d */
[----:B----4-:R-:W-:-:S02]  /*e960*/  IMAD.MOV.U32 R10, RZ, RZ, R12 ;  /* 0x000000ffff0a7224 */ /* 0x010fc400078e000c */
[----:B------:R-:W-:-:S05]  /*e970*/  IMAD.MOV.U32 R11, RZ, RZ, R23 ;  /* 0x000000ffff0b7224 */ /* 0x000fca00078e0017 */
[----:B------:R0:W-:Y:S04]  /*e980*/  STL.64 [R1+0x78], R10 ;  /* 0x0000780a01007387 */ /* 0x0001e80000100a00 */
[----:B------:R1:W-:Y:S04]  /*e990*/  STL.64 [R1+0x70], R8 ;  /* 0x0000700801007387 */ /* 0x0003e80000100a00 */
[----:B------:R2:W-:Y:S01]  /*e9a0*/  STL.64 [R1+0x68], R6 ;  /* 0x0000680601007387 */ /* 0x0005e20000100a00 */
[----:B0-----:R-:W-:Y:S02]  /*e9b0*/  IMAD.MOV.U32 R10, RZ, RZ, R18 ;  /* 0x000000ffff0a7224 */ /* 0x001fe400078e0012 */
[----:B------:R-:W-:-:S02]  /*e9c0*/  IMAD.MOV.U32 R11, RZ, RZ, R17 ;  /* 0x000000ffff0b7224 */ /* 0x000fc400078e0011 */
[----:B-1----:R-:W-:Y:S02]  /*e9d0*/  IMAD.MOV.U32 R8, RZ, RZ, R20 ;  /* 0x000000ffff087224 */ /* 0x002fe400078e0014 */
[----:B------:R-:W-:Y:S02]  /*e9e0*/  IMAD.MOV.U32 R9, RZ, RZ, R19 ;  /* 0x000000ffff097224 */ /* 0x000fe400078e0013 */
[----:B--2---:R-:W-:Y:S02]  /*e9f0*/  IMAD.MOV.U32 R6, RZ, RZ, R22 ;  /* 0x000000ffff067224 */ /* 0x004fe400078e0016 */
[----:B------:R-:W-:Y:S01]  /*ea00*/  IMAD.MOV.U32 R7, RZ, RZ, R21 ;  /* 0x000000ffff077224 */ /* 0x000fe200078e0015 */
[----:B------:R-:W-:Y:S04]  /*ea10*/  STL.64 [R1+0x60], R10 ;  /* 0x0000600a01007387 */ /* 0x000fe80000100a00 */
[----:B------:R0:W-:Y:S04]  /*ea20*/  STL.64 [R1+0x58], R8 ;  /* 0x0000580801007387 */ /* 0x0001e80000100a00 */
[----:B------:R1:W-:Y:S04]  /*ea30*/  STL.64 [R1+0x50], R6 ;  /* 0x0000500601007387 */ /* 0x0003e80000100a00 */
[----:B------:R2:W-:Y:S01]  /*ea40*/  STL.64 [R1+0x48], R4 ;  /* 0x0000480401007387 */ /* 0x0005e20000100a00 */
[----:B0-----:R-:W-:-:S02]  /*ea50*/  IMAD.MOV.U32 R8, RZ, RZ, R89 ;  /* 0x000000ffff087224 */ /* 0x001fc400078e0059 */
[----:B------:R-:W-:Y:S02]  /*ea60*/  IMAD.MOV.U32 R9, RZ, RZ, R88 ;  /* 0x000000ffff097224 */ /* 0x000fe400078e0058 */
[----:B-1----:R-:W-:Y:S02]  /*ea70*/  IMAD.MOV.U32 R6, RZ, RZ, R91 ;  /* 0x000000ffff067224 */ /* 0x002fe400078e005b */
[----:B------:R-:W-:Y:S02]  /*ea80*/  IMAD.MOV.U32 R7, RZ, RZ, R90 ;  /* 0x000000ffff077224 */ /* 0x000fe400078e005a */
[----:B--2---:R-:W-:Y:S02]  /*ea90*/  IMAD.MOV.U32 R4, RZ, RZ, R108 ;  /* 0x000000ffff047224 */ /* 0x004fe400078e006c */
[----:B------:R-:W-:Y:S01]  /*eaa0*/  IMAD.MOV.U32 R5, RZ, RZ, R107 ;  /* 0x000000ffff057224 */ /* 0x000fe200078e006b */
[----:B------:R0:W-:Y:S04]  /*eab0*/  STL.64 [R1+0x40], R8 ;  /* 0x0000400801007387 */ /* 0x0001e80000100a00 */
[----:B------:R1:W-:Y:S04]  /*eac0*/  STL.64 [R1+0x38], R6 ;  /* 0x0000380601007387 */ /* 0x0003e80000100a00 */
[----:B------:R2:W-:Y:S01]  /*ead0*/  STL.64 [R1+0x30], R4 ;  /* 0x0000300401007387 */ /* 0x0005e20000100a00 */
[----:B0-----:R-:W-:-:S02]  /*eae0*/  IMAD.MOV.U32 R8, RZ, RZ, R110 ;  /* 0x000000ffff087224 */ /* 0x001fc400078e006e */
[----:B------:R-:W-:Y:S01]  /*eaf0*/  IMAD.MOV.U32 R9, RZ, RZ, R109 ;  /* 0x000000ffff097224 */ /* 0x000fe200078e006d */
[----:B-1----:R-:W-:Y:S01]  /*eb00*/  MOV R6, R112 ;  /* 0x0000007000067202 */ /* 0x002fe20000000f00 */
[----:B------:R-:W-:Y:S02]  /*eb10*/  IMAD.MOV.U32 R7, RZ, RZ, R111 ;  /* 0x000000ffff077224 */ /* 0x000fe400078e006f */
[----:B--2---:R-:W-:Y:S02]  /*eb20*/  IMAD.MOV.U32 R4, RZ, RZ, R114 ;  /* 0x000000ffff047224 */ /* 0x004fe400078e0072 */
[----:B------:R-:W-:Y:S01]  /*eb30*/  IMAD.MOV.U32 R5, RZ, RZ, R113 ;  /* 0x000000ffff057224 */ /* 0x000fe200078e0071 */
        /* <DEDUP_REMOVED lines=8> */
[----:B------:R-:W-:Y:S02]  /*ebc0*/  IMAD.MOV.U32 R120, RZ, RZ, R122 ;  /* 0x000000ffff787224 */ /* 0x000fe400078e007a */
[----:B------:R-:W-:Y:S01]  /*ebd0*/  IMAD.MOV.U32 R5, RZ, RZ, R119 ;  /* 0x000000ffff057224 */ /* 0x000fe200078e0077 */
[----:B------:R-:W-:Y:S04]  /*ebe0*/  STL.64 [R1+0x10], R8 ;  /* 0x0000100801007387 */ /* 0x000fe80000100a00 */
[----:B------:R-:W-:Y:S04]  /*ebf0*/  STL.64 [R1+0x8], R6 ;  /* 0x0000080601007387 */ /* 0x000fe80000100a00 */
[----:B------:R-:W-:Y:S04]  /*ec00*/  STL.64 [R1+0x5e8], R120 ;  /* 0x0005e87801007387 */ /* 0x000fe80000100a00 */
[----:B------:R0:W-:Y:S04]  /*ec10*/  STL.64 [R1], R4 ;  /* 0x0000000401007387 */ /* 0x0001e80000100a00 */
[----:B------:R-:W-:Y:S04]  /*ec20*/  STL.64 [R1+0x5f0], R2 ;  /* 0x0005f00201007387 */ /* 0x000fe80000100a00 */
[----:B------:R-:W2:Y:S04]  /*ec30*/  LDL.LU R12, [R1+0x27c] ;  /* 0x00027c00010c7983 */ /* 0x000ea80000300800 */
[----:B------:R-:W3:Y:S04]  /*ec40*/  LDL.LU R13, [R1+0x278] ;  /* 0x00027800010d7983 */ /* 0x000ee80000300800 */
[----:B------:R-:W4:Y:S04]  /*ec50*/  LDL.LU R14, [R1+0x274] ;  /* 0x00027400010e7983 */ /* 0x000f280000300800 */
        /* <DEDUP_REMOVED lines=27> */
[----:B0-----:R-:W-:-:S02]  /*ee10*/  IMAD.MOV.U32 R5, RZ, RZ, R0 ;  /* 0x000000ffff057224 */ /* 0x001fc400078e0000 */
[----:B------:R-:W-:Y:S01]  /*ee20*/  IMAD.MOV.U32 R4, RZ, RZ, R106 ;  /* 0x000000ffff047224 */ /* 0x000fe200078e006a */
[----:B------:R-:W4:Y:S04]  /*ee30*/  LDL.LU R0, [R1+0x204] ;  /* 0x0002040001007983 */ /* 0x000f280000300800 */
[----:B------:R-:W4:Y:S04]  /*ee40*/  LDL.LU R106, [R1+0x200] ;  /* 0x00020000016a7983 */ /* 0x000f280000300800 */
[----:B------:R-:W-:Y:S04]  /*ee50*/  STL.64 [R1+0x5f8], R4 ;  /* 0x0005f80401007387 */ /* 0x000fe80000100a00 */
[----:B------:R-:W-:Y:S04]  /*ee60*/  STS.U16 [R104+UR5+0x10e00], R94 ;  /* 0x010e005e68007988 */ /* 0x000fe80008000405 */
[----:B------:R0:W-:Y:S04]  /*ee70*/  STS.U16 [R104+UR5+0x11200], R95 ;  /* 0x0112005f68007988 */ /* 0x0001e80008000405 */
[----:B------:R-:W-:Y:S04]  /*ee80*/  STS.U16 [R104+UR5+0x7e00], R96 ;  /* 0x007e006068007988 */ /* 0x000fe80008000405 */
[----:B------:R1:W-:Y:S04]  /*ee90*/  STS.U16 [R104+UR5+0x10200], R97 ;  /* 0x0102006168007988 */ /* 0x0003e80008000405 */
[----:B------:R-:W-:Y:S04]  /*eea0*/  STS.U16 [R104+UR5+0x6200], R98 ;  /* 0x0062006268007988 */ /* 0x000fe80008000405 */
[----:B------:R1:W-:Y:S04]  /*eeb0*/  STS.U16 [R104+UR5+0x6600], R99 ;  /* 0x0066006368007988 */ /* 0x0003e80008000405 */
[----:B------:R1:W-:Y:S04]  /*eec0*/  STS.U16 [R104+UR5+0x7600], R103 ;  /* 0x0076006768007988 */ /* 0x0003e80008000405 */
[----:B------:R-:W-:Y:S04]  /*eed0*/  STS.U16 [R104+UR5+0x7200], R102 ;  /* 0x0072006668007988 */ /* 0x000fe80008000405 */
[----:B------:R1:W-:Y:S04]  /*eee0*/  STS.U16 [R104+UR5+0x6a00], R100 ;  /* 0x006a006468007988 */ /* 0x0003e80008000405 */
[----:B------:R-:W-:Y:S04]  /*eef0*/  STS.U16 [R104+UR5+0x6e00], R101 ;  /* 0x006e006568007988 */ /* 0x000fe80008000405 */
[----:B------:R1:W-:Y:S01]  /*ef00*/  STS.U16 [R104+UR5+0x10a00], R105 ;  /* 0x010a006968007988 */ /* 0x0003e20008000405 */
[----:B------:R0:W-:Y:S06]  /*ef10*/  MEMBAR.ALL.CTA ;  /* 0x0000000000007992 */ /* 0x0001ec0000008000 */
[----:B0-----:R-:W0:Y:S01]  /*ef20*/  FENCE.VIEW.ASYNC.S ;  /* 0x00000000000073c6 */ /* 0x001e220000000000 */
[----:B------:R-:W-:Y:S01]  /*ef30*/  USHF.L.U32 UR7, UR42, 0x9, URZ ;  /* 0x000000092a077899 */ /* 0x000fe2000800063f */
[----:B--2---:R-:W-:Y:S01]  /*ef40*/  IMAD.MOV.U32 R7, RZ, RZ, R12 ;  /* 0x000000ffff077224 */ /* 0x004fe200078e000c */
[----:B0-----:R-:W-:Y:S01]  /*ef50*/  BAR.SYNC.DEFER_BLOCKING 0x0 ;  /* 0x0000000000007b1d */ /* 0x001fe20000010000 */
[----:B---3--:R-:W-:-:S02]  /*ef60*/  IMAD.MOV.U32 R6, RZ, RZ, R13 ;  /* 0x000000ffff067224 */ /* 0x008fc400078e000d */
[----:B----4-:R-:W-:Y:S02]  /*ef70*/  IMAD.MOV.U32 R9, RZ, RZ, R14 ;  /* 0x000000ffff097224 */ /* 0x010fe400078e000e */
[----:B------:R-:W-:Y:S01]  /*ef80*/  IMAD.MOV.U32 R8, RZ, RZ, R15 ;  /* 0x000000ffff087224 */ /* 0x000fe200078e000f */
[----:B------:R-:W-:Y:S01]  /*ef90*/  STL.64 [R1+0x600], R6 ;  /* 0x0006000601007387 */ /* 0x000fe20000100a00 */
[----:B------:R-:W-:Y:S02]  /*efa0*/  IMAD.MOV.U32 R11, RZ, RZ, R16 ;  /* 0x000000ffff0b7224 */ /* 0x000fe400078e0010 */
[----:B------:R-:W-:Y:S01]  /*efb0*/  IMAD.MOV.U32 R10, RZ, RZ, R17 ;  /* 0x000000ffff0a7224 */ /* 0x000fe200078e0011 */
[----:B------:R-:W-:Y:S01]  /*efc0*/  STL.64 [R1+0x608], R8 ;  /* 0x0006080801007387 */ /* 0x000fe20000100a00 */
[----:B------:R-:W-:Y:S02]  /*efd0*/  IMAD.MOV.U32 R13, RZ, RZ, R18 ;  /* 0x000000ffff0d7224 */ /* 0x000fe400078e0012 */
[----:B------:R-:W-:Y:S01]  /*efe0*/  IMAD.MOV.U32 R12, RZ, RZ, R19 ;  /* 0x000000ffff0c7224 */ /* 0x000fe200078e0013 */
[----:B------:R-:W-:Y:S01]  /*eff0*/  STL.64 [R1+0x610], R10 ;  /* 0x0006100a01007387 */ /* 0x000fe20000100a00 */
[----:B------:R-:W-:-:S02]  /*f000*/  IMAD.MOV.U32 R15, RZ, RZ, R20 ;  /* 0x000000ffff0f7224 */ /* 0x000fc400078e0014 */
        /* <DEDUP_REMOVED lines=10> */
[----:B------:R0:W-:Y:S01]  /*f0b0*/  STL.64 [R1+0x630], R18 ;  /* 0x0006301201007387 */ /* 0x0001e20000100a00 */
        /* <DEDUP_REMOVED lines=12> */
[----:B------:R-:W-:Y:S01]  /*f180*/  MOV R95, R116 ;  /* 0x00000074005f7202 */ /* 0x000fe20000000f00 */
[----:B------:R-:W-:Y:S02]  /*f190*/  IMAD.MOV.U32 R94, RZ, RZ, R117 ;  /* 0x000000ffff5e7224 */ /* 0x000fe400078e0075 */
[----:B------:R-:W-:Y:S01]  /*f1a0*/  STL.64 [R1+0x658], R92 ;  /* 0x0006585c01007387 */ /* 0x000fe20000100a00 */
[----:B-1----:R-:W-:-:S02]  /*f1b0*/  IMAD.MOV.U32 R97, RZ, RZ, R118 ;  /* 0x000000ffff617224 */ /* 0x002fc400078e0076 */
[----:B------:R-:W-:Y:S01]  /*f1c0*/  IMAD.MOV.U32 R96, RZ, RZ, R119 ;  /* 0x000000ffff607224 */ /* 0x000fe200078e0077 */
[----:B------:R-:W-:Y:S01]  /*f1d0*/  STL.64 [R1+0x660], R94 ;  /* 0x0006605e01007387 */ /* 0x000fe20000100a00 */
[----:B------:R-:W-:Y:S02]  /*f1e0*/  IMAD.MOV.U32 R99, RZ, RZ, R122 ;  /* 0x000000ffff637224 */ /* 0x000fe400078e007a */
[----:B------:R-:W-:Y:S01]  /*f1f0*/  IMAD.MOV.U32 R98, RZ, RZ, R123 ;  /* 0x000000ffff627224 */ /* 0x000fe200078e007b */
[----:B------:R-:W-:Y:S04]  /*f200*/  STL.64 [R1+0x668], R96 ;  /* 0x0006686001007387 */ /* 0x000fe80000100a00 */
[----:B------:R-:W-:Y:S04]  /*f210*/  STL.64 [R1+0x670], R98 ;  /* 0x0006706201007387 */ /* 0x000fe80000100a00 */
[----:B------:R-:W2:Y:S01]  /*f220*/  LDL.LU R103, [R1+0x1fc] ;  /* 0x0001fc0001677983 */ /* 0x000ea20000300800 */
[----:B------:R-:W-:-:S03]  /*f230*/  IMAD.MOV.U32 R100, RZ, RZ, R106 ;  /* 0x000000ffff647224 */ /* 0x000fc600078e006a */
[----:B------:R-:W2:Y:S04]  /*f240*/  LDL.LU R102, [R1+0x1f8] ;  /* 0x0001f80001667983 */ /* 0x000ea80000300800 */
[----:B------:R-:W3:Y:S04]  /*f250*/  LDL.LU R104, [R1+0x1f4] ;  /* 0x0001f40001687983 */ /* 0x000ee80000300800 */
[----:B------:R-:W3:Y:S04]  /*f260*/  LDL.LU R105, [R1+0x1f0] ;  /* 0x0001f00001697983 */ /* 0x000ee80000300800 */
[----:B------:R-:W4:Y:S04]  /*f270*/  LDL.LU R107, [R1+0x1ec] ;  /* 0x0001ec00016b7983 */ /* 0x000f280000300800 */
[----:B------:R-:W4:Y:S04]  /*f280*/  LDL.LU R106, [R1+0x1e8] ;  /* 0x0001e800016a7983 */ /* 0x000f280000300800 */
[----:B------:R-:W2:Y:S04]  /*f290*/  LDL.LU R108, [R1+0x1e4] ;  /* 0x0001e400016c7983 */ /* 0x000ea80000300800 */
[----:B------:R-:W2:Y:S04]  /*f2a0*/  LDL.LU R109, [R1+0x1e0] ;  /* 0x0001e000016d7983 */ /* 0x000ea80000300800 */
        /* <DEDUP_REMOVED lines=29> */
[----:B------:R-:W-:-:S03]  /*f480*/  IMAD.MOV.U32 R101, RZ, RZ, R0 ;  /* 0x000000ffff657224 */ /* 0x000fc600078e0000 */
[----:B------:R-:W4:Y:S04]  /*f490*/  LDL.LU R124, [R1+0x334] ;  /* 0x00033400017c7983 */ /* 0x000f280000300800 */
[----:B------:R-:W4:Y:S04]  /*f4a0*/  LDL.LU R125, [R1+0x160] ;  /* 0x00016000017d7983 */ /* 0x000f280000300800 */
[----:B------:R-:W4:Y:S04]  /*f4b0*/  LDL.LU R122, [R1+0x338] ;  /* 0x00033800017a7983 */ /* 0x000f280000300800 */
[----:B------:R-:W4:Y:S04]  /*f4c0*/  LDL.LU R123, [R1+0x158] ;  /* 0x00015800017b7983 */ /* 0x000f280000300800 */
[----:B------:R-:W4:Y:S04]  /*f4d0*/  LDL.LU R0, [R1+0x33c] ;  /* 0x00033c0001007983 */ /* 0x000f280000300800 */
[----:B------:R-:W-:Y:S01]  /*f4e0*/  STL.64 [R1+0x678], R100 ;  /* 0x0006786401007387 */ /* 0x000fe20000100a00 */
[----:B---3--:R-:W-:-:S04]  /*f4f0*/  LOP3.LUT R105, R105, R104, RZ, 0x3c, !PT ;  /* 0x0000006869697212 */ /* 0x008fc800078e3cff */
[----:B------:R-:W-:-:S04]  /*f500*/  LOP3.LUT R104, R105, R104, RZ, 0x3c, !PT ;  /* 0x0000006869687212 */ /* 0x000fc800078e3cff */
[----:B------:R-:W-:Y:S02]  /*f510*/  LOP3.LUT R105, R105, R104, RZ, 0x3c, !PT ;  /* 0x0000006869697212 */ /* 0x000fe400078e3cff */
[----:B--2---:R-:W-:-:S04]  /*f520*/  LOP3.LUT R109, R109, R108, RZ, 0x3c, !PT ;  /* 0x0000006c6d6d7212 */ /* 0x004fc800078e3cff */
[----:B------:R-:W-:Y:S02]  /*f530*/  LOP3.LUT R108, R109, R108, RZ, 0x3c, !PT ;  /* 0x0000006c6d6c7212 */ /* 0x000fe400078e3cff */
[----:B----4-:R-:W-:-:S04]  /*f540*/  LOP3.LUT R111, R111, R110, RZ, 0x3c, !PT ;  /* 0x0000006e6f6f7212 */ /* 0x010fc800078e3cff */
[----:B------:R-:W-:Y:S02]  /*f550*/  LOP3.LUT R110, R111, R110, RZ, 0x3c, !PT ;  /* 0x0000006e6f6e7212 */ /* 0x000fe400078e3cff */
[----:B------:R-:W-:Y:S02]  /*f560*/  LOP3.LUT R113, R113, R112, RZ, 0x3c, !PT ;  /* 0x0000007071717212 */ /* 0x000fe400078e3cff */
[----:B------:R-:W-:Y:S02]  /*f570*/  LOP3.LUT R109, R109, R108, RZ, 0x3c, !PT ;  /* 0x0000006c6d6d7212 */ /* 0x000fe400078e3cff */
[----:B------:R-:W-:Y:S02]  /*f580*/  LOP3.LUT R112, R113, R112, RZ, 0x3c, !PT ;  /* 0x0000007071707212 */ /* 0x000fe400078e3cff */
[----:B------:R-:W-:Y:S01]  /*f590*/  LOP3.LUT R115, R115, R114, RZ, 0x3c, !PT ;  /* 0x0000007273737212 */ /* 0x000fe200078e3cff */
[----:B------:R-:W-:Y:S01]  /*f5a0*/  STL.64 [R1+0x680], R102 ;  /* 0x0006806601007387 */ /* 0x000fe20000100a00 */
[----:B------:R-:W-:-:S02]  /*f5b0*/  LOP3.LUT R111, R111, R110, RZ, 0x3c, !PT ;  /* 0x0000006e6f6f7212 */ /* 0x000fc400078e3cff */
[----:B------:R-:W-:Y:S02]  /*f5c0*/  LOP3.LUT R114, R115, R114, RZ, 0x3c, !PT ;  /* 0x0000007273727212 */ /* 0x000fe400078e3cff */
[----:B------:R-:W-:Y:S01]  /*f5d0*/  LOP3.LUT R117, R117, R116, RZ, 0x3c, !PT ;  /* 0x0000007475757212 */ /* 0x000fe200078e3cff */
[----:B------:R-:W-:Y:S01]  /*f5e0*/  STL.64 [R1+0x688], R104 ;  /* 0x0006886801007387 */ /* 0x000fe20000100a00 */
[----:B------:R-:W-:Y:S02]  /*f5f0*/  LOP3.LUT R113, R113, R112, RZ, 0x3c, !PT ;  /* 0x0000007071717212 */ /* 0x000fe400078e3cff */
[----:B------:R-:W-:Y:S02]  /*f600*/  LOP3.LUT R116, R117, R116, RZ, 0x3c, !PT ;  /* 0x0000007475747212 */ /* 0x000fe400078e3cff */
[----:B------:R-:W-:Y:S01]  /*f610*/  LOP3.LUT R119, R119, R118, RZ, 0x3c, !PT ;  /* 0x0000007677777212 */ /* 0x000fe200078e3cff */
[----:B------:R-:W-:Y:S01]  /*f620*/  STL.64 [R1+0x690], R106 ;  /* 0x0006906a01007387 */ /* 0x000fe20000100a00 */
[----:B------:R-:W-:-:S02]  /*f630*/  LOP3.LUT R115, R115, R114, RZ, 0x3c, !PT ;  /* 0x0000007273737212 */ /* 0x000fc400078e3cff */
[----:B------:R-:W-:Y:S01]  /*f640*/  LOP3.LUT R118, R119, R118, RZ, 0x3c, !PT ;  /* 0x0000007677767212 */ /* 0x000fe200078e3cff */
[----:B------:R-:W-:Y:S01]  /*f650*/  STL.64 [R1+0x698], R108 ;  /* 0x0006986c01007387 */ /* 0x000fe20000100a00 */
[----:B------:R-:W-:Y:S02]  /*f660*/  LOP3.LUT R117, R117, R116, RZ, 0x3c, !PT ;  /* 0x0000007475757212 */ /* 0x000fe400078e3cff */
[----:B------:R-:W-:Y:S01]  /*f670*/  LOP3.LUT R119, R119, R118, RZ, 0x3c, !PT ;  /* 0x0000007677777212 */ /* 0x000fe200078e3cff */
[----:B------:R-:W-:Y:S01]  /*f680*/  STL.64 [R1+0x6a0], R110 ;  /* 0x0006a06e01007387 */ /* 0x000fe20000100a00 */
[----:B------:R-:W-:-:S03]  /*f690*/  IMAD.MOV.U32 R18, RZ, RZ, R16 ;  /* 0x000000ffff127224 */ /* 0x000fc600078e0010 */
[----:B------:R-:W-:Y:S01]  /*f6a0*/  STL.64 [R1+0x6a8], R112 ;  /* 0x0006a87001007387 */ /* 0x000fe20000100a00 */
[----:B------:R-:W-:-:S03]  /*f6b0*/  IMAD.MOV.U32 R16, RZ, RZ, R14 ;  /* 0x000000ffff107224 */ /* 0x000fc600078e000e */
[----:B------:R-:W-:Y:S04]  /*f6c0*/  STL.64 [R1+0x6b0], R114 ;  /* 0x0006b07201007387 */ /* 0x000fe80000100a00 */
        /* <DEDUP_REMOVED lines=8> */
[----:B------:R-:W-:Y:S01]  /*f750*/  STL.64 [R1+0x98], R12 ;  /* 0x0000980c01007387 */ /* 0x000fe20000100a00 */
[----:B------:R-:W-:-:S03]  /*f760*/  IMAD.MOV.U32 R8, RZ, RZ, R6 ;  /* 0x000000ffff087224 */ /* 0x000fc600078e0006 */
[----:B------:R-:W-:Y:S01]  /*f770*/  STL.64 [R1+0xa0], R10 ;  /* 0x0000a00a01007387 */ /* 0x000fe20000100a00 */
[----:B------:R-:W-:-:S03]  /*f780*/  IMAD.MOV.U32 R6, RZ, RZ, R4 ;  /* 0x000000ffff067224 */ /* 0x000fc600078e0004 */
[----:B------:R-:W-:Y:S04]  /*f790*/  STL.64 [R1+0xa8], R8 ;  /* 0x0000a80801007387 */ /* 0x000fe80000100a00 */
[----:B------:R0:W-:Y:S01]  /*f7a0*/  STL.64 [R1+0xb0], R6 ;  /* 0x0000b00601007387 */ /* 0x0001e20000100a00 */
[----:B------:R-:W-:-:S05]  /*f7b0*/  IMAD.MOV.U32 R4, RZ, RZ, R2 ;  /* 0x000000ffff047224 */ /* 0x000fca00078e0002 */
[----:B------:R1:W-:Y:S01]  /*f7c0*/  STL.64 [R1+0xb8], R4 ;  /* 0x0000b80401007387 */ /* 0x0003e20000100a00 */
[----:B------:R-:W-:Y:S02]  /*f7d0*/  IMAD.MOV.U32 R2, RZ, RZ, R120 ;  /* 0x000000ffff027224 */ /* 0x000fe400078e0078 */
[----:B0-----:R-:W-:-:S03]  /*f7e0*/  IMAD.MOV.U32 R7, RZ, RZ, R121 ;  /* 0x000000ffff077224 */ /* 0x001fc600078e0079 */
[----:B------:R0:W-:Y:S01]  /*f7f0*/  STL.64 [R1+0xc0], R2 ;  /* 0x0000c00201007387 */ /* 0x0001e20000100a00 */
[----:B------:R-:W-:Y:S02]  /*f800*/  IMAD.MOV.U32 R6, RZ, RZ, R124 ;  /* 0x000000ffff067224 */ /* 0x000fe400078e007c */
[----:B-1----:R-:W-:-:S03]  /*f810*/  IMAD.MOV.U32 R5, RZ, RZ, R125 ;  /* 0x000000ffff057224 */ /* 0x002fc600078e007d */
[----:B------:R1:W-:Y:S01]  /*f820*/  STL.64 [R1+0xc8], R6 ;  /* 0x0000c80601007387 */ /* 0x0003e20000100a00 */
[----:B------:R-:W-:-:S03]  /*f830*/  IMAD.MOV.U32 R4, RZ, RZ, R122 ;  /* 0x000000ffff047224 */ /* 0x000fc600078e007a */
[----:B------:R-:W2:Y:S01]  /*f840*/  LDL.LU R119, [R1+0x150] ;  /* 0x0001500001777983 */ /* 0x000ea20000300800 */
[----:B0-----:R-:W-:-:S03]  /*f850*/  IMAD.MOV.U32 R3, RZ, RZ, R123 ;  /* 0x000000ffff037224 */ /* 0x001fc600078e007b */
[----:B------:R0:W-:Y:S01]  /*f860*/  STL.64 [R1+0xd0], R4 ;  /* 0x0000d00401007387 */ /* 0x0001e20000100a00 */
[----:B------:R-:W-:-:S03]  /*f870*/  IMAD.MOV.U32 R2, RZ, RZ, R0 ;  /* 0x000000ffff027224 */ /* 0x000fc600078e0000 */
[----:B------:R-:W3:Y:S04]  /*f880*/  LDL.LU R116, [R1+0x340] ;  /* 0x0003400001747983 */ /* 0x000ee80000300800 */
[----:B------:R4:W-:Y:S04]  /*f890*/  STL.64 [R1+0xd8], R2 ;  /* 0x0000d80201007387 */ /* 0x0009e80000100a00 */
[----:B------:R-:W2:Y:S04]  /*f8a0*/  LDL.LU R117, [R1+0x148] ;  /* 0x0001480001757983 */ /* 0x000ea80000300800 */
        /* <DEDUP_REMOVED lines=44> */
[----:B-1----:R-:W2:Y:S04]  /*fb70*/  LDL.LU R6, [R1+0x3bc] ;  /* 0x0003bc0001067983 */ /* 0x002ea80000300800 */
[----:B------:R-:W2:Y:S04]  /*fb80*/  LDL.LU R7, [R1+0x398] ;  /* 0x0003980001077983 */ /* 0x000ea80000300800 */
[----:B0-----:R-:W2:Y:S04]  /*fb90*/  LDL.LU R4, [R1+0x3c4] ;  /* 0x0003c40001047983 */ /* 0x001ea80000300800 */
[----:B------:R-:W2:Y:S04]  /*fba0*/  LDL.LU R5, [R1+0x3a0] ;  /* 0x0003a00001057983 */ /* 0x000ea80000300800 */
[----:B----4-:R-:W4:Y:S04]  /*fbb0*/  LDL.LU R2, [R1+0x3cc] ;  /* 0x0003cc0001027983 */ /* 0x010f280000300800 */
        /* <DEDUP_REMOVED lines=8> */
[----:B---3--:R-:W-:-:S05]  /*fc40*/  IMAD.MOV.U32 R118, RZ, RZ, R116 ;  /* 0x000000ffff767224 */ /* 0x008fca00078e0074 */
[----:B--2---:R0:W-:Y:S02]  /*fc50*/  STL.64 [R1+0xe0], R118 ;  /* 0x0000e07601007387 */ /* 0x0041e40000100a00 */
[----:B0-----:R-:W-:Y:S02]  /*fc60*/  IMAD.MOV.U32 R118, RZ, RZ, R114 ;  /* 0x000000ffff767224 */ /* 0x001fe400078e0072 */
[----:B------:R-:W-:Y:S02]  /*fc70*/  IMAD.MOV.U32 R119, RZ, RZ, R117 ;  /* 0x000000ffff777224 */ /* 0x000fe400078e0075 */
[----:B------:R-:W-:Y:S02]  /*fc80*/  IMAD.MOV.U32 R116, RZ, RZ, R112 ;  /* 0x000000ffff747224 */ /* 0x000fe400078e0070 */
[----:B------:R-:W-:Y:S02]  /*fc90*/  IMAD.MOV.U32 R117, RZ, RZ, R115 ;  /* 0x000000ffff757224 */ /* 0x000fe400078e0073 */
[----:B------:R-:W-:-:S02]  /*fca0*/  IMAD.MOV.U32 R115, RZ, RZ, R113 ;  /* 0x000000ffff737224 */ /* 0x000fc400078e0071 */
[----:B------:R-:W-:Y:S01]  /*fcb0*/  IMAD.MOV.U32 R114, RZ, RZ, R110 ;  /* 0x000000ffff727224 */ /* 0x000fe200078e006e */
[----:B------:R-:W-:Y:S01]  /*fcc0*/  STL.64 [R1+0xe8], R118 ;  /* 0x0000e87601007387 */ /* 0x000fe20000100a00 */
[----:B------:R-:W-:-:S03]  /*fcd0*/  IMAD.MOV.U32 R113, RZ, RZ, R111 ;  /* 0x000000ffff717224 */ /* 0x000fc600078e006f */
[----:B------:R-:W-:Y:S01]  /*fce0*/  STL.64 [R1+0xf0], R116 ;  /* 0x0000f07401007387 */ /* 0x000fe20000100a00 */
[----:B------:R-:W-:-:S03]  /*fcf0*/  IMAD.MOV.U32 R112, RZ, RZ, R108 ;  /* 0x000000ffff707224 */ /* 0x000fc600078e006c */
[----:B------:R-:W-:Y:S01]  /*fd00*/  STL.64 [R1+0xf8], R114 ;  /* 0x0000f87201007387 */ /* 0x000fe20000100a00 */
[----:B------:R-:W-:Y:S02]  /*fd10*/  IMAD.MOV.U32 R111, RZ, RZ, R109 ;  /* 0x000000ffff6f7224 */ /* 0x000fe400078e006d */
        /* <DEDUP_REMOVED lines=11> */
[----:B------:R-:W-:Y:S01]  /*fdd0*/  MOV R103, R101 ;  /* 0x0000006500677202 */ /* 0x000fe20000000f00 */
[----:B------:R-:W-:Y:S02]  /*fde0*/  IMAD.MOV.U32 R102, RZ, RZ, R98 ;  /* 0x000000ffff667224 */ /* 0x000fe400078e0062 */
        /* <DEDUP_REMOVED lines=46> */
[----:B----4-:R-:W-:-:S03]  /*100d0*/  IMAD.MOV.U32 R4, RZ, RZ, R2 ;  /* 0x000000ffff047224 */ /* 0x010fc600078e0002 */
[----:B------:R-:W-:Y:S01]  /*100e0*/  STL.64 [R1+0x398], R8 ;  /* 0x0003980801007387 */ /* 0x000fe20000100a00 */
[----:B------:R-:W-:-:S03]  /*100f0*/  IMAD.MOV.U32 R7, RZ, RZ, R3 ;  /* 0x000000ffff077224 */ /* 0x000fc600078e0003 */
[----:B------:R0:W-:Y:S01]  /*10100*/  STL.64 [R1+0x3a0], R4 ;  /* 0x0003a00401007387 */ /* 0x0001e20000100a00 */
[----:B------:R-:W-:Y:S02]  /*10110*/  IMAD.MOV.U32 R6, RZ, RZ, R120 ;  /* 0x000000ffff067224 */ /* 0x000fe400078e0078 */
[----:B------:R-:W-:Y:S02]  /*10120*/  IMAD.MOV.U32 R3, RZ, RZ, R121 ;  /* 0x000000ffff037224 */ /* 0x000fe400078e0079 */
[----:B------:R-:W-:Y:S01]  /*10130*/  IMAD.MOV.U32 R2, RZ, RZ, R124 ;  /* 0x000000ffff027224 */ /* 0x000fe200078e007c */
[----:B------:R-:W-:Y:S01]  /*10140*/  STL.64 [R1+0x3a8], R6 ;  /* 0x0003a80601007387 */ /* 0x000fe20000100a00 */
[----:B0-----:R-:W-:-:S03]  /*10150*/  IMAD.MOV.U32 R5, RZ, RZ, R125 ;  /* 0x000000ffff057224 */ /* 0x001fc600078e007d */
[----:B------:R0:W-:Y:S01]  /*10160*/  STL.64 [R1+0x3b0], R2 ;  /* 0x0003b00201007387 */ /* 0x0001e20000100a00 */
[----:B------:R-:W-:-:S05]  /*10170*/  IMAD.MOV.U32 R4, RZ, RZ, R122 ;  /* 0x000000ffff047224 */ /* 0x000fca00078e007a */
[----:B------:R1:W-:Y:S01]  /*10180*/  STL.64 [R1+0x3b8], R4 ;  /* 0x0003b80401007387 */ /* 0x0003e20000100a00 */
[----:B0-----:R-:W-:-:S03]  /*10190*/  IMAD.MOV.U32 R2, RZ, RZ, R0 ;  /* 0x000000ffff027224 */ /* 0x001fc600078e0000 */
[----:B------:R-:W2:Y:S01]  /*101a0*/  LDL.LU R115, [R1+0x3c8] ;  /* 0x0003c80001737983 */ /* 0x000ea20000300800 */
[----:B------:R-:W-:-:S03]  /*101b0*/  IMAD.MOV.U32 R3, RZ, RZ, R123 ;  /* 0x000000ffff037224 */ /* 0x000fc600078e007b */
[----:B------:R-:W3:Y:S04]  /*101c0*/  LDL.LU R112, [R1+0x3f4] ;  /* 0x0003f40001707983 */ /* 0x000ee80000300800 */
[----:B------:R0:W-:Y:S04]  /*101d0*/  STL.64 [R1+0x3c0], R2 ;  /* 0x0003c00201007387 */ /* 0x0001e80000100a00 */
        /* <DEDUP_REMOVED lines=46> */
[----:B-1----:R-:W4:Y:S04]  /*104c0*/  LDL.LU R4, [R1+0x488] ;  /* 0x0004880001047983 */ /* 0x002f280000300800 */
[----:B------:R-:W4:Y:S04]  /*104d0*/  LDL.LU R5, [R1+0x4b4] ;  /* 0x0004b40001057983 */ /* 0x000f280000300800 */
[----:B0-----:R-:W4:Y:S04]  /*104e0*/  LDL.LU R2, [R1+0x490] ;  /* 0x0004900001027983 */ /* 0x001f280000300800 */
[----:B------:R-:W4:Y:S04]  /*104f0*/  LDL.LU R3, [R1+0x4bc] ;  /* 0x0004bc0001037983 */ /* 0x000f280000300800 */
[----:B------:R-:W4:Y:S04]  /*10500*/  LDL.LU R120, [R1+0x498] ;  /* 0x0004980001787983 */ /* 0x000f280000300800 */
[----:B------:R-:W4:Y:S04]  /*10510*/  LDL.LU R121, [R1+0x4c4] ;  /* 0x0004c40001797983 */ /* 0x000f280000300800 */
[----:B------:R-:W4:Y:S04]  /*10520*/  LDL.LU R123, [R1+0x4a0] ;  /* 0x0004a000017b7983 */ /* 0x000f280000300800 */
[----:B------:R-:W4:Y:S01]  /*10530*/  LDL.LU R0, [R1+0x4cc] ;  /* 0x0004cc0001007983 */ /* 0x000f220000300800 */
[----:B---3--:R-:W-:-:S05]  /*10540*/  MOV R114, R112 ;  /* 0x0000007000727202 */ /* 0x008fca0000000f00 */
[----:B--2---:R-:W-:Y:S01]  /*10550*/  STL.64 [R1+0x3c8], R114 ;  /* 0x0003c87201007387 */ /* 0x004fe20000100a00 */
[----:B----4-:R-:W-:Y:S02]  /*10560*/  IMAD.MOV.U32 R112, RZ, RZ, R110 ;  /* 0x000000ffff707224 */ /* 0x010fe400078e006e */
[----:B------:R-:W-:-:S03]  /*10570*/  IMAD.MOV.U32 R110, RZ, RZ, R108 ;  /* 0x000000ffff6e7224 */ /* 0x000fc600078e006c */
[----:B------:R-:W-:Y:S01]  /*10580*/  STL.64 [R1+0x3d0], R112 ;  /* 0x0003d07001007387 */ /* 0x000fe20000100a00 */
        /* <DEDUP_REMOVED lines=16> */
[----:B------:R-:W-:-:S04]  /*10690*/  LOP3.LUT R125, R125, R124, RZ, 0x3c, !PT ;  /* 0x0000007c7d7d7212 */ /* 0x000fc800078e3cff */
[----:B------:R-:W-:Y:S01]  /*106a0*/  LOP3.LUT R124, R125, R124, RZ, 0x3c, !PT ;  /* 0x0000007c7d7c7212 */ /* 0x000fe200078e3cff */
[----:B------:R-:W-:-:S03]  /*106b0*/  IMAD.MOV.U32 R92, RZ, RZ, R90 ;  /* 0x000000ffff5c7224 */ /* 0x000fc600078e005a */
[----:B------:R-:W-:Y:S01]  /*106c0*/  LOP3.LUT R125, R125, R124, RZ, 0x3c, !PT ;  /* 0x0000007c7d7d7212 */ /* 0x000fe200078e3cff */
[----:B------:R-:W-:Y:S01]  /*106d0*/  IMAD.MOV.U32 R90, RZ, RZ, R88 ;  /* 0x000000ffff5a7224 */ /* 0x000fe200078e0058 */
[----:B------:R-:W-:Y:S04]  /*106e0*/  STL.64 [R1+0x418], R94 ;  /* 0x0004185e01007387 */ /* 0x000fe80000100a00 */
[----:B------:R-:W-:Y:S01]  /*106f0*/  STL.64 [R1+0x6c8], R124 ;  /* 0x0006c87c01007387 */ /* 0x000fe20000100a00 */
[----:B------:R-:W-:-:S03]  /*10700*/  IMAD.MOV.U32 R88, RZ, RZ, R122 ;  /* 0x000000ffff587224 */ /* 0x000fc600078e007a */
[----:B------:R-:W-:Y:S01]  /*10710*/  STL.64 [R1+0x420], R92 ;  /* 0x0004205c01007387 */ /* 0x000fe20000100a00 */
[----:B------:R-:W0:Y:S03]  /*10720*/  LDC R122, c[0x0][0x23c] ;  /* 0x00008f00ff7a7b82 */ /* 0x000e260000000800 */
[----:B------:R1:W-:Y:S04]  /*10730*/  STL.64 [R1+0x430], R90 ;  /* 0x0004305a01007387 */ /* 0x0003e80000100a00 */
[----:B------:R2:W-:Y:S01]  /*10740*/  STL.64 [R1+0x438], R88 ;  /* 0x0004385801007387 */ /* 0x0005e20000100a00 */
[----:B-1----:R-:W-:Y:S02]  /*10750*/  IMAD.MOV.U32 R90, RZ, RZ, R23 ;  /* 0x000000ffff5a7224 */ /* 0x002fe400078e0017 */
[----:B------:R-:W-:-:S02]  /*10760*/  IMAD.MOV.U32 R91, RZ, RZ, R22 ;  /* 0x000000ffff5b7224 */ /* 0x000fc400078e0016 */
[----:B--2---:R-:W-:Y:S02]  /*10770*/  IMAD.MOV.U32 R88, RZ, RZ, R21 ;  /* 0x000000ffff587224 */ /* 0x004fe400078e0015 */
[----:B------:R-:W-:Y:S02]  /*10780*/  IMAD.MOV.U32 R89, RZ, RZ, R20 ;  /* 0x000000ffff597224 */ /* 0x000fe400078e0014 */
[----:B------:R-:W-:Y:S02]  /*10790*/  IMAD.MOV.U32 R22, RZ, RZ, R19 ;  /* 0x000000ffff167224 */ /* 0x000fe400078e0013 */
[----:B------:R-:W-:Y:S02]  /*107a0*/  IMAD.MOV.U32 R23, RZ, RZ, R18 ;  /* 0x000000ffff177224 */ /* 0x000fe400078e0012 */
[----:B------:R-:W-:Y:S02]  /*107b0*/  IMAD.MOV.U32 R21, RZ, RZ, R16 ;  /* 0x000000ffff157224 */ /* 0x000fe400078e0010 */
[----:B------:R-:W-:Y:S01]  /*107c0*/  IMAD.MOV.U32 R20, RZ, RZ, R17 ;  /* 0x000000ffff147224 */ /* 0x000fe200078e0011 */
[----:B------:R1:W-:Y:S01]  /*107d0*/  STL.64 [R1+0x440], R90 ;  /* 0x0004405a01007387 */ /* 0x0003e20000100a00 */
[----:B------:R-:W-:-:S03]  /*107e0*/  IMAD.MOV.U32 R19, RZ, RZ, R14 ;  /* 0x000000ffff137224 */ /* 0x000fc600078e000e */
[----:B------:R2:W-:Y:S01]  /*107f0*/  STL.64 [R1+0x448], R88 ;  /* 0x0004485801007387 */ /* 0x0005e20000100a00 */
[----:B------:R-:W-:-:S03]  /*10800*/  IMAD.MOV.U32 R18, RZ, RZ, R15 ;  /* 0x000000ffff127224 */ /* 0x000fc600078e000f */
[----:B------:R3:W-:Y:S01]  /*10810*/  STL.64 [R1+0x450], R22 ;  /* 0x0004501601007387 */ /* 0x0007e20000100a00 */
[----:B------:R-:W-:-:S03]  /*10820*/  IMAD.MOV.U32 R17, RZ, RZ, R12 ;  /* 0x000000ffff117224 */ /* 0x000fc600078e000c */
[----:B------:R4:W-:Y:S01]  /*10830*/  STL.64 [R1+0x458], R20 ;  /* 0x0004581401007387 */ /* 0x0009e20000100a00 */
[----:B------:R-:W-:-:S03]  /*10840*/  IMAD.MOV.U32 R16, RZ, RZ, R13 ;  /* 0x000000ffff107224 */ /* 0x000fc600078e000d */
[----:B------:R0:W-:Y:S01]  /*10850*/  STL.64 [R1+0x460], R18 ;  /* 0x0004601201007387 */ /* 0x0001e20000100a00 */
[----:B------:R-:W-:Y:S02]  /*10860*/  IMAD.MOV.U32 R15, RZ, RZ, R10 ;  /* 0x000000ffff0f7224 */ /* 0x000fe400078e000a */
[----:B------:R-:W-:Y:S01]  /*10870*/  IMAD.MOV.U32 R14, RZ, RZ, R11 ;  /* 0x000000ffff0e7224 */ /* 0x000fe200078e000b */
[----:B------:R0:W-:Y:S01]  /*10880*/  STL.64 [R1+0x468], R16 ;  /* 0x0004681001007387 */ /* 0x0001e20000100a00 */
[----:B------:R-:W-:Y:S02]  /*10890*/  IMAD.MOV.U32 R13, RZ, RZ, R8 ;  /* 0x000000ffff0d7224 */ /* 0x000fe400078e0008 */
[----:B------:R-:W-:Y:S01]  /*108a0*/  IMAD.MOV.U32 R12, RZ, RZ, R9 ;  /* 0x000000ffff0c7224 */ /* 0x000fe200078e0009 */
[----:B------:R0:W-:Y:S01]  /*108b0*/  STL.64 [R1+0x470], R14 ;  /* 0x0004700e01007387 */ /* 0x0001e20000100a00 */
[----:B------:R-:W-:Y:S02]  /*108c0*/  IMAD.MOV.U32 R11, RZ, RZ, R6 ;  /* 0x000000ffff0b7224 */ /* 0x000fe400078e0006 */
[----:B------:R-:W-:Y:S01]  /*108d0*/  IMAD.MOV.U32 R10, RZ, RZ, R7 ;  /* 0x000000ffff0a7224 */ /* 0x000fe200078e0007 */
[----:B------:R0:W-:Y:S01]  /*108e0*/  STL.64 [R1+0x478], R12 ;  /* 0x0004780c01007387 */ /* 0x0001e20000100a00 */
[----:B------:R-:W-:-:S02]  /*108f0*/  IMAD.MOV.U32 R9, RZ, RZ, R4 ;  /* 0x000000ffff097224 */ /* 0x000fc400078e0004 */
[----:B------:R-:W-:Y:S01]  /*10900*/  IMAD.MOV.U32 R8, RZ, RZ, R5 ;  /* 0x000000ffff087224 */ /* 0x000fe200078e0005 */
[----:B------:R0:W-:Y:S01]  /*10910*/  STL.64 [R1+0x480], R10 ;  /* 0x0004800a01007387 */ /* 0x0001e20000100a00 */
[----:B------:R-:W-:Y:S02]  /*10920*/  IMAD.MOV.U32 R7, RZ, RZ, R2 ;  /* 0x000000ffff077224 */ /* 0x000fe400078e0002 */
[----:B------:R-:W-:Y:S01]  /*10930*/  IMAD.MOV.U32 R6, RZ, RZ, R3 ;  /* 0x000000ffff067224 */ /* 0x000fe200078e0003 */
[----:B------:R0:W-:Y:S01]  /*10940*/  STL.64 [R1+0x488], R8 ;  /* 0x0004880801007387 */ /* 0x0001e20000100a00 */
[----:B------:R-:W-:-:S03]  /*10950*/  IMAD.MOV.U32 R5, RZ, RZ, R120 ;  /* 0x000000ffff057224 */ /* 0x000fc600078e0078 */
[----:B------:R0:W-:Y:S01]  /*10960*/  STL.64 [R1+0x490], R6 ;  /* 0x0004900601007387 */ /* 0x0001e20000100a00 */
[----:B------:R-:W-:-:S03]  /*10970*/  IMAD.MOV.U32 R4, RZ, RZ, R121 ;  /* 0x000000ffff047224 */ /* 0x000fc600078e0079 */
[----:B------:R-:W4:Y:S01]  /*10980*/  LDL.LU R124, [R1+0x4a8] ;  /* 0x0004a800017c7983 */ /* 0x000f220000300800 */
[----:B------:R-:W-:-:S03]  /*10990*/  IMAD.MOV.U32 R3, RZ, RZ, R123 ;  /* 0x000000ffff037224 */ /* 0x000fc600078e007b */
[----:B------:R0:W-:Y:S01]  /*109a0*/  STL.64 [R1+0x498], R4 ;  /* 0x0004980401007387 */ /* 0x0001e20000100a00 */
[----:B------:R-:W-:-:S03]  /*109b0*/  IMAD.MOV.U32 R2, RZ, RZ, R0 ;  /* 0x000000ffff027224 */ /* 0x000fc600078e0000 */
[----:B------:R-:W4:Y:S04]  /*109c0*/  LDL.LU R125, [R1+0x4d4] ;  /* 0x0004d400017d7983 */ /* 0x000f280000300800 */
        /* <DEDUP_REMOVED lines=27> */
[----:B------:R-:W4:Y:S04]  /*10b80*/  LDL.LU.64 R94, [R1+0x78] ;  /* 0x00007800015e7983 */ /* 0x000f280000300a00 */
[----:B------:R-:W4:Y:S04]  /*10b90*/  LDL.LU.64 R92, [R1+0x70] ;  /* 0x00007000015c7983 */ /* 0x000f280000300a00 */
[----:B-1----:R-:W4:Y:S04]  /*10ba0*/  LDL.LU.64 R90, [R1+0x68] ;  /* 0x00006800015a7983 */ /* 0x002f280000300a00 */
[----:B--2---:R-:W2:Y:S04]  /*10bb0*/  LDL.LU.64 R88, [R1+0x60] ;  /* 0x0000600001587983 */ /* 0x004ea80000300a00 */
[----:B---3--:R-:W3:Y:S04]  /*10bc0*/  LDL.LU.64 R22, [R1+0x58] ;  /* 0x0000580001167983 */ /* 0x008ee80000300a00 */
[----:B----4-:R-:W4:Y:S04]  /*10bd0*/  LDL.LU.64 R20, [R1+0x50] ;  /* 0x0000500001147983 */ /* 0x010f280000300a00 */
[----:B0-----:R-:W4:Y:S04]  /*10be0*/  LDL.LU.64 R18, [R1+0x48] ;  /* 0x0000480001127983 */ /* 0x001f280000300a00 */
[----:B------:R-:W4:Y:S04]  /*10bf0*/  LDL.LU.64 R16, [R1+0x40] ;  /* 0x0000400001107983 */ /* 0x000f280000300a00 */
[----:B------:R-:W4:Y:S04]  /*10c00*/  LDL.LU.64 R14, [R1+0x38] ;  /* 0x00003800010e7983 */ /* 0x000f280000300a00 */
[----:B------:R-:W4:Y:S04]  /*10c10*/  LDL.LU.64 R12, [R1+0x30] ;  /* 0x00003000010c7983 */ /* 0x000f280000300a00 */
[----:B------:R-:W4:Y:S04]  /*10c20*/  LDL.LU.64 R10, [R1+0x28] ;  /* 0x00002800010a7983 */ /* 0x000f280000300a00 */
[----:B------:R-:W4:Y:S04]  /*10c30*/  LDL.LU.64 R8, [R1+0x20] ;  /* 0x0000200001087983 */ /* 0x000f280000300a00 */
[----:B------:R-:W4:Y:S04]  /*10c40*/  LDL.LU.64 R6, [R1+0x18] ;  /* 0x0000180001067983 */ /* 0x000f280000300a00 */
[----:B------:R-:W4:Y:S04]  /*10c50*/  LDL.LU.64 R4, [R1+0x10] ;  /* 0x0000100001047983 */ /* 0x000f280000300a00 */
[----:B------:R-:W4:Y:S04]  /*10c60*/  LDL.LU.64 R2, [R1+0x8] ;  /* 0x0000080001027983 */ /* 0x000f280000300a00 */
[----:B------:R-:W4:Y:S01]  /*10c70*/  LDL.LU.64 R120, [R1] ;  /* 0x0000000001787983 */ /* 0x000f220000300a00 */
[----:B------:R-:W-:-:S02]  /*10c80*/  SHF.L.U32 R122, R122, 0x7, RZ ;  /* 0x000000077a7a7819 */ /* 0x000fc400000006ff */
[----:B------:R-:W-:-:S04]  /*10c90*/  LOP3.LUT R125, R125, R124, RZ, 0x3c, !PT ;  /* 0x0000007c7d7d7212 */ /* 0x000fc800078e3cff */
[----:B------:R-:W-:Y:S02]  /*10ca0*/  LOP3.LUT R124, R125, R124, RZ, 0x3c, !PT ;  /* 0x0000007c7d7c7212 */ /* 0x000fe400078e3cff */
[----:B------:R-:W-:Y:S02]  /*10cb0*/  LOP3.LUT R119, R119, R118, RZ, 0x3c, !PT ;  /* 0x0000007677777212 */ /* 0x000fe400078e3cff */
[----:B------:R-:W-:Y:S02]  /*10cc0*/  LOP3.LUT R125, R125, R124, RZ, 0x3c, !PT ;  /* 0x0000007c7d7d7212 */ /* 0x000fe400078e3cff */
[----:B------:R-:W-:Y:S02]  /*10cd0*/  LOP3.LUT R118, R119, R118, RZ, 0x3c, !PT ;  /* 0x0000007677767212 */ /* 0x000fe400078e3cff */
[----:B------:R-:W-:Y:S02]  /*10ce0*/  LOP3.LUT R117, R117, R116, RZ, 0x3c, !PT ;  /* 0x0000007475757212 */ /* 0x000fe400078e3cff */
[----:B------:R-:W-:-:S02]  /*10cf0*/  LOP3.LUT R119, R119, R118, RZ, 0x3c, !PT ;  /* 0x0000007677777212 */ /* 0x000fc400078e3cff */
[----:B------:R-:W-:Y:S02]  /*10d00*/  LOP3.LUT R116, R117, R116, RZ, 0x3c, !PT ;  /* 0x0000007475747212 */ /* 0x000fe400078e3cff */
[----:B------:R-:W-:Y:S01]  /*10d10*/  LOP3.LUT R115, R115, R114, RZ, 0x3c, !PT ;  /* 0x0000007273737212 */ /* 0x000fe200078e3cff */
[----:B------:R0:W-:Y:S01]  /*10d20*/  STL.64 [R1+0x4a8], R124 ;  /* 0x0004a87c01007387 */ /* 0x0001e20000100a00 */
[----:B------:R-:W-:Y:S02]  /*10d30*/  LOP3.LUT R117, R117, R116, RZ, 0x3c, !PT ;  /* 0x0000007475757212 */ /* 0x000fe400078e3cff */
[----:B------:R-:W-:Y:S02]  /*10d40*/  LOP3.LUT R114, R115, R114, RZ, 0x3c, !PT ;  /* 0x0000007273727212 */ /* 0x000fe400078e3cff */
[----:B------:R-:W-:Y:S02]  /*10d50*/  LOP3.LUT R113, R113, R112, RZ, 0x3c, !PT ;  /* 0x0000007071717212 */ /* 0x000fe400078e3cff */
[----:B------:R-:W-:-:S02]  /*10d60*/  LOP3.LUT R115, R115, R114, RZ, 0x3c, !PT ;  /* 0x0000007273737212 */ /* 0x000fc400078e3cff */
[----:B------:R-:W-:Y:S01]  /*10d70*/  LOP3.LUT R112, R113, R112, RZ, 0x3c, !PT ;  /* 0x0000007071707212 */ /* 0x000fe200078e3cff */
[----:B0-----:R-:W4:Y:S01]  /*10d80*/  LDL.LU.64 R124, [R1+0x6c8] ;  /* 0x0006c800017c7983 */ /* 0x001f220000300a00 */
[----:B------:R-:W-:-:S03]  /*10d90*/  LOP3.LUT R111, R111, R110, RZ, 0x3c, !PT ;  /* 0x0000006e6f6f7212 */ /* 0x000fc600078e3cff */
[----:B------:R0:W-:Y:S01]  /*10da0*/  STL.64 [R1+0x4b0], R118 ;  /* 0x0004b07601007387 */ /* 0x0001e20000100a00 */
[----:B------:R-:W-:Y:S02]  /*10db0*/  LOP3.LUT R113, R113, R112, RZ, 0x3c, !PT ;  /* 0x0000007071717212 */ /* 0x000fe400078e3cff */
[----:B------:R-:W-:Y:S02]  /*10dc0*/  LOP3.LUT R110, R111, R110, RZ, 0x3c, !PT ;  /* 0x0000006e6f6e7212 */ /* 0x000fe400078e3cff */
[----:B------:R-:W-:Y:S02]  /*10dd0*/  LOP3.LUT R109, R109, R108, RZ, 0x3c, !PT ;  /* 0x0000006c6d6d7212 */ /* 0x000fe400078e3cff */
[----:B------:R-:W-:Y:S02]  /*10de0*/  LOP3.LUT R111, R111, R110, RZ, 0x3c, !PT ;  /* 0x0000006e6f6f7212 */ /* 0x000fe400078e3cff */
[----:B------:R-:W-:Y:S01]  /*10df0*/  LOP3.LUT R108, R109, R108, RZ, 0x3c, !PT ;  /* 0x0000006c6d6c7212 */ /* 0x000fe200078e3cff */
[----:B0-----:R-:W4:Y:S01]  /*10e00*/  LDL.LU.64 R118, [R1+0x6c0] ;  /* 0x0006c00001767983 */ /* 0x001f220000300a00 */
[----:B------:R-:W-:-:S03]  /*10e10*/  LOP3.LUT R107, R107, R106, RZ, 0x3c, !PT ;  /* 0x0000006a6b6b7212 */ /* 0x000fc600078e3cff */
[----:B------:R0:W-:Y:S01]  /*10e20*/  STL.64 [R1+0x4b8], R116 ;  /* 0x0004b87401007387 */ /* 0x0001e20000100a00 */
[----:B------:R-:W-:Y:S02]  /*10e30*/  LOP3.LUT R109, R109, R108, RZ, 0x3c, !PT ;  /* 0x0000006c6d6d7212 */ /* 0x000fe400078e3cff */
[----:B------:R-:W-:Y:S02]  /*10e40*/  LOP3.LUT R106, R107, R106, RZ, 0x3c, !PT ;  /* 0x0000006a6b6a7212 */ /* 0x000fe400078e3cff */
[-C--:B------:R-:W-:Y:S01]  /*10e50*/  LOP3.LUT R105, R105, R104.reuse, RZ, 0x3c, !PT ;  /* 0x0000006869697212 */ /* 0x080fe200078e3cff */
[----:B0-----:R-:W4:Y:S03]  /*10e60*/  LDL.LU.64 R116, [R1+0x6b8] ;  /* 0x0006b80001747983 */ /* 0x001f260000300a00 */
[----:B------:R-:W-:Y:S02]  /*10e70*/  LOP3.LUT R104, R105, R104, RZ, 0x3c, !PT ;  /* 0x0000006869687212 */ /* 0x000fe400078e3cff */
[----:B------:R-:W-:Y:S01]  /*10e80*/  LOP3.LUT R103, R103, R102, RZ, 0x3c, !PT ;  /* 0x0000006667677212 */ /* 0x000fe200078e3cff */
[----:B------:R0:W-:Y:S01]  /*10e90*/  STL.64 [R1+0x4c0], R114 ;  /* 0x0004c07201007387 */ /* 0x0001e20000100a00 */
[----:B------:R-:W-:-:S02]  /*10ea0*/  LOP3.LUT R107, R107, R106, RZ, 0x3c, !PT ;  /* 0x0000006a6b6b7212 */ /* 0x000fc400078e3cff */
[----:B------:R-:W-:Y:S02]  /*10eb0*/  LOP3.LUT R102, R103, R102, RZ, 0x3c, !PT ;  /* 0x0000006667667212 */ /* 0x000fe400078e3cff */
[----:B------:R-:W-:Y:S01]  /*10ec0*/  LOP3.LUT R101, R101, R100, RZ, 0x3c, !PT ;  /* 0x0000006465657212 */ /* 0x000fe200078e3cff */
[----:B0-----:R-:W4:Y:S01]  /*10ed0*/  LDL.LU.64 R114, [R1+0x6b0] ;  /* 0x0006b00001727983 */ /* 0x001f220000300a00 */
[----:B------:R-:W-:Y:S02]  /*10ee0*/  LOP3.LUT R105, R105, R104, RZ, 0x3c, !PT ;  /* 0x0000006869697212 */ /* 0x000fe400078e3cff */
[----:B------:R-:W-:Y:S01]  /*10ef0*/  LOP3.LUT R99, R99, R98, RZ, 0x3c, !PT ;  /* 0x0000006263637212 */ /* 0x000fe200078e3cff */
[----:B------:R0:W-:Y:S01]  /*10f00*/  STL.64 [R1+0x4c8], R112 ;  /* 0x0004c87001007387 */ /* 0x0001e20000100a00 */
[----:B------:R-:W-:Y:S02]  /*10f10*/  LOP3.LUT R100, R101, R100, RZ, 0x3c, !PT ;  /* 0x0000006465647212 */ /* 0x000fe400078e3cff */
[----:B------:R-:W-:-:S02]  /*10f20*/  LOP3.LUT R103, R103, R102, RZ, 0x3c, !PT ;  /* 0x0000006667677212 */ /* 0x000fc400078e3cff */
[----:B------:R-:W-:Y:S02]  /*10f30*/  LOP3.LUT R98, R99, R98, RZ, 0x3c, !PT ;  /* 0x0000006263627212 */ /* 0x000fe400078e3cff */
[----:B------:R-:W-:Y:S01]  /*10f40*/  LOP3.LUT R97, R97, R96, RZ, 0x3c, !PT ;  /* 0x0000006061617212 */ /* 0x000fe200078e3cff */
[----:B0-----:R-:W4:Y:S04]  /*10f50*/  LDL.LU.64 R112, [R1+0x6a8] ;  /* 0x0006a80001707983 */ /* 0x001f280000300a00 */
[----:B------:R0:W-:Y:S01]  /*10f60*/  STL.64 [R1+0x4d0], R110 ;  /* 0x0004d06e01007387 */ /* 0x0001e20000100a00 */
[----:B------:R-:W-:Y:S02]  /*10f70*/  LOP3.LUT R101, R101, R100, RZ, 0x3c, !PT ;  /* 0x0000006465657212 */ /* 0x000fe400078e3cff */
[----:B------:R-:W-:-:S02]  /*10f80*/  LOP3.LUT R96, R97, R96, RZ, 0x3c, !PT ;  /* 0x0000006061607212 */ /* 0x000fc400078e3cff */
[----:B------:R-:W-:Y:S01]  /*10f90*/  LOP3.LUT R99, R99, R98, RZ, 0x3c, !PT ;  /* 0x0000006263637212 */ /* 0x000fe200078e3cff */
[----:B0-----:R-:W4:Y:S04]  /*10fa0*/  LDL.LU.64 R110, [R1+0x6a0] ;  /* 0x0006a000016e7983 */ /* 0x001f280000300a00 */
[----:B------:R0:W-:Y:S01]  /*10fb0*/  STL.64 [R1+0x4d8], R108 ;  /* 0x0004d86c01007387 */ /* 0x0001e20000100a00 */
[----:B------:R-:W-:-:S03]  /*10fc0*/  LOP3.LUT R97, R97, R96, RZ, 0x3c, !PT ;  /* 0x0000006061617212 */ /* 0x000fc600078e3cff */
[----:B0-----:R-:W4:Y:S04]  /*10fd0*/  LDL.LU.64 R108, [R1+0x698] ;  /* 0x00069800016c7983 */ /* 0x001f280000300a00 */
[----:B------:R0:W-:Y:S04]  /*10fe0*/  STL.64 [R1+0x4e0], R106 ;  /* 0x0004e06a01007387 */ /* 0x0001e80000100a00 */
[----:B0-----:R-:W4:Y:S04]  /*10ff0*/  LDL.LU.64 R106, [R1+0x690] ;  /* 0x00069000016a7983 */ /* 0x001f280000300a00 */
[----:B------:R0:W-:Y:S01]  /*11000*/  STL.64 [R1+0x4e8], R104 ;  /* 0x0004e86801007387 */ /* 0x0001e20000100a00 */
[----:B------:R-:W-:-:S03]  /*11010*/  IMAD.WIDE R94, R122, 0x2, R94 ;  /* 0x000000027a5e7825 */ /* 0x000fc600078e025e */
        /* <DEDUP_REMOVED lines=8> */
[----:B--2---:R-:W-:-:S03]  /*110a0*/  IMAD.WIDE R88, R122, 0x2, R88 ;  /* 0x000000027a587825 */ /* 0x004fc600078e0258 */
[----:B0-----:R-:W2:Y:S04]  /*110b0*/  LDL.LU.64 R98, [R1+0x670] ;  /* 0x0006700001627983 */ /* 0x001ea80000300a00 */
[----:B------:R0:W-:Y:S01]  /*110c0*/  STL.64 [R1+0x508], R96 ;  /* 0x0005086001007387 */ /* 0x0001e20000100a00 */
[----:B---3--:R-:W-:-:S04]  /*110d0*/  IMAD.WIDE R22, R122, 0x2, R22 ;  /* 0x000000027a167825 */ /* 0x008fc800078e0216 */
[----:B0-----:R-:W-:Y:S02]  /*110e0*/  IMAD.MOV.U32 R96, RZ, RZ, R0 ;  /* 0x000000ffff607224 */ /* 0x001fe400078e0000 */
[----:B------:R-:W-:-:S05]  /*110f0*/  IMAD.MOV.U32 R97, RZ, RZ, R123 ;  /* 0x000000ffff617224 */ /* 0x000fca00078e007b */
[----:B------:R0:W-:Y:S01]  /*11100*/  STL.64 [R1+0x510], R96 ;  /* 0x0005106001007387 */ /* 0x0001e20000100a00 */
[----:B----4-:R-:W-:-:S03]  /*11110*/  IMAD.WIDE R20, R122, 0x2, R20 ;  /* 0x000000027a147825 */ /* 0x010fc600078e0214 */
[----:B0-----:R-:W3:Y:S04]  /*11120*/  LDL.LU.64 R96, [R1+0x668] ;  /* 0x0006680001607983 */ /* 0x001ee80000300a00 */
[----:B------:R0:W-:Y:S01]  /*11130*/  STL.64 [R1+0x310], R94 ;  /* 0x0003105e01007387 */ /* 0x0001e20000100a00 */
[----:B------:R-:W-:-:S03]  /*11140*/  IMAD.WIDE R18, R122, 0x2, R18 ;  /* 0x000000027a127825 */ /* 0x000fc600078e0212 */
[----:B0-----:R-:W4:Y:S04]  /*11150*/  LDL.LU.64 R94, [R1+0x660] ;  /* 0x00066000015e7983 */ /* 0x001f280000300a00 */
[----:B------:R0:W-:Y:S01]  /*11160*/  STL.64 [R1+0x308], R92 ;  /* 0x0003085c01007387 */ /* 0x0001e20000100a00 */
[----:B------:R-:W-:-:S03]  /*11170*/  IMAD.WIDE R16, R122, 0x2, R16 ;  /* 0x000000027a107825 */ /* 0x000fc600078e0210 */
[----:B0-----:R-:W2:Y:S04]  /*11180*/  LDL.LU.64 R92, [R1+0x658] ;  /* 0x00065800015c7983 */ /* 0x001ea80000300a00 */
[----:B------:R0:W-:Y:S01]  /*11190*/  STL.64 [R1+0x300], R90 ;  /* 0x0003005a01007387 */ /* 0x0001e20000100a00 */
[----:B------:R-:W-:-:S03]  /*111a0*/  IMAD.WIDE R14, R122, 0x2, R14 ;  /* 0x000000027a0e7825 */ /* 0x000fc600078e020e */
        /* <DEDUP_REMOVED lines=22> */
[----:B------:R0:W-:Y:S04]  /*11310*/  STL.64 [R1+0x2c0], R10 ;  /* 0x0002c00a01007387 */ /* 0x0001e80000100a00 */
[----:B0-----:R-:W2:Y:S04]  /*11320*/  LDL.LU.64 R10, [R1+0x610] ;  /* 0x00061000010a7983 */ /* 0x001ea80000300a00 */
[----:B------:R0:W-:Y:S04]  /*11330*/  STL.64 [R1+0x2b8], R8 ;  /* 0x0002b80801007387 */ /* 0x0001e80000100a00 */
[----:B0-----:R-:W3:Y:S04]  /*11340*/  LDL.LU.64 R8, [R1+0x608] ;  /* 0x0006080001087983 */ /* 0x001ee80000300a00 */
[----:B------:R0:W-:Y:S04]  /*11350*/  STL.64 [R1+0x2b0], R6 ;  /* 0x0002b00601007387 */ /* 0x0001e80000100a00 */
[----:B0-----:R-:W4:Y:S04]  /*11360*/  LDL.LU.64 R6, [R1+0x600] ;  /* 0x0006000001067983 */ /* 0x001f280000300a00 */
[----:B------:R0:W-:Y:S04]  /*11370*/  STL.64 [R1+0x2a8], R4 ;  /* 0x0002a80401007387 */ /* 0x0001e80000100a00 */
[----:B0-----:R-:W2:Y:S04]  /*11380*/  LDL.LU.64 R4, [R1+0x5f8] ;  /* 0x0005f80001047983 */ /* 0x001ea80000300a00 */
[----:B------:R0:W-:Y:S04]  /*11390*/  STL.64 [R1+0x2a0], R2 ;  /* 0x0002a00201007387 */ /* 0x0001e80000100a00 */
[----:B0-----:R-:W3:Y:S04]  /*113a0*/  LDL.LU.64 R2, [R1+0x5f0] ;  /* 0x0005f00001027983 */ /* 0x001ee80000300a00 */
[----:B------:R0:W-:Y:S04]  /*113b0*/  STL.64 [R1+0x298], R120 ;  /* 0x0002987801007387 */ /* 0x0001e80000100a00 */
[----:B0-----:R-:W4:Y:S01]  /*113c0*/  LDL.LU.64 R120, [R1+0x5e8] ;  /* 0x0005e80001787983 */ /* 0x001f220000300a00 */
[----:B---3--:R-:W-:-:S04]  /*113d0*/  IMAD.WIDE R2, R122, 0x2, R2 ;  /* 0x000000027a027825 */ /* 0x008fc800078e0202 */
[----:B----4-:R-:W-:-:S05]  /*113e0*/  IMAD.WIDE R120, R122, 0x2, R120 ;  /* 0x000000027a787825 */ /* 0x010fca00078e0278 */
[----:B------:R2:W-:Y:S04]  /*113f0*/  STL.64 [R1+0x290], R120 ;  /* 0x0002907801007387 */ /* 0x0005e80000100a00 */
[----:B------:R0:W-:Y:S01]  /*11400*/  STL.64 [R1+0x288], R2 ;  /* 0x0002880201007387 */ /* 0x0001e20000100a00 */
[----:B--2---:R-:W-:-:S04]  /*11410*/  IMAD.WIDE R120, R122, 0x2, R4 ;  /* 0x000000027a787825 */ /* 0x004fc800078e0204 */
[C---:B0-----:R-:W-:Y:S01]  /*11420*/  IMAD.WIDE R2, R122.reuse, 0x2, R6 ;  /* 0x000000027a027825 */ /* 0x041fe200078e0206 */
[----:B------:R-:W-:Y:S03]  /*11430*/  STL.64 [R1+0x280], R120 ;  /* 0x0002807801007387 */ /* 0x000fe60000100a00 */
[C---:B------:R-:W-:Y:S01]  /*11440*/  IMAD.WIDE R4, R122.reuse, 0x2, R8 ;  /* 0x000000027a047825 */ /* 0x040fe200078e0208 */
[----:B------:R0:W-:Y:S03]  /*11450*/  STL.64 [R1+0x278], R2 ;  /* 0x0002780201007387 */ /* 0x0001e60000100a00 */
[C---:B------:R-:W-:Y:S01]  /*11460*/  IMAD.WIDE R6, R122.reuse, 0x2, R10 ;  /* 0x000000027a067825 */ /* 0x040fe200078e020a */
[----:B------:R1:W-:Y:S04]  /*11470*/  STL.64 [R1+0x270], R4 ;  /* 0x0002700401007387 */ /* 0x0003e80000100a00 */
[----:B------:R2:W-:Y:S01]  /*11480*/  STL.64 [R1+0x268], R6 ;  /* 0x0002680601007387 */ /* 0x0005e20000100a00 */
[----:B0-----:R-:W-:-:S04]  /*11490*/  IMAD.WIDE R2, R122, 0x2, R12 ;  /* 0x000000027a027825 */ /* 0x001fc800078e020c */
[C---:B-1----:R-:W-:Y:S01]  /*114a0*/  IMAD.WIDE R4, R122.reuse, 0x2, R14 ;  /* 0x000000027a047825 */ /* 0x042fe200078e020e */
[----:B------:R0:W-:Y:S03]  /*114b0*/  STL.64 [R1+0x260], R2 ;  /* 0x0002600201007387 */ /* 0x0001e60000100a00 */
[C---:B--2---:R-:W-:Y:S01]  /*114c0*/  IMAD.WIDE R6, R122.reuse, 0x2, R16 ;  /* 0x000000027a067825 */ /* 0x044fe200078e0210 */
        /* <DEDUP_REMOVED lines=8> */
[----:B0-----:R-:W-:-:S03]  /*11550*/  IMAD.WIDE R2, R122, 0x2, R88 ;  /* 0x000000027a027825 */ /* 0x001fc600078e0258 */
[----:B------:R-:W3:Y:S01]  /*11560*/  LDL.LU.64 R8, [R1+0x80] ;  /* 0x0000800001087983 */ /* 0x000ee20000300a00 */
[----:B-1----:R-:W-:-:S03]  /*11570*/  IMAD.WIDE R4, R122, 0x2, R90 ;  /* 0x000000027a047825 */ /* 0x002fc600078e025a */
[----:B------:R0:W-:Y:S04]  /*11580*/  STL.64 [R1+0x230], R2 ;  /* 0x0002300201007387 */ /* 0x0001e80000100a00 */
[----:B------:R1:W-:Y:S04]  /*11590*/  STL.64 [R1+0x228], R4 ;  /* 0x0002280401007387 */ /* 0x0003e80000100a00 */
[----:B--2---:R-:W2:Y:S01]  /*115a0*/  LDL.LU.64 R6, [R1+0x88] ;  /* 0x0000880001067983 */ /* 0x004ea20000300a00 */
[----:B------:R-:W-:-:S04]  /*115b0*/  IMAD.WIDE R10, R122, 0x2, R94 ;  /* 0x000000027a0a7825 */ /* 0x000fc800078e025e */
[----:B0-----:R-:W-:-:S04]  /*115c0*/  IMAD.WIDE R2, R122, 0x2, R92 ;  /* 0x000000027a027825 */ /* 0x001fc800078e025c */
[C---:B-1----:R-:W-:Y:S01]  /*115d0*/  IMAD.WIDE R4, R122.reuse, 0x2, R96 ;  /* 0x000000027a047825 */ /* 0x042fe200078e0260 */
[----:B------:R0:W-:Y:S04]  /*115e0*/  STL.64 [R1+0x220], R2 ;  /* 0x0002200201007387 */ /* 0x0001e80000100a00 */
[----:B------:R1:W-:Y:S04]  /*115f0*/  STL.64 [R1+0x218], R10 ;  /* 0x0002180a01007387 */ /* 0x0003e80000100a00 */
[----:B------:R4:W-:Y:S01]  /*11600*/  STL.64 [R1+0x210], R4 ;  /* 0x0002100401007387 */ /* 0x0009e20000100a00 */
[----:B0-----:R-:W-:-:S04]  /*11610*/  IMAD.WIDE R2, R122, 0x2, R98 ;  /* 0x000000027a027825 */ /* 0x001fc800078e0262 */
[C---:B-1----:R-:W-:Y:S01]  /*11620*/  IMAD.WIDE R10, R122.reuse, 0x2, R100 ;  /* 0x000000027a0a7825 */ /* 0x042fe200078e0264 */
[----:B------:R0:W-:Y:S03]  /*11630*/  STL.64 [R1+0x208], R2 ;  /* 0x0002080201007387 */ /* 0x0001e60000100a00 */
[C---:B----4-:R-:W-:Y:S01]  /*11640*/  IMAD.WIDE R4, R122.reuse, 0x2, R102 ;  /* 0x000000027a047825 */ /* 0x050fe200078e0266 */
[----:B0-----:R-:W4:Y:S04]  /*11650*/  LDL.LU.64 R2, [R1+0x90] ;  /* 0x0000900001027983 */ /* 0x001f280000300a00 */
[----:B------:R0:W-:Y:S04]  /*11660*/  STL.64 [R1+0x200], R10 ;  /* 0x0002000a01007387 */ /* 0x0001e80000100a00 */
[----:B------:R1:W-:Y:S01]  /*11670*/  STL.64 [R1+0x1f8], R4 ;  /* 0x0001f80401007387 */ /* 0x0003e20000100a00 */
[----:B0-----:R-:W-:-:S03]  /*11680*/  IMAD.WIDE R10, R122, 0x2, R104 ;  /* 0x000000027a0a7825 */ /* 0x001fc600078e0268 */
[----:B------:R-:W4:Y:S04]  /*11690*/  LDL.LU.64 R104, [R1+0x98] ;  /* 0x0000980001687983 */ /* 0x000f280000300a00 */
[----:B-1----:R-:W4:Y:S04]  /*116a0*/  LDL.LU.64 R4, [R1+0xa0] ;  /* 0x0000a00001047983 */ /* 0x002f280000300a00 */
[----:B------:R0:W-:Y:S04]  /*116b0*/  STL.64 [R1+0x1f0], R10 ;  /* 0x0001f00a01007387 */ /* 0x0001e80000100a00 */
[----:B------:R-:W4:Y:S04]  /*116c0*/  LDL.LU.64 R102, [R1+0xa8] ;  /* 0x0000a80001667983 */ /* 0x000f280000300a00 */
[----:B------:R-:W4:Y:S01]  /*116d0*/  LDL.LU.64 R100, [R1+0xb0] ;  /* 0x0000b00001647983 */ /* 0x000f220000300a00 */
[----:B0-----:R-:W-:-:S05]  /*116e0*/  IMAD.WIDE R10, R122, 0x2, R106 ;  /* 0x000000027a0a7825 */ /* 0x001fca00078e026a */
[----:B------:R0:W-:Y:S04]  /*116f0*/  STL.64 [R1+0x1e8], R10 ;  /* 0x0001e80a01007387 */ /* 0x0001e80000100a00 */
[----:B------:R-:W4:Y:S04]  /*11700*/  LDL.LU.64 R98, [R1+0xb8] ;  /* 0x0000b80001627983 */ /* 0x000f280000300a00 */
[----:B------:R-:W4:Y:S01]  /*11710*/  LDL.LU.64 R120, [R1+0xc0] ;  /* 0x0000c00001787983 */ /* 0x000f220000300a00 */
[----:B------:R-:W-:-:S03]  /*11720*/  IMAD.WIDE R12, R122, 0x2, R108 ;  /* 0x000000027a0c7825 */ /* 0x000fc600078e026c */
[----:B0-----:R-:W4:Y:S04]  /*11730*/  LDL.LU.64 R10, [R1+0xc8] ;  /* 0x0000c800010a7983 */ /* 0x001f280000300a00 */
[----:B------:R0:W-:Y:S04]  /*11740*/  STL.64 [R1+0x1e0], R12 ;  /* 0x0001e00c01007387 */ /* 0x0001e80000100a00 */
[----:B------:R-:W4:Y:S01]  /*11750*/  LDL.LU.64 R96, [R1+0xd0] ;  /* 0x0000d00001607983 */ /* 0x000f220000300a00 */
[----:B------:R-:W-:-:S03]  /*11760*/  IMAD.WIDE R14, R122, 0x2, R110 ;  /* 0x000000027a0e7825 */ /* 0x000fc600078e026e */
[----:B0-----:R-:W4:Y:S04]  /*11770*/  LDL.LU.64 R12, [R1+0xd8] ;  /* 0x0000d800010c7983 */ /* 0x001f280000300a00 */
[----:B------:R0:W-:Y:S04]  /*11780*/  STL.64 [R1+0x1d8], R14 ;  /* 0x0001d80e01007387 */ /* 0x0001e80000100a00 */
[----:B0-----:R-:W4:Y:S01]  /*11790*/  LDL.LU.64 R14, [R1+0xe0] ;  /* 0x0000e000010e7983 */ /* 0x001f220000300a00 */
[----:B------:R-:W-:-:S04]  /*117a0*/  IMAD.WIDE R16, R122, 0x2, R112 ;  /* 0x000000027a107825 */ /* 0x000fc800078e0270 */
[C---:B------:R-:W-:Y:S01]  /*117b0*/  IMAD.WIDE R18, R122.reuse, 0x2, R114 ;  /* 0x000000027a127825 */ /* 0x040fe200078e0272 */
[----:B------:R0:W-:Y:S04]  /*117c0*/  STL.64 [R1+0x1d0], R16 ;  /* 0x0001d01001007387 */ /* 0x0001e80000100a00 */
        /* <DEDUP_REMOVED lines=8> */
[----:B0-----:R-:W4:Y:S04]  /*11850*/  LDL.LU.64 R20, [R1+0x108] ;  /* 0x0001080001147983 */ /* 0x001f280000300a00 */
[----:B------:R0:W-:Y:S01]  /*11860*/  STL.64 [R1+0x1b8], R22 ;  /* 0x0001b81601007387 */ /* 0x0001e20000100a00 */
[----:B---3--:R-:W-:-:S05]  /*11870*/  IMAD.WIDE R8, R122, 0x2, R8 ;  /* 0x000000027a087825 */ /* 0x008fca00078e0208 */
[----:B------:R1:W-:Y:S04]  /*11880*/  STL.64 [R1+0x1b0], R8 ;  /* 0x0001b00801007387 */ /* 0x0003e80000100a00 */
[----:B------:R-:W3:Y:S01]  /*11890*/  LDL.LU.64 R90, [R1+0x110] ;  /* 0x00011000015a7983 */ /* 0x000ee20000300a00 */
[----:B--2---:R-:W-:-:S03]  /*118a0*/  IMAD.WIDE R6, R122, 0x2, R6 ;  /* 0x000000027a067825 */ /* 0x004fc600078e0206 */
[----:B------:R-:W2:Y:S04]  /*118b0*/  LDL.LU.64 R88, [R1+0x118] ;  /* 0x0001180001587983 */ /* 0x000ea80000300a00 */
[----:B------:R1:W-:Y:S04]  /*118c0*/  STL.64 [R1+0x1a8], R6 ;  /* 0x0001a80601007387 */ /* 0x0003e80000100a00 */
[----:B0-----:R-:W2:Y:S04]  /*118d0*/  LDL.LU.64 R22, [R1+0x318] ;  /* 0x0003180001167983 */ /* 0x001ea80000300a00 */
[----:B-1----:R-:W2:Y:S04]  /*118e0*/  LDL.LU.64 R8, [R1+0x320] ;  /* 0x0003200001087983 */ /* 0x002ea80000300a00 */
[----:B------:R-:W2:Y:S01]  /*118f0*/  LDL.LU.64 R6, [R1+0x328] ;  /* 0x0003280001067983 */ /* 0x000ea20000300a00 */
[----:B----4-:R-:W-:-:S03]  /*11900*/  IMAD.WIDE R106, R122, 0x2, R2 ;  /* 0x000000027a6a7825 */ /* 0x010fc600078e0202 */
[----:B------:R-:W4:Y:S04]  /*11910*/  LDL.LU.64 R2, [R1+0x330] ;  /* 0x0003300001027983 */ /* 0x000f280000300a00 */
[----:B------:R0:W-:Y:S01]  /*11920*/  STL.64 [R1+0x1a0], R106 ;  /* 0x0001a06a01007387 */ /* 0x0001e20000100a00 */
[----:B------:R-:W-:-:S04]  /*11930*/  IMAD.WIDE R104, R122, 0x2, R104 ;  /* 0x000000027a687825 */ /* 0x000fc800078e0268 */
[C---:B0-----:R-:W-:Y:S02]  /*11940*/  IMAD.WIDE R106, R122.reuse, 0x2, R4 ;  /* 0x000000027a6a7825 */ /* 0x041fe400078e0204 */
[----:B------:R-:W4:Y:S04]  /*11950*/  LDL.LU.64 R4, [R1+0x338] ;  /* 0x0003380001047983 */ /* 0x000f280000300a00 */
[----:B------:R0:W-:Y:S04]  /*11960*/  STL.64 [R1+0x198], R104 ;  /* 0x0001986801007387 */ /* 0x0001e80000100a00 */
[----:B------:R-:W-:Y:S01]  /*11970*/  STL.64 [R1+0x190], R106 ;  /* 0x0001906a01007387 */ /* 0x000fe20000100a00 */
[----:B0-----:R-:W-:-:S04]  /*11980*/  IMAD.WIDE R104, R122, 0x2, R102 ;  /* 0x000000027a687825 */ /* 0x001fc800078e0266 */
[C---:B------:R-:W-:Y:S01]  /*11990*/  IMAD.WIDE R102, R122.reuse, 0x2, R100 ;  /* 0x000000027a667825 */ /* 0x040fe200078e0264 */
[----:B------:R-:W-:Y:S04]  /*119a0*/  STL.64 [R1+0x188], R104 ;  /* 0x0001886801007387 */ /* 0x000fe80000100a00 */
[----:B------:R-:W-:Y:S01]  /*119b0*/  STL.64 [R1+0x180], R102 ;  /* 0x0001806601007387 */ /* 0x000fe20000100a00 */
[----:B------:R-:W-:-:S03]  /*119c0*/  IMAD.WIDE R100, R122, 0x2, R120 ;  /* 0x000000027a647825 */ /* 0x000fc600078e0278 */
[----:B------:R-:W4:Y:S01]  /*119d0*/  LDL.LU.64 R120, [R1+0x340] ;  /* 0x0003400001787983 */ /* 0x000f220000300a00 */
[----:B------:R-:W-:-:S05]  /*119e0*/  IMAD.WIDE R98, R122, 0x2, R98 ;  /* 0x000000027a627825 */ /* 0x000fca00078e0262 */
[----:B------:R0:W-:Y:S04]  /*119f0*/  STL.64 [R1+0x178], R98 ;  /* 0x0001786201007387 */ /* 0x0001e80000100a00 */
[----:B------:R-:W-:Y:S01]  /*11a00*/  STL.64 [R1+0x170], R100 ;  /* 0x0001706401007387 */ /* 0x000fe20000100a00 */
[----:B0-----:R-:W-:-:S03]  /*11a10*/  IMAD.WIDE R98, R122, 0x2, R10 ;  /* 0x000000027a627825 */ /* 0x001fc600078e020a */
[----:B------:R-:W4:Y:S04]  /*11a20*/  LDL.LU.64 R10, [R1+0x348] ;  /* 0x00034800010a7983 */ /* 0x000f280000300a00 */
[----:B------:R0:W-:Y:S01]  /*11a30*/  STL.64 [R1+0x168], R98 ;  /* 0x0001686201007387 */ /* 0x0001e20000100a00 */
[----:B------:R-:W-:-:S04]  /*11a40*/  IMAD.WIDE R96, R122, 0x2, R96 ;  /* 0x000000027a607825 */ /* 0x000fc800078e0260 */
[C---:B0-----:R-:W-:Y:S02]  /*11a50*/  IMAD.WIDE R98, R122.reuse, 0x2, R12 ;  /* 0x000000027a627825 */ /* 0x041fe400078e020c */
[----:B------:R-:W4:Y:S04]  /*11a60*/  LDL.LU.64 R12, [R1+0x350] ;  /* 0x00035000010c7983 */ /* 0x000f280000300a00 */
[----:B------:R0:W-:Y:S04]  /*11a70*/  STL.64 [R1+0x160], R96 ;  /* 0x0001606001007387 */ /* 0x0001e80000100a00 */
[----:B------:R-:W-:Y:S01]  /*11a80*/  STL.64 [R1+0x158], R98 ;  /* 0x0001586201007387 */ /* 0x000fe20000100a00 */
[----:B0-----:R-:W-:-:S03]  /*11a90*/  IMAD.WIDE R96, R122, 0x2, R14 ;  /* 0x000000027a607825 */ /* 0x001fc600078e020e */
[----:B------:R-:W4:Y:S01]  /*11aa0*/  LDL.LU.64 R14, [R1+0x358] ;  /* 0x00035800010e7983 */ /* 0x000f220000300a00 */
[----:B------:R-:W-:-:S03]  /*11ab0*/  IMAD.WIDE R94, R122, 0x2, R94 ;  /* 0x000000027a5e7825 */ /* 0x000fc600078e025e */
[----:B------:R0:W-:Y:S02]  /*11ac0*/  STL.64 [R1+0x150], R96 ;  /* 0x0001506001007387 */ /* 0x0001e40000100a00 */
[C---:B0-----:R-:W-:Y:S02]  /*11ad0*/  IMAD.WIDE R96, R122.reuse, 0x2, R16 ;  /* 0x000000027a607825 */ /* 0x041fe400078e0210 */
[----:B------:R-:W4:Y:S04]  /*11ae0*/  LDL.LU.64 R16, [R1+0x360] ;  /* 0x0003600001107983 */ /* 0x000f280000300a00 */
[----:B------:R0:W-:Y:S04]  /*11af0*/  STL.64 [R1+0x148], R94 ;  /* 0x0001485e01007387 */ /* 0x0001e80000100a00 */
[----:B------:R-:W-:Y:S01]  /*11b00*/  STL.64 [R1+0x140], R96 ;  /* 0x0001406001007387 */ /* 0x000fe20000100a00 */
[----:B0-----:R-:W-:-:S04]  /*11b10*/  IMAD.WIDE R94, R122, 0x2, R92 ;  /* 0x000000027a5e7825 */ /* 0x001fc800078e025c */
[C---:B------:R-:W-:Y:S02]  /*11b20*/  IMAD.WIDE R92, R122.reuse, 0x2, R18 ;  /* 0x000000027a5c7825 */ /* 0x040fe400078e0212 */
[----:B------:R-:W4:Y:S04]  /*11b30*/  LDL.LU.64 R18, [R1+0x368] ;  /* 0x0003680001127983 */ /* 0x000f280000300a00 */
[----:B------:R-:W-:Y:S04]  /*11b40*/  STL.64 [R1+0x138], R94 ;  /* 0x0001385e01007387 */ /* 0x000fe80000100a00 */
[----:B------:R0:W-:Y:S02]  /*11b50*/  STL.64 [R1+0x130], R92 ;  /* 0x0001305c01007387 */ /* 0x0001e40000100a00 */
[----:B0-----:R-:W-:-:S02]  /*11b60*/  IMAD.WIDE R92, R122, 0x2, R20 ;  /* 0x000000027a5c7825 */ /* 0x001fc400078e0214 */
[----:B------:R-:W4:Y:S04]  /*11b70*/  LDL.LU.64 R20, [R1+0x370] ;  /* 0x0003700001147983 */ /* 0x000f280000300a00 */
[----:B------:R2:W-:Y:S01]  /*11b80*/  STL.64 [R1+0x128], R92 ;  /* 0x0001285c01007387 */ /* 0x0005e20000100a00 */
[----:B---3--:R-:W-:-:S04]  /*11b90*/  IMAD.WIDE R94, R122, 0x2, R90 ;  /* 0x000000027a5e7825 */ /* 0x008fc800078e025a */
[C---:B--2---:R-:W-:Y:S01]  /*11ba0*/  IMAD.WIDE R92, R122.reuse, 0x2, R88 ;  /* 0x000000027a5c7825 */ /* 0x044fe200078e0258 */
[----:B------:R-:W-:Y:S03]  /*11bb0*/  STL.64 [R1+0x120], R94 ;  /* 0x0001205e01007387 */ /* 0x000fe60000100a00 */
[C---:B------:R-:W-:Y:S01]  /*11bc0*/  IMAD.WIDE R90, R122.reuse, 0x2, R22 ;  /* 0x000000027a5a7825 */ /* 0x040fe200078e0216 */
[----:B------:R-:W-:Y:S03]  /*11bd0*/  STL.64 [R1+0x118], R92 ;  /* 0x0001185c01007387 */ /* 0x000fe60000100a00 */
[C---:B------:R-:W-:Y:S01]  /*11be0*/  IMAD.WIDE R88, R122.reuse, 0x2, R8 ;  /* 0x000000027a587825 */ /* 0x040fe200078e0208 */
[----:B------:R-:W-:Y:S03]  /*11bf0*/  STL.64 [R1+0x110], R90 ;  /* 0x0001105a01007387 */ /* 0x000fe60000100a00 */
[C---:B------:R-:W-:Y:S01]  /*11c00*/  IMAD.WIDE R22, R122.reuse, 0x2, R6 ;  /* 0x000000027a167825 */ /* 0x040fe200078e0206 */
[----:B------:R-:W2:Y:S04]  /*11c10*/  LDL.LU.64 R8, [R1+0x378] ;  /* 0x0003780001087983 */ /* 0x000ea80000300a00 */
[----:B------:R-:W-:Y:S04]  /*11c20*/  STL.64 [R1+0x108], R88 ;  /* 0x0001085801007387 */ /* 0x000fe80000100a00 */
[----:B------:R-:W-:Y:S04]  /*11c30*/  STL.64 [R1+0x100], R22 ;  /* 0x0001001601007387 */ /* 0x000fe80000100a00 */
[----:B------:R-:W3:Y:S01]  /*11c40*/  LDL.LU.64 R104, [R1+0x380] ;  /* 0x0003800001687983 */ /* 0x000ee20000300a00 */
[----:B----4-:R-:W-:-:S03]  /*11c50*/  IMAD.WIDE R6, R122, 0x2, R2 ;  /* 0x000000027a067825 */ /* 0x010fc600078e0202 */
[----:B------:R-:W4:Y:S04]  /*11c60*/  LDL.LU.64 R2, [R1+0x388] ;  /* 0x0003880001027983 */ /* 0x000f280000300a00 */
[----:B------:R0:W-:Y:S04]  /*11c70*/  STL.64 [R1+0xf8], R6 ;  /* 0x0000f80601007387 */ /* 0x0001e80000100a00 */
[----:B------:R-:W4:Y:S01]  /*11c80*/  LDL.LU.64 R102, [R1+0x390] ;  /* 0x0003900001667983 */ /* 0x000f220000300a00 */
[----:B0-----:R-:W-:-:S03]  /*11c90*/  IMAD.WIDE R6, R122, 0x2, R4 ;  /* 0x000000027a067825 */ /* 0x001fc600078e0204 */
[----:B------:R-:W4:Y:S04]  /*11ca0*/  LDL.LU.64 R4, [R1+0x398] ;  /* 0x0003980001047983 */ /* 0x000f280000300a00 */
[----:B------:R0:W-:Y:S04]  /*11cb0*/  STL.64 [R1+0xf0], R6 ;  /* 0x0000f00601007387 */ /* 0x0001e80000100a00 */
[----:B0-----:R-:W4:Y:S01]  /*11cc0*/  LDL.LU.64 R6, [R1+0x3a0] ;  /* 0x0003a00001067983 */ /* 0x001f220000300a00 */
[----:B------:R-:W-:-:S03]  /*11cd0*/  IMAD.WIDE R88, R122, 0x2, R120 ;  /* 0x000000027a587825 */ /* 0x000fc600078e0278 */
[----:B------:R-:W4:Y:S04]  /*11ce0*/  LDL.LU.64 R120, [R1+0x3a8] ;  /* 0x0003a80001787983 */ /* 0x000f280000300a00 */
[----:B------:R0:W-:Y:S04]  /*11cf0*/  STL.64 [R1+0xe8], R88 ;  /* 0x0000e85801007387 */ /* 0x0001e80000100a00 */
[----:B------:R-:W4:Y:S01]  /*11d00*/  LDL.LU.64 R100, [R1+0x3b0] ;  /* 0x0003b00001647983 */ /* 0x000f220000300a00 */
[----:B------:R-:W-:-:S03]  /*11d10*/  IMAD.WIDE R22, R122, 0x2, R10 ;  /* 0x000000027a167825 */ /* 0x000fc600078e020a */
[----:B------:R-:W4:Y:S04]  /*11d20*/  LDL.LU.64 R10, [R1+0x3b8] ;  /* 0x0003b800010a7983 */ /* 0x000f280000300a00 */
[----:B------:R1:W-:Y:S01]  /*11d30*/  STL.64 [R1+0xe0], R22 ;  /* 0x0000e01601007387 */ /* 0x0003e20000100a00 */
[----:B0-----:R-:W-:-:S03]  /*11d40*/  IMAD.WIDE R88, R122, 0x2, R12 ;  /* 0x000000027a587825 */ /* 0x001fc600078e020c */
[----:B------:R-:W4:Y:S04]  /*11d50*/  LDL.LU.64 R12, [R1+0x3c0] ;  /* 0x0003c000010c7983 */ /* 0x000f280000300a00 */
[----:B------:R-:W-:Y:S04]  /*11d60*/  STL.64 [R1+0xd8], R88 ;  /* 0x0000d85801007387 */ /* 0x000fe80000100a00 */
[----:B------:R-:W4:Y:S01]  /*11d70*/  LDL.LU.64 R98, [R1+0x3c8] ;  /* 0x0003c80001627983 */ /* 0x000f220000300a00 */
[----:B-1----:R-:W-:-:S03]  /*11d80*/  IMAD.WIDE R22, R122, 0x2, R14 ;  /* 0x000000027a167825 */ /* 0x002fc600078e020e */
[----:B------:R-:W4:Y:S04]  /*11d90*/  LDL.LU.64 R14, [R1+0x3d0] ;  /* 0x0003d000010e7983 */ /* 0x000f280000300a00 */
[----:B------:R0:W-:Y:S04]  /*11da0*/  STL.64 [R1+0xd0], R22 ;  /* 0x0000d01601007387 */ /* 0x0001e80000100a00 */
[----:B------:R-:W4:Y:S01]  /*11db0*/  LDL.LU.64 R96, [R1+0x3d8] ;  /* 0x0003d80001607983 */ /* 0x000f220000300a00 */
[----:B0-----:R-:W-:-:S03]  /*11dc0*/  IMAD.WIDE R22, R122, 0x2, R16 ;  /* 0x000000027a167825 */ /* 0x001fc600078e0210 */
[----:B------:R-:W4:Y:S04]  /*11dd0*/  LDL.LU.64 R16, [R1+0x3e0] ;  /* 0x0003e00001107983 */ /* 0x000f280000300a00 */
[----:B------:R0:W-:Y:S04]  /*11de0*/  STL.64 [R1+0xc8], R22 ;  /* 0x0000c81601007387 */ /* 0x0001e80000100a00 */
[----:B------:R-:W4:Y:S01]  /*11df0*/  LDL.LU.64 R94, [R1+0x3e8] ;  /* 0x0003e800015e7983 */ /* 0x000f220000300a00 */
[----:B0-----:R-:W-:-:S03]  /*11e00*/  IMAD.WIDE R22, R122, 0x2, R18 ;  /* 0x000000027a167825 */ /* 0x001fc600078e0212 */
[----:B------:R-:W4:Y:S04]  /*11e10*/  LDL.LU.64 R18, [R1+0x3f0] ;  /* 0x0003f00001127983 */ /* 0x000f280000300a00 */
[----:B------:R0:W-:Y:S04]  /*11e20*/  STL.64 [R1+0xc0], R22 ;  /* 0x0000c01601007387 */ /* 0x0001e80000100a00 */
[----:B------:R-:W4:Y:S04]  /*11e30*/  LDL.LU.64 R92, [R1+0x3f8] ;  /* 0x0003f800015c7983 */ /* 0x000f280000300a00 */
[----:B------:R-:W4:Y:S01]  /*11e40*/  LDL.LU.64 R90, [R1+0x400] ;  /* 0x00040000015a7983 */ /* 0x000f220000300a00 */
[----:B------:R-:W-:-:S05]  /*11e50*/  IMAD.WIDE R20, R122, 0x2, R20 ;  /* 0x000000027a147825 */ /* 0x000fca00078e0214 */
[----:B------:R1:W-:Y:S04]  /*11e60*/  STL.64 [R1+0xb8], R20 ;  /* 0x0000b81401007387 */ /* 0x0003e80000100a00 */
[----:B------:R-:W4:Y:S04]  /*11e70*/  LDL.LU.64 R88, [R1+0x408] ;  /* 0x0004080001587983 */ /* 0x000f280000300a00 */
[----:B0-----:R-:W4:Y:S04]  /*11e80*/  LDL.LU.64 R22, [R1+0x410] ;  /* 0x0004100001167983 */ /* 0x001f280000300a00 */
[----:B-1----:R-:W4:Y:S01]  /*11e90*/  LDL.LU.64 R20, [R1+0x418] ;  /* 0x0004180001147983 */ /* 0x002f220000300a00 */
[----:B--2---:R-:W-:-:S03]  /*11ea0*/  IMAD.WIDE R106, R122, 0x2, R8 ;  /* 0x000000027a6a7825 */ /* 0x004fc600078e0208 */
[----:B------:R-:W2:Y:S04]  /*11eb0*/  LDL.LU.64 R8, [R1+0x420] ;  /* 0x0004200001087983 */ /* 0x000ea80000300a00 */
[----:B------:R4:W-:Y:S01]  /*11ec0*/  STL.64 [R1+0xb0], R106 ;  /* 0x0000b06a01007387 */ /* 0x0009e20000100a00 */
[----:B---3--:R-:W-:-:S04]  /*11ed0*/  IMAD.WIDE R104, R122, 0x2, R104 ;  /* 0x000000027a687825 */ /* 0x008fc800078e0268 */
[C---:B----4-:R-:W-:Y:S02]  /*11ee0*/  IMAD.WIDE R106, R122.reuse, 0x2, R2 ;  /* 0x000000027a6a7825 */ /* 0x050fe400078e0202 */
[----:B------:R-:W3:Y:S04]  /*11ef0*/  LDL.LU.64 R2, [R1+0x430] ;  /* 0x0004300001027983 */ /* 0x000ee80000300a00 */
[----:B------:R0:W-:Y:S04]  /*11f00*/  STL.64 [R1+0xa8], R104 ;  /* 0x0000a86801007387 */ /* 0x0001e80000100a00 */
[----:B------:R-:W-:Y:S01]  /*11f10*/  STL.64 [R1+0xa0], R106 ;  /* 0x0000a06a01007387 */ /* 0x000fe20000100a00 */
[----:B0-----:R-:W-:-:S04]  /*11f20*/  IMAD.WIDE R104, R122, 0x2, R102 ;  /* 0x000000027a687825 */ /* 0x001fc800078e0266 */
[C---:B------:R-:W-:Y:S02]  /*11f30*/  IMAD.WIDE R102, R122.reuse, 0x2, R4 ;  /* 0x000000027a667825 */ /* 0x040fe400078e0204 */
[----:B------:R-:W4:Y:S04]  /*11f40*/  LDL.LU.64 R4, [R1+0x438] ;  /* 0x0004380001047983 */ /* 0x000f280000300a00 */
[----:B------:R0:W-:Y:S04]  /*11f50*/  STL.64 [R1+0x98], R104 ;  /* 0x0000986801007387 */ /* 0x0001e80000100a00 */
[----:B------:R1:W-:Y:S01]  /*11f60*/  STL.64 [R1+0x90], R102 ;  /* 0x0000906601007387 */ /* 0x0003e20000100a00 */
[----:B0-----:R-:W-:-:S03]  /*11f70*/  IMAD.WIDE R104, R122, 0x2, R6 ;  /* 0x000000027a687825 */ /* 0x001fc600078e0206 */
[----:B------:R-:W4:Y:S04]  /*11f80*/  LDL.LU.64 R6, [R1+0x440] ;  /* 0x0004400001067983 */ /* 0x000f280000300a00 */
[----:B------:R-:W-:Y:S01]  /*11f90*/  STL.64 [R1+0x88], R104 ;  /* 0x0000886801007387 */ /* 0x000fe20000100a00 */
[----:B-1----:R-:W-:-:S03]  /*11fa0*/  IMAD.WIDE R102, R122, 0x2, R120 ;  /* 0x000000027a667825 */ /* 0x002fc600078e0278 */
        /* <DEDUP_REMOVED lines=8> */
[----:B------:R-:W4:Y:S04]  /*12030*/  LDL.LU.64 R12, [R1+0x458] ;  /* 0x00045800010c7983 */ /* 0x000f280000300a00 */
[----:B------:R0:W-:Y:S02]  /*12040*/  STL.64 [R1+0x68], R100 ;  /* 0x0000686401007387 */ /* 0x0001e40000100a00 */
[C---:B0-----:R-:W-:Y:S02]  /*12050*/  IMAD.WIDE R100, R122.reuse, 0x2, R14 ;  /* 0x000000027a647825 */ /* 0x041fe400078e020e */
[----:B------:R-:W4:Y:S02]  /*12060*/  LDL.LU.64 R14, [R1+0x460] ;  /* 0x00046000010e7983 */ /* 0x000f240000300a00 */
[----:B------:R-:W-:-:S05]  /*12070*/  IMAD.WIDE R98, R122, 0x2, R98 ;  /* 0x000000027a627825 */ /* 0x000fca00078e0262 */
[----:B------:R0:W-:Y:S04]  /*12080*/  STL.64 [R1+0x60], R98 ;  /* 0x0000606201007387 */ /* 0x0001e80000100a00 */
[----:B------:R-:W-:Y:S01]  /*12090*/  STL.64 [R1+0x58], R100 ;  /* 0x0000586401007387 */ /* 0x000fe20000100a00 */
[----:B0-----:R-:W-:-:S04]  /*120a0*/  IMAD.WIDE R98, R122, 0x2, R96 ;  /* 0x000000027a627825 */ /* 0x001fc800078e0260 */
[C---:B------:R-:W-:Y:S02]  /*120b0*/  IMAD.WIDE R96, R122.reuse, 0x2, R16 ;  /* 0x000000027a607825 */ /* 0x040fe400078e0210 */
[----:B------:R-:W4:Y:S02]  /*120c0*/  LDL.LU.64 R16, [R1+0x468] ;  /* 0x0004680001107983 */ /* 0x000f240000300a00 */
[C---:B------:R-:W-:Y:S02]  /*120d0*/  IMAD.WIDE R94, R122.reuse, 0x2, R94 ;  /* 0x000000027a5e7825 */ /* 0x040fe400078e025e */
[----:B------:R-:W-:Y:S04]  /*120e0*/  STL.64 [R1+0x50], R98 ;  /* 0x0000506201007387 */ /* 0x000fe80000100a00 */
        /* <DEDUP_REMOVED lines=8> */
[----:B------:R-:W-:Y:S03]  /*12170*/  STL.64 [R1+0x30], R94 ;  /* 0x0000305e01007387 */ /* 0x000fe60000100a00 */
[C---:B------:R-:W-:Y:S01]  /*12180*/  IMAD.WIDE R90, R122.reuse, 0x2, R88 ;  /* 0x000000027a5a7825 */ /* 0x040fe200078e0258 */
[----:B------:R-:W-:Y:S03]  /*12190*/  STL.64 [R1+0x28], R92 ;  /* 0x0000285c01007387 */ /* 0x000fe60000100a00 */
[C---:B------:R-:W-:Y:S01]  /*121a0*/  IMAD.WIDE R88, R122.reuse, 0x2, R22 ;  /* 0x000000027a587825 */ /* 0x040fe200078e0216 */
[----:B------:R-:W-:Y:S03]  /*121b0*/  STL.64 [R1+0x20], R90 ;  /* 0x0000205a01007387 */ /* 0x000fe60000100a00 */
[----:B------:R-:W-:-:S02]  /*121c0*/  IMAD.WIDE R22, R122, 0x2, R20 ;  /* 0x000000027a167825 */ /* 0x000fc400078e0214 */
[----:B------:R-:W4:Y:S04]  /*121d0*/  LDL.LU.64 R20, [R1+0x478] ;  /* 0x0004780001147983 */ /* 0x000f280000300a00 */
[----:B------:R-:W-:Y:S04]  /*121e0*/  STL.64 [R1+0x18], R88 ;  /* 0x0000185801007387 */ /* 0x000fe80000100a00 */
[----:B------:R0:W-:Y:S04]  /*121f0*/  STL.64 [R1+0x10], R22 ;  /* 0x0000101601007387 */ /* 0x0001e80000100a00 */
[----:B------:R-:W-:Y:S01]  /*12200*/  STL.64 [R1+0x568], R124 ;  /* 0x0005687c01007387 */ /* 0x000fe20000100a00 */
[----:B--2---:R-:W-:-:S05]  /*12210*/  IMAD.WIDE R8, R122, 0x2, R8 ;  /* 0x000000027a087825 */ /* 0x004fca00078e0208 */
[----:B------:R1:W-:Y:S04]  /*12220*/  STL.64 [R1+0x8], R8 ;  /* 0x0000080801007387 */ /* 0x0003e80000100a00 */
[----:B0-----:R-:W2:Y:S01]  /*12230*/  LDL.LU.64 R22, [R1+0x480] ;  /* 0x0004800001167983 */ /* 0x001ea20000300a00 */
[----:B---3--:R-:W-:-:S05]  /*12240*/  IMAD.WIDE R2, R122, 0x2, R2 ;  /* 0x000000027a027825 */ /* 0x008fca00078e0202 */
[----:B------:R-:W-:Y:S01]  /*12250*/  STL.64 [R1+0x570], R2 ;  /* 0x0005700201007387 */ /* 0x000fe20000100a00 */
[----:B----4-:R-:W-:-:S05]  /*12260*/  IMAD.WIDE R4, R122, 0x2, R4 ;  /* 0x000000027a047825 */ /* 0x010fca00078e0204 */
[----:B------:R-:W-:Y:S01]  /*12270*/  STL.64 [R1+0x578], R4 ;  /* 0x0005780401007387 */ /* 0x000fe20000100a00 */
[----:B------:R-:W-:-:S05]  /*12280*/  IMAD.WIDE R6, R122, 0x2, R6 ;  /* 0x000000027a067825 */ /* 0x000fca00078e0206 */
[----:B------:R-:W-:Y:S01]  /*12290*/  STL.64 [R1+0x580], R6 ;  /* 0x0005800601007387 */ /* 0x000fe20000100a00 */
[----:B-1----:R-:W-:-:S03]  /*122a0*/  IMAD.WIDE R8, R122, 0x2, R120 ;  /* 0x000000027a087825 */ /* 0x002fc600078e0278 */
[----:B------:R-:W3:Y:S04]  /*122b0*/  LDL.LU.64 R120, [R1+0x488] ;  /* 0x0004880001787983 */ /* 0x000ee80000300a00 */
[----:B------:R0:W-:Y:S01]  /*122c0*/  STL.64 [R1+0x588], R8 ;  /* 0x0005880801007387 */ /* 0x0001e20000100a00 */
[----:B------:R-:W-:-:S05]  /*122d0*/  IMAD.WIDE R10, R122, 0x2, R10 ;  /* 0x000000027a0a7825 */ /* 0x000fca00078e020a */
[----:B------:R-:W-:Y:S04]  /*122e0*/  STL.64 [R1+0x590], R10 ;  /* 0x0005900a01007387 */ /* 0x000fe80000100a00 */
[----:B------:R-:W4:Y:S01]  /*122f0*/  LDL.LU.64 R90, [R1+0x490] ;  /* 0x00049000015a7983 */ /* 0x000f220000300a00 */
[----:B------:R-:W-:-:S05]  /*12300*/  IMAD.WIDE R12, R122, 0x2, R12 ;  /* 0x000000027a0c7825 */ /* 0x000fca00078e020c */
[----:B------:R-:W-:Y:S04]  /*12310*/  STL.64 [R1+0x598], R12 ;  /* 0x0005980c01007387 */ /* 0x000fe80000100a00 */
[----:B------:R-:W4:Y:S01]  /*12320*/  LDL.LU.64 R92, [R1+0x498] ;  /* 0x00049800015c7983 */ /* 0x000f220000300a00 */
[----:B------:R-:W-:-:S05]  /*12330*/  IMAD.WIDE R14, R122, 0x2, R14 ;  /* 0x000000027a0e7825 */ /* 0x000fca00078e020e */
[----:B------:R-:W-:Y:S04]  /*12340*/  STL.64 [R1+0x5a0], R14 ;  /* 0x0005a00e01007387 */ /* 0x000fe80000100a00 */
[----:B------:R-:W4:Y:S01]  /*12350*/  LDL.LU.64 R94, [R1+0x4a0] ;  /* 0x0004a000015e7983 */ /* 0x000f220000300a00 */
[----:B------:R-:W-:-:S05]  /*12360*/  IMAD.WIDE R16, R122, 0x2, R16 ;  /* 0x000000027a107825 */ /* 0x000fca00078e0210 */
[----:B------:R1:W-:Y:S04]  /*12370*/  STL.64 [R1+0x5a8], R16 ;  /* 0x0005a81001007387 */ /* 0x0003e80000100a00 */
[----:B------:R-:W4:Y:S04]  /*12380*/  LDL.LU.64 R96, [R1+0x4a8] ;  /* 0x0004a80001607983 */ /* 0x000f280000300a00 */
[----:B------:R-:W4:Y:S04]  /*12390*/  LDL.LU.64 R98, [R1+0x4b0] ;  /* 0x0004b00001627983 */ /* 0x000f280000300a00 */
[----:B------:R-:W4:Y:S04]  /*123a0*/  LDL.LU.64 R100, [R1+0x4b8] ;  /* 0x0004b80001647983 */ /* 0x000f280000300a00 */
[----:B------:R-:W4:Y:S01]  /*123b0*/  LDL.LU.64 R102, [R1+0x4c0] ;  /* 0x0004c00001667983 */ /* 0x000f220000300a00 */
[----:B------:R-:W-:-:S05]  /*123c0*/  IMAD.WIDE R18, R122, 0x2, R18 ;  /* 0x000000027a127825 */ /* 0x000fca00078e0212 */
[----:B------:R-:W-:Y:S04]  /*123d0*/  STL.64 [R1+0x5b0], R18 ;  /* 0x0005b01201007387 */ /* 0x000fe80000100a00 */
        /* <DEDUP_REMOVED lines=10> */
[----:B--2---:R-:W-:-:S05]  /*12480*/  IMAD.WIDE R22, R122, 0x2, R22 ;  /* 0x000000027a167825 */ /* 0x004fca00078e0216 */
[----:B------:R2:W-:Y:S01]  /*12490*/  STL.64 [R1+0x5c0], R22 ;  /* 0x0005c01601007387 */ /* 0x0005e20000100a00 */
[----:B---3--:R-:W-:-:S03]  /*124a0*/  IMAD.WIDE R88, R122, 0x2, R120 ;  /* 0x000000027a587825 */ /* 0x008fc600078e0278 */
[----:B------:R-:W3:Y:S04]  /*124b0*/  LDL.LU.64 R120, [R1+0x508] ;  /* 0x0005080001787983 */ /* 0x000ee80000300a00 */
[----:B0-----:R-:W3:Y:S04]  /*124c0*/  LDL.LU.64 R8, [R1+0x510] ;  /* 0x0005100001087983 */ /* 0x001ee80000300a00 */
[----:B------:R-:W3:Y:S04]  /*124d0*/  LDL.LU.64 R6, [R1+0x310] ;  /* 0x0003100001067983 */ /* 0x000ee80000300a00 */
[----:B------:R-:W-:Y:S04]  /*124e0*/  STL.64 [R1+0x5c8], R88 ;  /* 0x0005c85801007387 */ /* 0x000fe80000100a00 */
[----:B------:R-:W3:Y:S01]  /*124f0*/  LDL.LU.64 R4, [R1+0x308] ;  /* 0x0003080001047983 */ /* 0x000ee20000300a00 */
[----:B----4-:R-:W-:-:S05]  /*12500*/  IMAD.WIDE R90, R122, 0x2, R90 ;  /* 0x000000027a5a7825 */ /* 0x010fca00078e025a */
[----:B------:R-:W-:Y:S04]  /*12510*/  STL.64 [R1+0x5d0], R90 ;  /* 0x0005d05a01007387 */ /* 0x000fe80000100a00 */
[----:B------:R-:W4:Y:S01]  /*12520*/  LDL.LU.64 R2, [R1+0x300] ;  /* 0x0003000001027983 */ /* 0x000f220000300a00 */
[----:B------:R-:W-:-:S05]  /*12530*/  IMAD.WIDE R92, R122, 0x2, R92 ;  /* 0x000000027a5c7825 */ /* 0x000fca00078e025c */
[----:B------:R-:W-:Y:S04]  /*12540*/  STL.64 [R1+0x5d8], R92 ;  /* 0x0005d85c01007387 */ /* 0x000fe80000100a00 */
[----:B------:R-:W4:Y:S01]  /*12550*/  LDL.LU.64 R124, [R1+0x2f8] ;  /* 0x0002f800017c7983 */ /* 0x000f220000300a00 */
[----:B------:R-:W-:-:S05]  /*12560*/  IMAD.WIDE R94, R122, 0x2, R94 ;  /* 0x000000027a5e7825 */ /* 0x000fca00078e025e */
[----:B------:R-:W-:Y:S04]  /*12570*/  STL.64 [R1+0x5e0], R94 ;  /* 0x0005e05e01007387 */ /* 0x000fe80000100a00 */
[----:B-1----:R-:W4:Y:S04]  /*12580*/  LDL.LU.64 R16, [R1+0x2f0] ;  /* 0x0002f00001107983 */ /* 0x002f280000300a00 */
[----:B------:R-:W4:Y:S04]  /*12590*/  LDL.LU.64 R14, [R1+0x2e8] ;  /* 0x0002e800010e7983 */ /* 0x000f280000300a00 */
[----:B------:R-:W4:Y:S04]  /*125a0*/  LDL.LU.64 R12, [R1+0x2e0] ;  /* 0x0002e000010c7983 */ /* 0x000f280000300a00 */
[----:B------:R-:W4:Y:S04]  /*125b0*/  LDL.LU.64 R10, [R1+0x2d8] ;  /* 0x0002d800010a7983 */ /* 0x000f280000300a00 */
[----:B--2---:R-:W2:Y:S04]  /*125c0*/  LDL.LU.64 R22, [R1+0x2d0] ;  /* 0x0002d00001167983 */ /* 0x004ea80000300a00 */
[----:B------:R-:W2:Y:S01]  /*125d0*/  LDL.LU.64 R18, [R1+0x2c8] ;  /* 0x0002c80001127983 */ /* 0x000ea20000300a00 */
[----:B------:R-:W-:-:S04]  /*125e0*/  IMAD.WIDE R96, R122, 0x2, R96 ;  /* 0x000000027a607825 */ /* 0x000fc800078e0260 */
        /* <DEDUP_REMOVED lines=11> */
[----:B---3--:R-:W-:-:S04]  /*126a0*/  IMAD.WIDE R120, R122, 0x2, R120 ;  /* 0x000000027a787825 */ /* 0x008fc800078e0278 */
[----:B------:R-:W-:Y:S02]  /*126b0*/  IMAD.WIDE R122, R122, 0x2, R8 ;  /* 0x000000027a7a7825 */ /* 0x000fe400078e0208 */
[----:B------:R-:W3:Y:S02]  /*126c0*/  LDL.LU.64 R8, [R1+0x2c0] ;  /* 0x0002c00001087983 */ /* 0x000ee40000300a00 */
[----:B------:R-:W-:Y:S02]  /*126d0*/  IMAD.MOV.U32 R0, RZ, RZ, R7 ;  /* 0x000000ffff007224 */ /* 0x000fe400078e0007 */
[----:B------:R0:W-:Y:S04]  /*126e0*/  STL [R1+0x310], R6 ;  /* 0x0003100601007387 */ /* 0x0001e80000100800 */
[----:B0-----:R-:W3:Y:S04]  /*126f0*/  LDL.LU.64 R6, [R1+0x2b8] ;  /* 0x0002b80001067983 */ /* 0x001ee80000300a00 */
[----:B------:R0:W-:Y:S04]  /*12700*/  STL [R1+0x314], R0 ;  /* 0x0003140001007387 */ /* 0x0001e80000100800 */
[----:B------:R1:W-:Y:S01]  /*12710*/  STL [R1+0x308], R4 ;  /* 0x0003080401007387 */ /* 0x0003e20000100800 */
[----:B0-----:R-:W-:-:S03]  /*12720*/  IMAD.MOV.U32 R0, RZ, RZ, R5 ;  /* 0x000000ffff007224 */ /* 0x001fc600078e0005 */
[----:B-1----:R-:W3:Y:S04]  /*12730*/  LDL.LU.64 R4, [R1+0x2b0] ;  /* 0x0002b00001047983 */ /* 0x002ee80000300a00 */
[----:B------:R0:W-:Y:S04]  /*12740*/  STL [R1+0x30c], R0 ;  /* 0x00030c0001007387 */ /* 0x0001e80000100800 */
[----:B----4-:R1:W-:Y:S04]  /*12750*/  STL [R1+0x300], R2 ;  /* 0x0003000201007387 */ /* 0x0103e80000100800 */
[----:B------:R-:W4:Y:S01]  /*12760*/  LDL.LU.64 R20, [R1+0x2a8] ;  /* 0x0002a80001147983 */ /* 0x000f220000300a00 */
[----:B0-----:R-:W-:-:S05]  /*12770*/  IMAD.MOV.U32 R0, RZ, RZ, R3 ;  /* 0x000000ffff007224 */ /* 0x001fca00078e0003 */
[----:B------:R0:W-:Y:S04]  /*12780*/  STL [R1+0x304], R0 ;  /* 0x0003040001007387 */ /* 0x0001e80000100800 */
[----:B------:R0:W-:Y:S04]  /*12790*/  STL [R1+0x2f8], R124 ;  /* 0x0002f87c01007387 */ /* 0x0001e80000100800 */
[----:B-1----:R-:W4:Y:S01]  /*127a0*/  LDL.LU.64 R2, [R1+0x2a0] ;  /* 0x0002a00001027983 */ /* 0x002f220000300a00 */
[----:B0-----:R-:W-:-:S03]  /*127b0*/  IMAD.MOV.U32 R0, RZ, RZ, R125 ;  /* 0x000000ffff007224 */ /* 0x001fc600078e007d */
[----:B------:R-:W-:Y:S04]  /*127c0*/  STL [R1+0x2f0], R16 ;  /* 0x0002f01001007387 */ /* 0x000fe80000100800 */
[----:B------:R0:W-:Y:S04]  /*127d0*/  STL [R1+0x2fc], R0 ;  /* 0x0002fc0001007387 */ /* 0x0001e80000100800 */
[----:B------:R-:W4:Y:S01]  /*127e0*/  LDL.LU.64 R124, [R1+0x298] ;  /* 0x00029800017c7983 */ /* 0x000f220000300a00 */
        /* <DEDUP_REMOVED lines=13> */
[----:B--2---:R-:W-:Y:S04]  /*128c0*/  STL [R1+0x2d0], R22 ;  /* 0x0002d01601007387 */ /* 0x004fe80000100800 */
[----:B------:R0:W-:Y:S04]  /*128d0*/  STL [R1+0x2dc], R0 ;  /* 0x0002dc0001007387 */ /* 0x0001e80000100800 */
[----:B------:R-:W2:Y:S01]  /*128e0*/  LDL.LU.64 R10, [R1+0x278] ;  /* 0x00027800010a7983 */ /* 0x000ea20000300a00 */
[----:B0-----:R-:W-:-:S03]  /*128f0*/  IMAD.MOV.U32 R0, RZ, RZ, R23 ;  /* 0x000000ffff007224 */ /* 0x001fc600078e0017 */
[----:B------:R-:W-:Y:S04]  /*12900*/  STL [R1+0x2c8], R18 ;  /* 0x0002c81201007387 */ /* 0x000fe80000100800 */
[----:B------:R0:W-:Y:S02]  /*12910*/  STL [R1+0x2d4], R0 ;  /* 0x0002d40001007387 */ /* 0x0001e40000100800 */
[----:B0-----:R-:W-:Y:S02]  /*12920*/  IMAD.MOV.U32 R0, RZ, RZ, R19 ;  /* 0x000000ffff007224 */ /* 0x001fe400078e0013 */
[----:B------:R-:W2:Y:S04]  /*12930*/  LDL.LU.64 R18, [R1+0x270] ;  /* 0x0002700001127983 */ /* 0x000ea80000300a00 */
[----:B------:R0:W-:Y:S04]  /*12940*/  STL [R1+0x2cc], R0 ;  /* 0x0002cc0001007387 */ /* 0x0001e80000100800 */
[----:B---3--:R1:W-:Y:S01]  /*12950*/  STL [R1+0x2c0], R8 ;  /* 0x0002c00801007387 */ /* 0x0083e20000100800 */
[----:B0-----:R-:W-:-:S03]  /*12960*/  IMAD.MOV.U32 R0, RZ, RZ, R9 ;  /* 0x000000ffff007224 */ /* 0x001fc600078e0009 */
[----:B-1----:R-:W3:Y:S04]  /*12970*/  LDL.LU.64 R8, [R1+0x268] ;  /* 0x0002680001087983 */ /* 0x002ee80000300a00 */
[----:B------:R0:W-:Y:S04]  /*12980*/  STL [R1+0x2c4], R0 ;  /* 0x0002c40001007387 */ /* 0x0001e80000100800 */
[----:B------:R1:W-:Y:S01]  /*12990*/  STL [R1+0x2b8], R6 ;  /* 0x0002b80601007387 */ /* 0x0003e20000100800 */
[----:B0-----:R-:W-:-:S03]  /*129a0*/  IMAD.MOV.U32 R0, RZ, RZ, R7 ;  /* 0x000000ffff007224 */ /* 0x001fc600078e0007 */
[----:B-1----:R-:W3:Y:S04]  /*129b0*/  LDL.LU.64 R6, [R1+0x260] ;  /* 0x0002600001067983 */ /* 0x002ee80000300a00 */
[----:B------:R0:W-:Y:S04]  /*129c0*/  STL [R1+0x2bc], R0 ;  /* 0x0002bc0001007387 */ /* 0x0001e80000100800 */
[----:B------:R1:W-:Y:S01]  /*129d0*/  STL [R1+0x2b0], R4 ;  /* 0x0002b00401007387 */ /* 0x0003e20000100800 */
[----:B0-----:R-:W-:-:S03]  /*129e0*/  IMAD.MOV.U32 R0, RZ, RZ, R5 ;  /* 0x000000ffff007224 */ /* 0x001fc600078e0005 */
[----:B-1----:R-:W3:Y:S04]  /*129f0*/  LDL.LU.64 R4, [R1+0x258] ;  /* 0x0002580001047983 */ /* 0x002ee80000300a00 */
[----:B------:R0:W-:Y:S04]  /*12a00*/  STL [R1+0x2b4], R0 ;  /* 0x0002b40001007387 */ /* 0x0001e80000100800 */
[----:B----4-:R-:W-:Y:S01]  /*12a10*/  STL [R1+0x2a8], R20 ;  /* 0x0002a81401007387 */ /* 0x010fe20000100800 */
[----:B0-----:R-:W-:-:S03]  /*12a20*/  IMAD.MOV.U32 R0, RZ, RZ, R21 ;  /* 0x000000ffff007224 */ /* 0x001fc600078e0015 */
[----:B------:R-:W-:Y:S04]  /*12a30*/  STL [R1+0x2a0], R2 ;  /* 0x0002a00201007387 */ /* 0x000fe80000100800 */
[----:B------:R0:W-:Y:S02]  /*12a40*/  STL [R1+0x2ac], R0 ;  /* 0x0002ac0001007387 */ /* 0x0001e40000100800 */
[----:B0-----:R-:W-:Y:S02]  /*12a50*/  IMAD.MOV.U32 R0, RZ, RZ, R3 ;  /* 0x000000ffff007224 */ /* 0x001fe400078e0003 */
[----:B------:R-:W4:Y:S04]  /*12a60*/  LDL.LU.64 R2, [R1+0x250] ;  /* 0x0002500001027983 */ /* 0x000f280000300a00 */
[----:B------:R0:W-:Y:S04]  /*12a70*/  STL [R1+0x2a4], R0 ;  /* 0x0002a40001007387 */ /* 0x0001e80000100800 */
[----:B------:R1:W-:Y:S01]  /*12a80*/  STL [R1+0x298], R124 ;  /* 0x0002987c01007387 */ /* 0x0003e20000100800 */
[----:B0-----:R-:W-:-:S03]  /*12a90*/  IMAD.MOV.U32 R0, RZ, RZ, R125 ;  /* 0x000000ffff007224 */ /* 0x001fc600078e007d */
[----:B-1----:R-:W4:Y:S04]  /*12aa0*/  LDL.LU.64 R124, [R1+0x248] ;  /* 0x00024800017c7983 */ /* 0x002f280000300a00 */
[----:B------:R0:W-:Y:S04]  /*12ab0*/  STL [R1+0x29c], R0 ;  /* 0x00029c0001007387 */ /* 0x0001e80000100800 */
[----:B------:R1:W-:Y:S04]  /*12ac0*/  STL [R1+0x290], R16 ;  /* 0x0002901001007387 */ /* 0x0003e80000100800 */
[----:B------:R-:W4:Y:S01]  /*12ad0*/  LDL.LU.64 R20, [R1+0x240] ;  /* 0x0002400001147983 */ /* 0x000f220000300a00 */
[----:B0-----:R-:W-:-:S05]  /*12ae0*/  IMAD.MOV.U32 R0, RZ, RZ, R17 ;  /* 0x000000ffff007224 */ /* 0x001fca00078e0011 */
[----:B------:R0:W-:Y:S04]  /*12af0*/  STL [R1+0x294], R0 ;  /* 0x0002940001007387 */ /* 0x0001e80000100800 */
[----:B------:R0:W-:Y:S04]  /*12b00*/  STL [R1+0x288], R14 ;  /* 0x0002880e01007387 */ /* 0x0001e80000100800 */
[----:B-1----:R-:W4:Y:S01]  /*12b10*/  LDL.LU.64 R16, [R1+0x238] ;  /* 0x0002380001107983 */ /* 0x002f220000300a00 */
[----:B0-----:R-:W-:-:S05]  /*12b20*/  IMAD.MOV.U32 R0, RZ, RZ, R15 ;  /* 0x000000ffff007224 */ /* 0x001fca00078e000f */
[----:B------:R0:W-:Y:S04]  /*12b30*/  STL [R1+0x28c], R0 ;  /* 0x00028c0001007387 */ /* 0x0001e80000100800 */
[----:B------:R1:W-:Y:S04]  /*12b40*/  STL [R1+0x280], R12 ;  /* 0x0002800c01007387 */ /* 0x0003e80000100800 */
[----:B------:R-:W4:Y:S01]  /*12b50*/  LDL.LU.64 R14, [R1+0x230] ;  /* 0x00023000010e7983 */ /* 0x000f220000300a00 */
[----:B0-----:R-:W-:-:S05]  /*12b60*/  IMAD.MOV.U32 R0, RZ, RZ, R13 ;  /* 0x000000ffff007224 */ /* 0x001fca00078e000d */
[----:B------:R0:W-:Y:S04]  /*12b70*/  STL [R1+0x284], R0 ;  /* 0x0002840001007387 */ /* 0x0001e80000100800 */
[----:B--2---:R2:W-:Y:S04]  /*12b80*/  STL [R1+0x278], R10 ;  /* 0x0002780a01007387 */ /* 0x0045e80000100800 */
[----:B-1----:R-:W4:Y:S01]  /*12b90*/  LDL.LU.64 R12, [R1+0x228] ;  /* 0x00022800010c7983 */ /* 0x002f220000300a00 */
[----:B0-----:R-:W-:-:S03]  /*12ba0*/  IMAD.MOV.U32 R0, RZ, RZ, R11 ;  /* 0x000000ffff007224 */ /* 0x001fc600078e000b */
[----:B------:R-:W-:Y:S04]  /*12bb0*/  STL [R1+0x270], R18 ;  /* 0x0002701201007387 */ /* 0x000fe80000100800 */
[----:B------:R0:W-:Y:S04]  /*12bc0*/  STL [R1+0x27c], R0 ;  /* 0x00027c0001007387 */ /* 0x0001e80000100800 */
[----:B--2---:R-:W2:Y:S01]  /*12bd0*/  LDL.LU.64 R10, [R1+0x220] ;  /* 0x00022000010a7983 */ /* 0x004ea20000300a00 */
[----:B0-----:R-:W-:-:S03]  /*12be0*/  IMAD.MOV.U32 R0, RZ, RZ, R19 ;  /* 0x000000ffff007224 */ /* 0x001fc600078e0013 */
[----:B---3--:R-:W-:Y:S04]  /*12bf0*/  STL [R1+0x268], R8 ;  /* 0x0002680801007387 */ /* 0x008fe80000100800 */
[----:B------:R0:W-:Y:S04]  /*12c00*/  STL [R1+0x274], R0 ;  /* 0x0002740001007387 */ /* 0x0001e80000100800 */
[----:B------:R-:W3:Y:S01]  /*12c10*/  LDL.LU.64 R18, [R1+0x218] ;  /* 0x0002180001127983 */ /* 0x000ee20000300a00 */
[----:B0-----:R-:W-:-:S03]  /*12c20*/  IMAD.MOV.U32 R0, RZ, RZ, R9 ;  /* 0x000000ffff007224 */ /* 0x001fc600078e0009 */
[----:B------:R-:W-:Y:S04]  /*12c30*/  STL [R1+0x260], R6 ;  /* 0x0002600601007387 */ /* 0x000fe80000100800 */
[----:B------:R0:W-:Y:S04]  /*12c40*/  STL [R1+0x26c], R0 ;  /* 0x00026c0001007387 */ /* 0x0001e80000100800 */
[----:B------:R-:W3:Y:S01]  /*12c50*/  LDL.LU.64 R8, [R1+0x210] ;  /* 0x0002100001087983 */ /* 0x000ee20000300a00 */
[----:B0-----:R-:W-:-:S03]  /*12c60*/  IMAD.MOV.U32 R0, RZ, RZ, R7 ;  /* 0x000000ffff007224 */ /* 0x001fc600078e0007 */
[----:B------:R-:W-:Y:S04]  /*12c70*/  STL [R1+0x258], R4 ;  /* 0x0002580401007387 */ /* 0x000fe80000100800 */
[----:B------:R0:W-:Y:S04]  /*12c80*/  STL [R1+0x264], R0 ;  /* 0x0002640001007387 */ /* 0x0001e80000100800 */
[----:B------:R-:W3:Y:S01]  /*12c90*/  LDL.LU.64 R6, [R1+0x208] ;  /* 0x0002080001067983 */ /* 0x000ee20000300a00 */
[----:B0-----:R-:W-:-:S03]  /*12ca0*/  IMAD.MOV.U32 R0, RZ, RZ, R5 ;  /* 0x000000ffff007224 */ /* 0x001fc600078e0005 */
[----:B------:R-:W3:Y:S04]  /*12cb0*/  LDL.LU.64 R4, [R1+0x200] ;  /* 0x0002000001047983 */ /* 0x000ee80000300a00 */
[----:B------:R0:W-:Y:S04]  /*12cc0*/  STL [R1+0x25c], R0 ;  /* 0x00025c0001007387 */ /* 0x0001e80000100800 */
[----:B----4-:R1:W-:Y:S01]  /*12cd0*/  STL [R1+0x250], R2 ;  /* 0x0002500201007387 */ /* 0x0103e20000100800 */
[----:B0-----:R-:W-:-:S03]  /*12ce0*/  IMAD.MOV.U32 R0, RZ, RZ, R3 ;  /* 0x000000ffff007224 */ /* 0x001fc600078e0003 */
[----:B-1----:R-:W4:Y:S04]  /*12cf0*/  LDL.LU.64 R2, [R1+0x1f8] ;  /* 0x0001f80001027983 */ /* 0x002f280000300a00 */
[----:B------:R0:W-:Y:S04]  /*12d00*/  STL [R1+0x254], R0 ;  /* 0x0002540001007387 */ /* 0x0001e80000100800 */
[----:B------:R1:W-:Y:S01]  /*12d10*/  STL [R1+0x248], R124 ;  /* 0x0002487c01007387 */ /* 0x0003e20000100800 */
        /* <DEDUP_REMOVED lines=19> */
[----:B--2---:R1:W-:Y:S01]  /*12e50*/  STL [R1+0x220], R10 ;  /* 0x0002200a01007387 */ /* 0x0043e20000100800 */
[----:B0-----:R-:W-:-:S03]  /*12e60*/  IMAD.MOV.U32 R0, RZ, RZ, R11 ;  /* 0x000000ffff007224 */ /* 0x001fc600078e000b */
[----:B-1----:R-:W2:Y:S04]  /*12e70*/  LDL.LU.64 R10, [R1+0x1c8] ;  /* 0x0001c800010a7983 */ /* 0x002ea80000300a00 */
[----:B------:R0:W-:Y:S04]  /*12e80*/  STL [R1+0x224], R0 ;  /* 0x0002240001007387 */ /* 0x0001e80000100800 */
[----:B---3--:R1:W-:Y:S01]  /*12e90*/  STL [R1+0x218], R18 ;  /* 0x0002181201007387 */ /* 0x0083e20000100800 */
[----:B0-----:R-:W-:-:S03]  /*12ea0*/  IMAD.MOV.U32 R0, RZ, RZ, R19 ;  /* 0x000000ffff007224 */ /* 0x001fc600078e0013 */
[----:B-1----:R-:W3:Y:S04]  /*12eb0*/  LDL.LU.64 R18, [R1+0x1c0] ;  /* 0x0001c00001127983 */ /* 0x002ee80000300a00 */
[----:B------:R0:W-:Y:S04]  /*12ec0*/  STL [R1+0x21c], R0 ;  /* 0x00021c0001007387 */ /* 0x0001e80000100800 */
[----:B------:R-:W-:Y:S04]  /*12ed0*/  STL [R1+0x210], R8 ;  /* 0x0002100801007387 */ /* 0x000fe80000100800 */
[----:B------:R-:W3:Y:S01]  /*12ee0*/  LDL.LU.64 R22, [R1+0x1b8] ;  /* 0x0001b80001167983 */ /* 0x000ee20000300a00 */
[----:B0-----:R-:W-:-:S05]  /*12ef0*/  IMAD.MOV.U32 R0, RZ, RZ, R9 ;  /* 0x000000ffff007224 */ /* 0x001fca00078e0009 */
[----:B------:R0:W-:Y:S04]  /*12f00*/  STL [R1+0x214], R0 ;  /* 0x0002140001007387 */ /* 0x0001e80000100800 */
[----:B------:R1:W-:Y:S01]  /*12f10*/  STL [R1+0x208], R6 ;  /* 0x0002080601007387 */ /* 0x0003e20000100800 */
[----:B0-----:R-:W-:-:S03]  /*12f20*/  IMAD.MOV.U32 R0, RZ, RZ, R7 ;  /* 0x000000ffff007224 */ /* 0x001fc600078e0007 */
[----:B------:R-:W3:Y:S04]  /*12f30*/  LDL.LU.64 R8, [R1+0x1b0] ;  /* 0x0001b00001087983 */ /* 0x000ee80000300a00 */
[----:B------:R0:W-:Y:S04]  /*12f40*/  STL [R1+0x20c], R0 ;  /* 0x00020c0001007387 */ /* 0x0001e80000100800 */
[----:B------:R-:W-:Y:S04]  /*12f50*/  STL [R1+0x200], R4 ;  /* 0x0002000401007387 */ /* 0x000fe80000100800 */
[----:B-1----:R-:W3:Y:S01]  /*12f60*/  LDL.LU.64 R6, [R1+0x1a8] ;  /* 0x0001a80001067983 */ /* 0x002ee20000300a00 */
[----:B0-----:R-:W-:-:S05]  /*12f70*/  IMAD.MOV.U32 R0, RZ, RZ, R5 ;  /* 0x000000ffff007224 */ /* 0x001fca00078e0005 */
[----:B------:R0:W-:Y:S04]  /*12f80*/  STL [R1+0x204], R0 ;  /* 0x0002040001007387 */ /* 0x0001e80000100800 */
[----:B----4-:R-:W-:Y:S01]  /*12f90*/  STL [R1+0x1f8], R2 ;  /* 0x0001f80201007387 */ /* 0x010fe20000100800 */
[----:B0-----:R-:W-:-:S03]  /*12fa0*/  IMAD.MOV.U32 R0, RZ, RZ, R3 ;  /* 0x000000ffff007224 */ /* 0x001fc600078e0003 */
[----:B------:R-:W4:Y:S04]  /*12fb0*/  LDL.LU.64 R4, [R1+0x1a0] ;  /* 0x0001a00001047983 */ /* 0x000f280000300a00 */
[----:B------:R0:W-:Y:S02]  /*12fc0*/  STL [R1+0x1fc], R0 ;  /* 0x0001fc0001007387 */ /* 0x0001e40000100800 */
[----:B0-----:R-:W-:Y:S02]  /*12fd0*/  IMAD.MOV.U32 R0, RZ, RZ, R125 ;  /* 0x000000ffff007224 */ /* 0x001fe400078e007d */
[----:B------:R-:W-:Y:S04]  /*12fe0*/  STL [R1+0x1f0], R124 ;  /* 0x0001f07c01007387 */ /* 0x000fe80000100800 */
[----:B------:R-:W4:Y:S04]  /*12ff0*/  LDL.LU.64 R2, [R1+0x198] ;  /* 0x0001980001027983 */ /* 0x000f280000300a00 */
[----:B------:R0:W-:Y:S04]  /*13000*/  STL [R1+0x1f4], R0 ;  /* 0x0001f40001007387 */ /* 0x0001e80000100800 */
[----:B------:R1:W-:Y:S01]  /*13010*/  STL [R1+0x1e8], R20 ;  /* 0x0001e81401007387 */ /* 0x0003e20000100800 */
[----:B0-----:R-:W-:-:S03]  /*13020*/  MOV R0, R21 ;  /* 0x0000001500007202 */ /* 0x001fc60000000f00 */
[----:B------:R-:W4:Y:S04]  /*13030*/  LDL.LU.64 R124, [R1+0x190] ;  /* 0x00019000017c7983 */ /* 0x000f280000300a00 */
[----:B------:R-:W-:Y:S04]  /*13040*/  STL [R1+0x1e0], R16 ;  /* 0x0001e01001007387 */ /* 0x000fe80000100800 */
        /* <DEDUP_REMOVED lines=24> */
[----:B------:R0:W-:Y:S02]  /*131d0*/  STL [R1+0x1bc], R0 ;  /* 0x0001bc0001007387 */ /* 0x0001e40000100800 */
[----:B0-----:R-:W-:Y:S02]  /*131e0*/  IMAD.MOV.U32 R0, RZ, RZ, R9 ;  /* 0x000000ffff007224 */ /* 0x001fe400078e0009 */
[----:B------:R-:W3:Y:S04]  /*131f0*/  LDL.LU.64 R8, [R1+0x158] ;  /* 0x0001580001087983 */ /* 0x000ee80000300a00 */
[----:B------:R0:W-:Y:S04]  /*13200*/  STL [R1+0x1b4], R0 ;  /* 0x0001b40001007387 */ /* 0x0001e80000100800 */
[----:B------:R1:W-:Y:S01]  /*13210*/  STL [R1+0x1a8], R6 ;  /* 0x0001a80601007387 */ /* 0x0003e20000100800 */
[----:B0-----:R-:W-:-:S03]  /*13220*/  IMAD.MOV.U32 R0, RZ, RZ, R7 ;  /* 0x000000ffff007224 */ /* 0x001fc600078e0007 */
[----:B-1----:R-:W3:Y:S04]  /*13230*/  LDL.LU.64 R6, [R1+0x150] ;  /* 0x0001500001067983 */ /* 0x002ee80000300a00 */
[----:B------:R0:W-:Y:S04]  /*13240*/  STL [R1+0x1ac], R0 ;  /* 0x0001ac0001007387 */ /* 0x0001e80000100800 */
[----:B----4-:R1:W-:Y:S01]  /*13250*/  STL [R1+0x318], R4 ;  /* 0x0003180401007387 */ /* 0x0103e20000100800 */
[----:B0-----:R-:W-:-:S03]  /*13260*/  IMAD.MOV.U32 R0, RZ, RZ, R5 ;  /* 0x000000ffff007224 */ /* 0x001fc600078e0005 */
[----:B-1----:R-:W4:Y:S04]  /*13270*/  LDL.LU.64 R4, [R1+0x148] ;  /* 0x0001480001047983 */ /* 0x002f280000300a00 */
[----:B------:R0:W-:Y:S04]  /*13280*/  STL [R1+0x1a0], R0 ;  /* 0x0001a00001007387 */ /* 0x0001e80000100800 */
[----:B------:R1:W-:Y:S01]  /*13290*/  STL [R1+0x31c], R2 ;  /* 0x00031c0201007387 */ /* 0x0003e20000100800 */
[----:B0-----:R-:W-:-:S03]  /*132a0*/  IMAD.MOV.U32 R0, RZ, RZ, R3 ;  /* 0x000000ffff007224 */ /* 0x001fc600078e0003 */
        /* <DEDUP_REMOVED lines=26> */
[----:B------:R-:W3:Y:S04]  /*13450*/  LDL.LU.64 R10, [R1+0x110] ;  /* 0x00011000010a7983 */ /* 0x000ee80000300a00 */
[----:B------:R-:W3:Y:S01]  /*13460*/  LDL.LU.64 R22, [R1+0x108] ;  /* 0x0001080001167983 */ /* 0x000ee20000300a00 */
[----:B0-----:R-:W-:-:S05]  /*13470*/  IMAD.MOV.U32 R0, RZ, RZ, R19 ;  /* 0x000000ffff007224 */ /* 0x001fca00078e0013 */
[----:B------:R0:W-:Y:S04]  /*13480*/  STL [R1+0x160], R0 ;  /* 0x0001600001007387 */ /* 0x0001e80000100800 */
[----:B------:R-:W-:Y:S01]  /*13490*/  STL [R1+0x33c], R8 ;  /* 0x00033c0801007387 */ /* 0x000fe20000100800 */
[----:B0-----:R-:W-:-:S03]  /*134a0*/  IMAD.MOV.U32 R0, RZ, RZ, R9 ;  /* 0x000000ffff007224 */ /* 0x001fc600078e0009 */
[----:B------:R-:W3:Y:S04]  /*134b0*/  LDL.LU.64 R20, [R1+0x100] ;  /* 0x0001000001147983 */ /* 0x000ee80000300a00 */
[----:B------:R0:W-:Y:S04]  /*134c0*/  STL [R1+0x158], R0 ;  /* 0x0001580001007387 */ /* 0x0001e80000100800 */
[----:B------:R1:W-:Y:S01]  /*134d0*/  STL [R1+0x340], R6 ;  /* 0x0003400601007387 */ /* 0x0003e20000100800 */
[----:B0-----:R-:W-:-:S03]  /*134e0*/  IMAD.MOV.U32 R0, RZ, RZ, R7 ;  /* 0x000000ffff007224 */ /* 0x001fc600078e0007 */
[----:B------:R-:W3:Y:S04]  /*134f0*/  LDL.LU.64 R8, [R1+0xf8] ;  /* 0x0000f80001087983 */ /* 0x000ee80000300a00 */
[----:B----4-:R-:W-:Y:S04]  /*13500*/  STL [R1+0x344], R4 ;  /* 0x0003440401007387 */ /* 0x010fe80000100800 */
[----:B------:R0:W-:Y:S04]  /*13510*/  STL [R1+0x150], R0 ;  /* 0x0001500001007387 */ /* 0x0001e80000100800 */
[----:B-1----:R-:W4:Y:S04]  /*13520*/  LDL.LU.64 R6, [R1+0xf0] ;  /* 0x0000f00001067983 */ /* 0x002f280000300a00 */
[----:B------:R-:W4:Y:S01]  /*13530*/  LDL.LU.64 R18, [R1+0xe8] ;  /* 0x0000e80001127983 */ /* 0x000f220000300a00 */
[----:B0-----:R-:W-:-:S05]  /*13540*/  IMAD.MOV.U32 R0, RZ, RZ, R5 ;  /* 0x000000ffff007224 */ /* 0x001fca00078e0005 */
[----:B------:R0:W-:Y:S04]  /*13550*/  STL [R1+0x148], R0 ;  /* 0x0001480001007387 */ /* 0x0001e80000100800 */
[----:B------:R-:W-:Y:S01]  /*13560*/  STL [R1+0x348], R2 ;  /* 0x0003480201007387 */ /* 0x000fe20000100800 */
[----:B0-----:R-:W-:-:S03]  /*13570*/  IMAD.MOV.U32 R0, RZ, RZ, R3 ;  /* 0x000000ffff007224 */ /* 0x001fc600078e0003 */
[----:B------:R-:W4:Y:S04]  /*13580*/  LDL.LU.64 R4, [R1+0xe0] ;  /* 0x0000e00001047983 */ /* 0x000f280000300a00 */
[----:B------:R0:W-:Y:S02]  /*13590*/  STL [R1+0x140], R0 ;  /* 0x0001400001007387 */ /* 0x0001e40000100800 */
[----:B0-----:R-:W-:Y:S02]  /*135a0*/  IMAD.MOV.U32 R0, RZ, RZ, R125 ;  /* 0x000000ffff007224 */ /* 0x001fe400078e007d */
[----:B------:R0:W-:Y:S04]  /*135b0*/  STL [R1+0x34c], R124 ;  /* 0x00034c7c01007387 */ /* 0x0001e80000100800 */
[----:B------:R-:W4:Y:S04]  /*135c0*/  LDL.LU.64 R2, [R1+0xd8] ;  /* 0x0000d80001027983 */ /* 0x000f280000300a00 */
[----:B------:R1:W-:Y:S04]  /*135d0*/  STL [R1+0x138], R0 ;  /* 0x0001380001007387 */ /* 0x0003e80000100800 */
[----:B------:R-:W-:Y:S04]  /*135e0*/  STL [R1+0x350], R88 ;  /* 0x0003505801007387 */ /* 0x000fe80000100800 */
[----:B0-----:R-:W4:Y:S01]  /*135f0*/  LDL.LU.64 R124, [R1+0xd0] ;  /* 0x0000d000017c7983 */ /* 0x001f220000300a00 */
[----:B-1----:R-:W-:-:S03]  /*13600*/  IMAD.MOV.U32 R0, RZ, RZ, R89 ;  /* 0x000000ffff007224 */ /* 0x002fc600078e0059 */
[----:B------:R-:W-:Y:S04]  /*13610*/  STL [R1+0x354], R16 ;  /* 0x0003541001007387 */ /* 0x000fe80000100800 */
[----:B------:R0:W-:Y:S02]  /*13620*/  STL [R1+0x130], R0 ;  /* 0x0001300001007387 */ /* 0x0001e40000100800 */
[----:B0-----:R-:W-:Y:S02]  /*13630*/  IMAD.MOV.U32 R0, RZ, RZ, R17 ;  /* 0x000000ffff007224 */ /* 0x001fe400078e0011 */
[----:B------:R-:W4:Y:S04]  /*13640*/  LDL.LU.64 R16, [R1+0xc8] ;  /* 0x0000c80001107983 */ /* 0x000f280000300a00 */
        /* <DEDUP_REMOVED lines=9> */
[----:B------:R1:W-:Y:S01]  /*136e0*/  STL [R1+0x360], R10 ;  /* 0x0003600a01007387 */ /* 0x0003e20000100800 */
[----:B0-----:R-:W-:-:S03]  /*136f0*/  IMAD.MOV.U32 R0, RZ, RZ, R11 ;  /* 0x000000ffff007224 */ /* 0x001fc600078e000b */
[----:B------:R-:W-:Y:S04]  /*13700*/  STL [R1+0x364], R22 ;  /* 0x0003641601007387 */ /* 0x000fe80000100800 */
[----:B------:R0:W-:Y:S04]  /*13710*/  STL [R1+0x144], R0 ;  /* 0x0001440001007387 */ /* 0x0001e80000100800 */
[----:B-1----:R-:W3:Y:S01]  /*13720*/  LDL.LU.64 R10, [R1+0xb0] ;  /* 0x0000b000010a7983 */ /* 0x002ee20000300a00 */
[----:B0-----:R-:W-:-:S03]  /*13730*/  IMAD.MOV.U32 R0, RZ, RZ, R23 ;  /* 0x000000ffff007224 */ /* 0x001fc600078e0017 */
[----:B------:R-:W-:Y:S04]  /*13740*/  STL [R1+0x368], R20 ;  /* 0x0003681401007387 */ /* 0x000fe80000100800 */
[----:B------:R0:W-:Y:S02]  /*13750*/  STL [R1+0x14c], R0 ;  /* 0x00014c0001007387 */ /* 0x0001e40000100800 */
[----:B0-----:R-:W-:Y:S02]  /*13760*/  IMAD.MOV.U32 R0, RZ, RZ, R21 ;  /* 0x000000ffff007224 */ /* 0x001fe400078e0015 */
[----:B------:R-:W-:Y:S04]  /*13770*/  STL [R1+0x36c], R8 ;  /* 0x00036c0801007387 */ /* 0x000fe80000100800 */
[----:B------:R0:W-:Y:S02]  /*13780*/  STL [R1+0x154], R0 ;  /* 0x0001540001007387 */ /* 0x0001e40000100800 */
[----:B0-----:R-:W-:-:S02]  /*13790*/  IMAD.MOV.U32 R0, RZ, RZ, R9 ;  /* 0x000000ffff007224 */ /* 0x001fc400078e0009 */
[----:B------:R-:W3:Y:S04]  /*137a0*/  LDL.LU.64 R8, [R1+0xa8] ;  /* 0x0000a80001087983 */ /* 0x000ee80000300a00 */
[----:B------:R0:W-:Y:S04]  /*137b0*/  STL [R1+0x15c], R0 ;  /* 0x00015c0001007387 */ /* 0x0001e80000100800 */
[----:B----4-:R1:W-:Y:S01]  /*137c0*/  STL [R1+0x370], R6 ;  /* 0x0003700601007387 */ /* 0x0103e20000100800 */
[----:B0-----:R-:W-:-:S03]  /*137d0*/  IMAD.MOV.U32 R0, RZ, RZ, R7 ;  /* 0x000000ffff007224 */ /* 0x001fc600078e0007 */
[----:B------:R-:W-:Y:S04]  /*137e0*/  STL [R1+0x374], R18 ;  /* 0x0003741201007387 */ /* 0x000fe80000100800 */
[----:B------:R0:W-:Y:S04]  /*137f0*/  STL [R1+0x164], R0 ;  /* 0x0001640001007387 */ /* 0x0001e80000100800 */
[----:B-1----:R-:W4:Y:S01]  /*13800*/  LDL.LU.64 R6, [R1+0xa0] ;  /* 0x0000a00001067983 */ /* 0x002f220000300a00 */
        /* <DEDUP_REMOVED lines=19> */
[----:B0-----:R-:W-:-:S05]  /*13940*/  IMAD.MOV.U32 R0, RZ, RZ, R15 ;  /* 0x000000ffff007224 */ /* 0x001fca00078e000f */
[----:B------:R0:W-:Y:S04]  /*13950*/  STL [R1+0x194], R0 ;  /* 0x0001940001007387 */ /* 0x0001e80000100800 */
[----:B---3--:R-:W-:Y:S04]  /*13960*/  STL [R1+0x39c], R12 ;  /* 0x00039c0c01007387 */ /* 0x008fe80000100800 */
[----:B------:R-:W3:Y:S01]  /*13970*/  LDL.LU.64 R92, [R1+0x78] ;  /* 0x00007800015c7983 */ /* 0x000ee20000300a00 */
[----:B0-----:R-:W-:-:S03]  /*13980*/  IMAD.MOV.U32 R0, RZ, RZ, R13 ;  /* 0x000000ffff007224 */ /* 0x001fc600078e000d */
[----:B------:R-:W3:Y:S04]  /*13990*/  LDL.LU.64 R90, [R1+0x70] ;  /* 0x00007000015a7983 */ /* 0x000ee80000300a00 */
[----:B------:R0:W-:Y:S04]  /*139a0*/  STL [R1+0x19c], R0 ;  /* 0x00019c0001007387 */ /* 0x0001e80000100800 */
[----:B------:R-:W-:Y:S04]  /*139b0*/  STL [R1+0x3a4], R10 ;  /* 0x0003a40a01007387 */ /* 0x000fe80000100800 */
[----:B------:R-:W3:Y:S04]  /*139c0*/  LDL.LU.64 R88, [R1+0x68] ;  /* 0x0000680001587983 */ /* 0x000ee80000300a00 */
[----:B------:R-:W3:Y:S01]  /*139d0*/  LDL.LU.64 R22, [R1+0x60] ;  /* 0x0000600001167983 */ /* 0x000ee20000300a00 */
[----:B0-----:R-:W-:-:S03]  /*139e0*/  IMAD.MOV.U32 R0, RZ, RZ, R11 ;  /* 0x000000ffff007224 */ /* 0x001fc600078e000b */
[----:B------:R-:W3:Y:S04]  /*139f0*/  LDL.LU.64 R20, [R1+0x58] ;  /* 0x0000580001147983 */ /* 0x000ee80000300a00 */
[----:B------:R0:W-:Y:S04]  /*13a00*/  STL [R1+0x1a4], R0 ;  /* 0x0001a40001007387 */ /* 0x0001e80000100800 */
[----:B------:R-:W-:Y:S04]  /*13a10*/  STL [R1+0x3ac], R8 ;  /* 0x0003ac0801007387 */ /* 0x000fe80000100800 */
[----:B------:R-:W3:Y:S01]  /*13a20*/  LDL.LU.64 R18, [R1+0x50] ;  /* 0x0000500001127983 */ /* 0x000ee20000300a00 */
[----:B0-----:R-:W-:-:S03]  /*13a30*/  MOV R0, R9 ;  /* 0x0000000900007202 */ /* 0x001fc60000000f00 */
[----:B------:R-:W3:Y:S04]  /*13a40*/  LDL.LU.64 R16, [R1+0x48] ;  /* 0x0000480001107983 */ /* 0x000ee80000300a00 */
[----:B------:R0:W-:Y:S04]  /*13a50*/  STL [R1+0x380], R0 ;  /* 0x0003800001007387 */ /* 0x0001e80000100800 */
[----:B----4-:R-:W-:Y:S04]  /*13a60*/  STL [R1+0x3b4], R6 ;  /* 0x0003b40601007387 */ /* 0x010fe80000100800 */
[----:B------:R-:W4:Y:S01]  /*13a70*/  LDL.LU.64 R14, [R1+0x40] ;  /* 0x00004000010e7983 */ /* 0x000f220000300a00 */
[----:B0-----:R-:W-:-:S03]  /*13a80*/  IMAD.MOV.U32 R0, RZ, RZ, R7 ;  /* 0x000000ffff007224 */ /* 0x001fc600078e0007 */
[----:B------:R-:W4:Y:S04]  /*13a90*/  LDL.LU.64 R12, [R1+0x38] ;  /* 0x00003800010c7983 */ /* 0x000f280000300a00 */
[----:B------:R0:W-:Y:S04]  /*13aa0*/  STL [R1+0x388], R0 ;  /* 0x0003880001007387 */ /* 0x0001e80000100800 */
[----:B------:R-:W-:Y:S04]  /*13ab0*/  STL [R1+0x3bc], R4 ;  /* 0x0003bc0401007387 */ /* 0x000fe80000100800 */
[----:B------:R-:W4:Y:S01]  /*13ac0*/  LDL.LU.64 R10, [R1+0x30] ;  /* 0x00003000010a7983 */ /* 0x000f220000300a00 */
[----:B0-----:R-:W-:-:S03]  /*13ad0*/  IMAD.MOV.U32 R0, RZ, RZ, R5 ;  /* 0x000000ffff007224 */ /* 0x001fc600078e0005 */
[----:B------:R-:W4:Y:S04]  /*13ae0*/  LDL.LU.64 R8, [R1+0x28] ;  /* 0x0000280001087983 */ /* 0x000f280000300a00 */
[----:B------:R0:W-:Y:S04]  /*13af0*/  STL [R1+0x390], R0 ;  /* 0x0003900001007387 */ /* 0x0001e80000100800 */
[----:B------:R1:W-:Y:S04]  /*13b00*/  STL [R1+0x3c4], R2 ;  /* 0x0003c40201007387 */ /* 0x0003e80000100800 */
[----:B------:R-:W4:Y:S01]  /*13b10*/  LDL.LU.64 R6, [R1+0x20] ;  /* 0x0000200001067983 */ /* 0x000f220000300a00 */
[----:B0-----:R-:W-:-:S03]  /*13b20*/  IMAD.MOV.U32 R0, RZ, RZ, R3 ;  /* 0x000000ffff007224 */ /* 0x001fc600078e0003 */
[----:B------:R-:W4:Y:S04]  /*13b30*/  LDL.LU.64 R4, [R1+0x18] ;  /* 0x0000180001047983 */ /* 0x000f280000300a00 */
[----:B------:R0:W-:Y:S04]  /*13b40*/  STL [R1+0x398], R0 ;  /* 0x0003980001007387 */ /* 0x0001e80000100800 */
[----:B------:R0:W-:Y:S04]  /*13b50*/  STL [R1+0x3cc], R124 ;  /* 0x0003cc7c01007387 */ /* 0x0001e80000100800 */
[----:B-1----:R-:W4:Y:S01]  /*13b60*/  LDL.LU.64 R2, [R1+0x10] ;  /* 0x0000100001027983 */ /* 0x002f220000300a00 */
[----:B0-----:R-:W-:-:S03]  /*13b70*/  IMAD.MOV.U32 R0, RZ, RZ, R125 ;  /* 0x000000ffff007224 */ /* 0x001fc600078e007d */
[----:B------:R-:W4:Y:S01]  /*13b80*/  LDL.LU.64 R124, [R1+0x8] ;  /* 0x00000800017c7983 */ /* 0x000f220000300a00 */
[----:B------:R-:W-:Y:S02]  /*13b90*/  USHF.L.U32 UR4, UR42, 0x8, URZ ;  /* 0x000000082a047899 */ /* 0x000fe4000800063f */
[----:B------:R-:W-:Y:S02]  /*13ba0*/  ULOP3.LUT UR7, UR7, 0x1000, URZ, 0xc0, !UPT ;  /* 0x0000100007077892 */ /* 0x000fe4000f8ec03f */
[----:B------:R-:W-:Y:S02]  /*13bb0*/  ULOP3.LUT UR4, UR4, 0x400, URZ, 0xc0, !UPT ;  /* 0x0000040004047892 */ /* 0x000fe4000f8ec03f */
[----:B------:R-:W-:-:S04]  /*13bc0*/  ULEA.HI UR7, UR5, UR7, URZ, 0x1c ;  /* 0x0000000705077291 */ /* 0x000fc8000f8fe03f */
[----:B------:R-:W-:Y:S01]  /*13bd0*/  UIADD3 UR4, UR4, UR7, URZ ;  /* 0x0000000704047290 */ /* 0x000fe2000fffe03f */
[----:B------:R-:W-:-:S03]  /*13be0*/  WARPGROUP.ARRIVE ;  /* 0x00000000000079c5 */ /* 0x000fc60000000000 */
[----:B------:R-:W-:Y:S01]  /*13bf0*/  ULOP3.LUT UR14, UR4, 0x3fff, URZ, 0xc0, !UPT ;  /* 0x00003fff040e7892 */ /* 0x000fe2000f8ec03f */
[----:B------:R-:W-:Y:S01]  /*13c00*/  UMOV UR12, UR6 ;  /* 0x00000006000c7c82 */ /* 0x000fe20008000000 */
[----:B------:R-:W-:Y:S01]  /*13c10*/  UMOV UR13, 0x40000040 ;  /* 0x40000040000d7882 */ /* 0x000fe20000000000 */
[----:B------:R-:W-:-:S06]  /*13c20*/  UMOV UR15, 0x40000040 ;  /* 0x40000040000f7882 */ /* 0x000fcc0000000000 */
[----:B------:R-:W-:Y:S01]  /*13c30*/  HGMMA.64x128x16.F32.BF16 R24, gdesc[UR12].tnspA, R24 ;  /* 0x21e000000c1879f0 */ /* 0x000fe20008701818 */
[----:B------:R-:W-:Y:S01]  /*13c40*/  UIADD3 UR10, UP0, UR14, 0x2, URZ ;  /* 0x000000020e0a7890 */ /* 0x000fe2000ff1e03f */
[----:B------:R-:W-:-:S03]  /*13c50*/  UMOV UR4, URZ ;  /* 0x0000003f00047c82 */ /* 0x000fc60008000000 */
[----:B------:R-:W-:Y:S01]  /*13c60*/  UIADD3.X UR11, UR4, 0x40000040, URZ, UP0, !UPT ;  /* 0x40000040040b7890 */ /* 0x000fe200087fe43f */
[----:B------:R0:W-:Y:S04]  /*13c70*/  STL [R1+0x3a0], R0 ;  /* 0x0003a00001007387 */ /* 0x0001e80000100800 */
[----:B--2---:R1:W-:Y:S01]  /*13c80*/  STL [R1+0x3d4], R94 ;  /* 0x0003d45e01007387 */ /* 0x0043e20000100800 */
[----:B0-----:R-:W-:-:S03]  /*13c90*/  IMAD.MOV.U32 R0, RZ, RZ, R95 ;  /* 0x000000ffff007224 */ /* 0x001fc600078e005f */
[----:B-1----:R-:W2:Y:S04]  /*13ca0*/  LDL.LU.64 R94, [R1+0x5e0] ;  /* 0x0005e000015e7983 */ /* 0x002ea80000300a00 */
[----:B---3--:R-:W-:Y:S04]  /*13cb0*/  STL [R1+0x3dc], R92 ;  /* 0x0003dc5c01007387 */ /* 0x008fe80000100800 */
[----:B------:R0:W-:Y:S01]  /*13cc0*/  STL [R1+0x3a8], R0 ;  /* 0x0003a80001007387 */ /* 0x0001e20000100800 */
[----:B------:R-:W-:Y:S01]  /*13cd0*/  HGMMA.64x128x16.F32.BF16 R24, gdesc[UR8].tnspA, R24 ;  /* 0x21e00000081879f0 */ /* 0x000fe20008701818 */
[----:B0-----:R-:W-:-:S02]  /*13ce0*/  IMAD.MOV.U32 R0, RZ, RZ, R93 ;  /* 0x000000ffff007224 */ /* 0x001fc400078e005d */
[----:B------:R-:W3:Y:S04]  /*13cf0*/  LDL.LU.64 R92, [R1+0x5d8] ;  /* 0x0005d800015c7983 */ /* 0x000ee80000300a00 */
[----:B------:R-:W-:Y:S04]  /*13d00*/  STL [R1+0x3e4], R90 ;  /* 0x0003e45a01007387 */ /* 0x000fe80000100800 */
[----:B------:R0:W-:Y:S02]  /*13d10*/  STL [R1+0x3b0], R0 ;  /* 0x0003b00001007387 */ /* 0x0001e40000100800 */
[----:B0-----:R-:W-:-:S02]  /*13d20*/  IMAD.MOV.U32 R0, RZ, RZ, R91 ;  /* 0x000000ffff007224 */ /* 0x001fc400078e005b */
[----:B------:R-:W2:Y:S04]  /*13d30*/  LDL.LU.64 R90, [R1+0x5d0] ;  /* 0x0005d000015a7983 */ /* 0x000ea80000300a00 */
[----:B------:R-:W-:Y:S04]  /*13d40*/  STL [R1+0x3ec], R88 ;  /* 0x0003ec5801007387 */ /* 0x000fe80000100800 */
[----:B------:R0:W-:Y:S02]  /*13d50*/  STL [R1+0x3b8], R0 ;  /* 0x0003b80001007387 */ /* 0x0001e40000100800 */
        /* <DEDUP_REMOVED lines=18> */
[----:B----4-:R-:W-:Y:S04]  /*13e80*/  STL [R1+0x414], R14 ;  /* 0x0004140e01007387 */ /* 0x010fe80000100800 */
[----:B------:R0:W-:Y:S02]  /*13e90*/  STL [R1+0x3e0], R0 ;  /* 0x0003e00001007387 */ /* 0x0001e40000100800 */
[----:B0-----:R-:W-:-:S02]  /*13ea0*/  IMAD.MOV.U32 R0, RZ, RZ, R15 ;  /* 0x000000ffff007224 */ /* 0x001fc400078e000f */
[----:B------:R-:W4:Y:S04]  /*13eb0*/  LDL.LU.64 R14, [R1+0x5a0] ;  /* 0x0005a000010e7983 */ /* 0x000f280000300a00 */
        /* <DEDUP_REMOVED lines=25> */
[----:B------:R0:W-:Y:S01]  /*14050*/  STL [R1+0x418], R0 ;  /* 0x0004180001007387 */ /* 0x0001e20000100800 */
[----:B------:R-:W-:Y:S01]  /*14060*/  UIADD3.64 UR18, UR10, 0x2, URZ ;  /* 0x000000020a127897 */ /* 0x000fe2000fffe03f */
[----:B0-----:R-:W-:-:S08]  /*14070*/  IMAD.MOV.U32 R0, RZ, RZ, R125 ;  /* 0x000000ffff007224 */ /* 0x001fd000078e007d */
[----:B------:R-:W-:Y:S01]  /*14080*/  HGMMA.64x128x16.F32.BF16 R24, gdesc[UR16].tnspA, R24 ;  /* 0x21e00000101879f0 */ /* 0x000fe20008701818 */
[----:B------:R-:W2:Y:S01]  /*14090*/  LDL.LU.64 R124, [R1+0x568] ;  /* 0x00056800017c7983 */ /* 0x000ea20000300a00 */
[----:B------:R-:W-:Y:S02]  /*140a0*/  UIADD3.64 UR22, UR10, 0x4, URZ ;  /* 0x000000040a167897 */ /* 0x000fe4000fffe03f */
[----:B------:R-:W-:-:S08]  /*140b0*/  UIADD3.64 UR26, UR10, 0x7fe, URZ ;  /* 0x000007fe0a1a7897 */ /* 0x000fd0000fffe03f */
[----:B------:R-:W-:Y:S01]  /*140c0*/  HGMMA.64x128x16.F32.BF16 R24, gdesc[UR20].tnspA, R24 ;  /* 0x21e00000141879f0 */ /* 0x000fe20008701818 */
[----:B------:R-:W-:-:S11]  /*140d0*/  UIADD3.64 UR30, UR10, 0x800, URZ ;  /* 0x000008000a1e7897 */ /* 0x000fd6000fffe03f */
[----:B------:R-:W-:Y:S01]  /*140e0*/  HGMMA.64x128x16.F32.BF16 R24, gdesc[UR24].tnspA, R24 ;  /* 0x21e00000181879f0 */ /* 0x000fe20008701818 */
[----:B--2---:R-:W-:Y:S04]  /*140f0*/  STL [R1+0x454], R124 ;  /* 0x0004547c01007387 */ /* 0x004fe80000100800 */
[----:B------:R0:W-:Y:S02]  /*14100*/  STL [R1+0x420], R0 ;  /* 0x0004200001007387 */ /* 0x0001e40000100800 */
[----:B0-----:R-:W-:Y:S02]  /*14110*/  IMAD.MOV.U32 R0, RZ, RZ, R125 ;  /* 0x000000ffff007224 */ /* 0x001fe400078e007d */
[----:B------:R1:W5:Y:S04]  /*14120*/  LDL.LU.64 R124, [R1+0x560] ;  /* 0x00056000017c7983 */ /* 0x0003680000300a00 */
[----:B------:R0:W-:Y:S01]  /*14130*/  STL [R1+0x428], R0 ;  /* 0x0004280001007387 */ /* 0x0001e20000100800 */
[----:B------:R-:W-:Y:S03]  /*14140*/  HGMMA.64x128x16.F32.BF16 R24, gdesc[UR28].tnspA, R24 ;  /* 0x21e000001c1879f0 */ /* 0x000fe60008701818 */
[----:B0-----:R1:W5:Y:S04]  /*14150*/  LDL.LU R0, [R1+0x55c] ;  /* 0x00055c0001007983 */ /* 0x0013680000300800 */
[----:B----4-:R0:W-:Y:S04]  /*14160*/  STL [R1+0x45c], R2 ;  /* 0x00045c0201007387 */ /* 0x0101e80000100800 */
[----:B------:R1:W-:Y:S04]  /*14170*/  STL [R1+0x430], R3 ;  /* 0x0004300301007387 */ /* 0x0003e80000100800 */
[----:B---3--:R1:W-:Y:S04]  /*14180*/  STL [R1+0x464], R4 ;  /* 0x0004640401007387 */ /* 0x0083e80000100800 */
[----:B------:R1:W-:Y:S04]  /*14190*/  STL [R1+0x438], R5 ;  /* 0x0004380501007387 */ /* 0x0003e80000100800 */
        /* <DEDUP_REMOVED lines=23> */
[----:B0-----:R-:W2:Y:S01]  /*14310*/  LDL.LU R2, [R1+0x524] ;  /* 0x0005240001027983 */ /* 0x001ea20000300800 */
[----:B------:R-:W-:-:S09]  /*14320*/  UIADD3.64 UR34, UR10, 0x802, URZ ;  /* 0x000008020a227897 */ /* 0x000fd2000fffe03f */
[----:B------:R-:W-:Y:S01]  /*14330*/  HGMMA.64x128x16.F32.BF16 R24, gdesc[UR32].tnspA, R24 ;  /* 0x21e00000201879f0 */ /* 0x000fe20008701818 */
[----:B------:R-:W-:Y:S01]  /*14340*/  UIADD3.64 UR38, UR10, 0x804, URZ ;  /* 0x000008040a267897 */ /* 0x000fe2000fffe03f */
        /* <DEDUP_REMOVED lines=9> */
[----:B------:R1:W-:Y:S01]  /*143e0*/  STL [R1+0x4e4], R102 ;  /* 0x0004e46601007387 */ /* 0x0003e20000100800 */
[----:B------:R-:W-:Y:S03]  /*143f0*/  HGMMA.64x128x16.F32.BF16 R24, gdesc[UR36].tnspA, R24, gsb0 ;  /* 0x21e00000241879f0 */ /* 0x000fe60008001818 */
        /* <DEDUP_REMOVED lines=14> */
[----:B------:R-:W-:Y:S01]  /*144e0*/  UIADD3 UR43, UR43, -0x80, URZ ;  /* 0xffffff802b2b7890 */ /* 0x000fe2000fffe03f */
[----:B------:R-:W-:-:S02]  /*144f0*/  WARPGROUP.DEPBAR.LE gsb0, 0x0 ;  /* 0x00008000000079c5 */ /* 0x000fc40000010000 */
[----:B--2---:R-:W-:-:S05]  /*14500*/  VIADD R2, R2, 0xffffffff ;  /* 0xffffffff02027836 */ /* 0x004fca0000000000 */
        /* <DEDUP_REMOVED lines=8> */
[----:B------:R-:W-:-:S13]  /*14590*/  ISETP.NE.U32.AND P0, PT, R2, RZ, PT ;  /* 0x000000ff0200720c */ /* 0x000fda0003f05070 */
[----:B-1----:R-:W-:Y:S05]  /*145a0*/  @P0 BRA `(.L_x_1) ;  /* 0xffffff5800b00947 */ /* 0x002fea000383ffff */
[----:B------:R-:W-:Y:S02]  /*145b0*/  F2FP.BF16.F32.PACK_AB R16, R61, R57 ;  /* 0x000000393d10723e */ /* 0x000fe400000010ff */
[----:B------:R-:W-:Y:S02]  /*145c0*/  F2FP.BF16.F32.PACK_AB R57, R68, R64 ;  /* 0x000000404439723e */ /* 0x000fe400000010ff */
[----:B------:R-:W-:Y:S02]  /*145d0*/  F2FP.BF16.F32.PACK_AB R56, R60, R56 ;  /* 0x000000383c38723e */ /* 0x000fe400000010ff */
[----:B------:R-:W-:Y:S02]  /*145e0*/  F2FP.BF16.F32.PACK_AB R9, R71, R67 ;  /* 0x000000434709723e */ /* 0x000fe400000010ff */
[----:B------:R-:W-:Y:S02]  /*145f0*/  F2FP.BF16.F32.PACK_AB R8, R63, R59 ;  /* 0x0000003b3f08723e */ /* 0x000fe400000010ff */
[----:B------:R-:W-:-:S02]  /*14600*/  F2FP.BF16.F32.PACK_AB R13, R70, R66 ;  /* 0x00000042460d723e */ /* 0x000fc400000010ff */
        /* <DEDUP_REMOVED lines=25> */
[----:B------:R-:W-:-:S07]  /*147a0*/  F2FP.BF16.F32.PACK_AB R24, R28, R24 ;  /* 0x000000181c18723e */ /* 0x000fce00000010ff */
.L_x_0:
[----:B------:R-:W2:Y:S01]  /*147b0*/  LDL.LU R88, [R1+0x558] ;  /* 0x0005580001587983 */ /* 0x000ea20000300800 */
[----:B------:R-:W-:Y:S01]  /*147c0*/  ULDC UR4, c[0x0][0x244] ;  /* 0x0000910000047ab9 */ /* 0x000fe20000000800 */
[----:B------:R-:W-:Y:S01]  /*147d0*/  ULDC.64 UR8, c[0x0][0x228] ;  /* 0x00008a0000087ab9 */ /* 0x000fe20000000a00 */
[----:B------:R-:W0:Y:S01]  /*147e0*/  LDC R32, c[0x0][0x248] ;  /* 0x00009200ff207b82 */ /* 0x000e220000000800 */
[----:B------:R-:W3:Y:S01]  /*147f0*/  LDL.LU R6, [R1+0x518] ;  /* 0x0005180001067983 */ /* 0x000ee20000300800 */
[----:B------:R-:W-:Y:S01]  /*14800*/  ULDC.64 UR6, c[0x0][0x220] ;  /* 0x0000880000067ab9 */ /* 0x000fe20000000a00 */
[----:B------:R-:W1:Y:S02]  /*14810*/  S2R R89, SR_TID.X ;  /* 0x0000000000597919 */ /* 0x000e640000002100 */
[C---:B-1---5:R-:W-:Y:S02]  /*14820*/  IMAD.SHL.U32 R0, R89.reuse, 0x400, RZ ;  /* 0x0000040059007824 */ /* 0x062fe400078e00ff */
[C---:B------:R-:W-:Y:S01]  /*14830*/  IMAD.SHL.U32 R2, R89.reuse, 0x8, RZ ;  /* 0x0000000859027824 */ /* 0x040fe200078e00ff */
[C---:B------:R-:W-:Y:S01]  /*14840*/  LOP3.LUT R7, R89.reuse, 0x180, RZ, 0xc0, !PT ;  /* 0x0000018059077812 */ /* 0x040fe200078ec0ff */
[----:B------:R-:W-:Y:S01]  /*14850*/  IMAD.SHL.U32 R3, R89, 0x20, RZ ;  /* 0x0000002059037824 */ /* 0x000fe200078e00ff */
[----:B------:R-:W-:-:S02]  /*14860*/  LOP3.LUT R0, R0, 0x6000, RZ, 0xc0, !PT ;  /* 0x0000600000007812 */ /* 0x000fc400078ec0ff */
[----:B------:R-:W-:Y:S02]  /*14870*/  LOP3.LUT R2, R2, 0x300, RZ, 0xc0, !PT ;  /* 0x0000030002027812 */ /* 0x000fe400078ec0ff */
[----:B------:R-:W-:-:S03]  /*14880*/  LOP3.LUT R0, R0, 0x60, R3, 0xf8, !PT ;  /* 0x0000006000007812 */ /* 0x000fc600078ef803 */
[----:B------:R-:W-:Y:S02]  /*14890*/  IMAD R3, R7, 0x10, R2 ;  /* 0x0000001007037824 */ /* 0x000fe400078e0202 */
[----:B------:R-:W-:Y:S02]  /*148a0*/  IMAD.SHL.U32 R97, R89, 0x4, RZ ;  /* 0x0000000459617824 */ /* 0x000fe400078e00ff */
[----:B------:R-:W-:-:S05]  /*148b0*/  IMAD.IADD R0, R0, 0x1, R3 ;  /* 0x0000000100007824 */ /* 0x000fca00078e0203 */
[----:B------:R-:W-:Y:S01]  /*148c0*/  LOP3.LUT R97, R0, 0x70, R97, 0x78, !PT ;  /* 0x0000007000617812 */ /* 0x000fe200078e7861 */
[----:B------:R-:W-:Y:S01]  /*148d0*/  BAR.SYNC.DEFER_BLOCKING 0x0 ;  /* 0x0000000000007b1d */ /* 0x000fe20000010000 */
[C---:B------:R-:W-:Y:S01]  /*148e0*/  IMAD.SHL.U32 R4, R89.reuse, 0x1000, RZ ;  /* 0x0000100059047824 */ /* 0x040fe200078e00ff */
[----:B------:R-:W-:-:S04]  /*148f0*/  LOP3.LUT R5, R89, 0x7f, RZ, 0xc0, !PT ;  /* 0x0000007f59057812 */ /* 0x000fc800078ec0ff */
[----:B------:R-:W-:Y:S02]  /*14900*/  LOP3.LUT R4, R4, 0x6000, RZ, 0xc0, !PT ;  /* 0x0000600004047812 */ /* 0x000fe400078ec0ff */
[----:B------:R-:W-:Y:S01]  /*14910*/  SHF.R.U32.HI R109, RZ, 0x6, R89 ;  /* 0x00000006ff6d7819 */ /* 0x000fe20000011659 */
[----:B------:R-:W-:Y:S04]  /*14920*/  STS.128 [R97+UR5], R24 ;  /* 0x0000001861007988 */ /* 0x000fe80008000c05 */
[----:B------:R-:W-:Y:S04]  /*14930*/  STS.128 [R97+UR5+0x400], R64 ;  /* 0x0004004061007988 */ /* 0x000fe80008000c05 */
[----:B------:R1:W-:Y:S04]  /*14940*/  STS.128 [R97+UR5+0x80], R60 ;  /* 0x0000803c61007988 */ /* 0x0003e80008000c05 */
[----:B------:R-:W-:Y:S01]  /*14950*/  STS.128 [R97+UR5+0x480], R20 ;  /* 0x0004801461007988 */ /* 0x000fe20008000c05 */
[----:B------:R-:W-:Y:S01]  /*14960*/  IMAD R3, R5, 0x10, R4 ;  /* 0x0000001005037824 */ /* 0x000fe200078e0204 */
[----:B------:R-:W-:-:S02]  /*14970*/  SHF.R.U32.HI R2, RZ, 0x2, R7 ;  /* 0x00000002ff027819 */ /* 0x000fc40000011607 */
[----:B------:R-:W-:Y:S02]  /*14980*/  SGXT.U32 R109, R109, 0x3 ;  /* 0x000000036d6d781a */ /* 0x000fe40000000000 */
[----:B------:R-:W-:Y:S01]  /*14990*/  LOP3.LUT R0, R3, R2, RZ, 0x3c, !PT ;  /* 0x0000000203007212 */ /* 0x000fe200078e3cff */
[----:B------:R-:W-:Y:S06]  /*149a0*/  BAR.SYNC.DEFER_BLOCKING 0x0 ;  /* 0x0000000000007b1d */ /* 0x000fec0000010000 */
[----:B------:R-:W4:Y:S04]  /*149b0*/  LDS.128 R28, [R0+UR5] ;  /* 0x00000005001c7984 */ /* 0x000f280008000c00 */
[----:B------:R-:W-:Y:S04]  /*149c0*/  LDS.128 R24, [R0+UR5+0x800] ;  /* 0x0008000500187984 */ /* 0x000fe80008000c00 */
[----:B------:R-:W-:Y:S01]  /*149d0*/  LDS.128 R20, [R0+UR5+0x1800] ;  /* 0x0018000500147984 */ /* 0x000fe20008000c00 */
[C---:B--2---:R-:W-:Y:S01]  /*149e0*/  ISETP.GE.AND P0, PT, R88.reuse, UR8, PT ;  /* 0x0000000858007c0c */ /* 0x044fe2000bf06270 */
[----:B------:R-:W-:Y:S01]  /*149f0*/  IMAD R43, R88, UR4, RZ ;  /* 0x00000004582b7c24 */ /* 0x000fe2000f8e02ff */
[----:B---3--:R-:W-:-:S02]  /*14a00*/  LOP3.LUT R3, R6, R109, RZ, 0xfc, !PT ;  /* 0x0000006d06037212 */ /* 0x008fc400078efcff */
[C-C-:B------:R-:W-:Y:S02]  /*14a10*/  LOP3.LUT R36, R6.reuse, 0x1f0, R109.reuse, 0xfe, !PT ;  /* 0x000001f006247812 */ /* 0x140fe400078efe6d */
[C-C-:B------:R-:W-:Y:S02]  /*14a20*/  LOP3.LUT R2, R6.reuse, 0x1e8, R109.reuse, 0xfe, !PT ;  /* 0x000001e806027812 */ /* 0x140fe400078efe6d */
[C-C-:B------:R-:W-:Y:S02]  /*14a30*/  LOP3.LUT R33, R6.reuse, 0x1e0, R109.reuse, 0xfe, !PT ;  /* 0x000001e006217812 */ /* 0x140fe400078efe6d */
[C-C-:B------:R-:W-:Y:S02]  /*14a40*/  LOP3.LUT R91, R6.reuse, 0x1d8, R109.reuse, 0xfe, !PT ;  /* 0x000001d8065b7812 */ /* 0x140fe400078efe6d */
[C-C-:B------:R-:W-:Y:S02]  /*14a50*/  LOP3.LUT R44, R6.reuse, 0x1d0, R109.reuse, 0xfe, !PT ;  /* 0x000001d0062c7812 */ /* 0x140fe400078efe6d */
[----:B------:R-:W-:-:S02]  /*14a60*/  LOP3.LUT R52, R6, 0x1c8, R109, 0xfe, !PT ;  /* 0x000001c806347812 */ /* 0x000fc400078efe6d */
[C-C-:B------:R-:W-:Y:S02]  /*14a70*/  LOP3.LUT R54, R6.reuse, 0x1c0, R109.reuse, 0xfe, !PT ;  /* 0x000001c006367812 */ /* 0x140fe400078efe6d */
[C-C-:B------:R-:W-:Y:S02]  /*14a80*/  LOP3.LUT R50, R6.reuse, 0x1b8, R109.reuse, 0xfe, !PT ;  /* 0x000001b806327812 */ /* 0x140fe400078efe6d */
[C-C-:B------:R-:W-:Y:S02]  /*14a90*/  LOP3.LUT R40, R6.reuse, 0x1b0, R109.reuse, 0xfe, !PT ;  /* 0x000001b006287812 */ /* 0x140fe400078efe6d */
[C-C-:B------:R-:W-:Y:S02]  /*14aa0*/  LOP3.LUT R46, R6.reuse, 0x1a8, R109.reuse, 0xfe, !PT ;  /* 0x000001a8062e7812 */ /* 0x140fe400078efe6d */
[C-C-:B-1----:R-:W-:Y:S02]  /*14ab0*/  LOP3.LUT R60, R6.reuse, 0x1a0, R109.reuse, 0xfe, !PT ;  /* 0x000001a0063c7812 */ /* 0x142fe400078efe6d */
[----:B------:R-:W-:-:S02]  /*14ac0*/  LOP3.LUT R48, R6, 0x198, R109, 0xfe, !PT ;  /* 0x0000019806307812 */ /* 0x000fc400078efe6d */
        /* <DEDUP_REMOVED lines=50> */
[----:B------:R-:W-:Y:S02]  /*14df0*/  LOP3.LUT R109, R6, 0x8, R109, 0xfe, !PT ;  /* 0x00000008066d7812 */ /* 0x000fe400078efe6d */
[----:B------:R-:W-:Y:S01]  /*14e00*/  LDS.128 R4, [R0+UR5+0x1000] ;  /* 0x0010000500047984 */ /* 0x000fe20008000c00 */
[----:B------:R-:W-:Y:S01]  /*14e10*/  BAR.SYNC.DEFER_BLOCKING 0x0 ;  /* 0x0000000000007b1d */ /* 0x000fe20000010000 */
[----:B0-----:R-:W-:Y:S01]  /*14e20*/  IMAD R38, R3, R32, RZ ;  /* 0x0000002003267224 */ /* 0x001fe200078e02ff */
[----:B------:R-:W-:Y:S02]  /*14e30*/  LEA R37, P1, R43, UR6, 0x1 ;  /* 0x000000062b257c11 */ /* 0x000fe4000f8208ff */
[----:B------:R-:W-:-:S02]  /*14e40*/  ISETP.LT.AND P3, PT, R3, UR9, !P0 ;  /* 0x0000000903007c0c */ /* 0x000fc4000c761270 */
[----:B------:R-:W-:Y:S01]  /*14e50*/  ISETP.LT.AND P2, PT, R2, UR9, !P0 ;  /* 0x0000000902007c0c */ /* 0x000fe2000c741270 */
[----:B------:R-:W-:Y:S01]  /*14e60*/  IMAD R98, R109, R32, RZ ;  /* 0x000000206d627224 */ /* 0x000fe200078e02ff */
[----:B------:R-:W-:Y:S01]  /*14e70*/  LEA.HI.X.SX32 R43, R43, UR7, 0x1, P1 ;  /* 0x000000072b2b7c11 */ /* 0x000fe200088f0eff */
[----:B------:R-:W-:Y:S04]  /*14e80*/  STS.128 [R97+UR5], R56 ;  /* 0x0000003861007988 */ /* 0x000fe80008000c05 */
[----:B------:R0:W-:Y:S04]  /*14e90*/  STS.128 [R97+UR5+0x400], R16 ;  /* 0x0004001061007988 */ /* 0x0001e80008000c05 */
[----:B------:R-:W-:Y:S04]  /*14ea0*/  STS.128 [R97+UR5+0x80], R12 ;  /* 0x0000800c61007988 */ /* 0x000fe80008000c05 */
[----:B------:R-:W-:Y:S01]  /*14eb0*/  STS.128 [R97+UR5+0x480], R8 ;  /* 0x0004800861007988 */ /* 0x000fe20008000c05 */
[----:B------:R-:W-:Y:S01]  /*14ec0*/  BAR.SYNC.DEFER_BLOCKING 0x0 ;  /* 0x0000000000007b1d */ /* 0x000fe20000010000 */
[----:B------:R-:W-:-:S02]  /*14ed0*/  LEA R2, P5, R38, R37, 0x1 ;  /* 0x0000002526027211 */ /* 0x000fc400078a08ff */
[----:B------:R-:W-:Y:S02]  /*14ee0*/  ISETP.LT.AND P1, PT, R109, UR9, !P0 ;  /* 0x000000096d007c0c */ /* 0x000fe4000c721270 */
[----:B------:R-:W-:Y:S01]  /*14ef0*/  LEA.HI.X.SX32 R3, R38, R43, 0x1, P5 ;  /* 0x0000002b26037211 */ /* 0x000fe200028f0eff */
[CC--:B------:R-:W-:Y:S01]  /*14f00*/  IMAD R100, R35.reuse, R32.reuse, RZ ;  /* 0x0000002023647224 */ /* 0x0c0fe200078e02ff */
[C---:B------:R-:W-:Y:S02]  /*14f10*/  LEA R34, P5, R98.reuse, R37, 0x1 ;  /* 0x0000002562227211 */ /* 0x040fe400078a08ff */
[----:B------:R-:W-:Y:S01]  /*14f20*/  ISETP.LT.AND P4, PT, R35, UR9, !P0 ;  /* 0x0000000923007c0c */ /* 0x000fe2000c781270 */
[----:B0-----:R-:W-:Y:S01]  /*14f30*/  IMAD R18, R107, R32, RZ ;  /* 0x000000206b127224 */ /* 0x001fe200078e02ff */
[----:B------:R-:W-:Y:S02]  /*14f40*/  LEA.HI.X.SX32 R35, R98, R43, 0x1, P5 ;  /* 0x0000002b62237211 */ /* 0x000fe400028f0eff */
[----:B------:R-:W-:-:S04]  /*14f50*/  LEA R16, P6, R100, R37, 0x1 ;  /* 0x0000002564107211 */ /* 0x000fc800078c08ff */
[----:B------:R-:W-:Y:S01]  /*14f60*/  LEA.HI.X.SX32 R17, R100, R43, 0x1, P6 ;  /* 0x0000002b64117211 */ /* 0x000fe200030f0eff */
[----:B----4-:R0:W-:Y:S01]  /*14f70*/  @P3 STG.E.U16 desc[UR40][R2.64], R28 ;  /* 0x0000001c02003986 */ /* 0x0101e2000c101528 */
[----:B------:R-:W-:-:S03]  /*14f80*/  ISETP.LT.AND P3, PT, R107, UR9, !P0 ;  /* 0x000000096b007c0c */ /* 0x000fc6000c761270 */
[----:B------:R-:W1:Y:S01]  /*14f90*/  LDS.128 R8, [R0+UR5] ;  /* 0x0000000500087984 */ /* 0x000e620008000c00 */
[----:B0-----:R-:W-:-:S05]  /*14fa0*/  PRMT R3, R28, 0x7632, R3 ;  /* 0x000076321c037816 */ /* 0x001fca0000000003 */
[----:B------:R-:W-:Y:S01]  /*14fb0*/  @P1 STG.E.U16 desc[UR40][R34.64], R3 ;  /* 0x0000000322001986 */ /* 0x000fe2000c101528 */
[C---:B------:R-:W-:Y:S01]  /*14fc0*/  LEA R14, P1, R18.reuse, R37, 0x1 ;  /* 0x00000025120e7211 */ /* 0x040fe200078208ff */
[-C--:B------:R-:W-:Y:S01]  /*14fd0*/  IMAD R12, R105, R32.reuse, RZ ;  /* 0x00000020690c7224 */ /* 0x080fe200078e02ff */
[----:B------:R-:W-:Y:S01]  /*14fe0*/  PRMT R13, R29, 0x7632, R13 ;  /* 0x000076321d0d7816 */ /* 0x000fe2000000000d */
[----:B------:R0:W-:Y:S01]  /*14ff0*/  @P4 STG.E.U16 desc[UR40][R16.64], R29 ;  /* 0x0000001d10004986 */ /* 0x0001e2000c101528 */
[----:B------:R-:W-:Y:S01]  /*15000*/  LEA.HI.X.SX32 R15, R18, R43, 0x1, P1 ;  /* 0x0000002b120f7211 */ /* 0x000fe200008f0eff */
[-C--:B------:R-:W-:Y:S01]  /*15010*/  IMAD R18, R103, R32.reuse, RZ ;  /* 0x0000002067127224 */ /* 0x080fe200078e02ff */
[----:B------:R-:W-:Y:S02]  /*15020*/  ISETP.LT.AND P4, PT, R105, UR9, !P0 ;  /* 0x0000000969007c0c */ /* 0x000fe4000c781270 */
[----:B------:R-:W-:Y:S01]  /*15030*/  ISETP.LT.AND P1, PT, R103, UR9, !P0 ;  /* 0x0000000967007c0c */ /* 0x000fe2000c721270 */
[----:B------:R2:W-:Y:S01]  /*15040*/  @P3 STG.E.U16 desc[UR40][R14.64], R13 ;  /* 0x0000000d0e003986 */ /* 0x0005e2000c101528 */
[-C--:B------:R-:W-:Y:S01]  /*15050*/  LEA R2, P6, R12, R37.reuse, 0x1 ;  /* 0x000000250c027211 */ /* 0x080fe200078c08ff */
[----:B------:R-:W-:Y:S01]  /*15060*/  IMAD R28, R101, R32, RZ ;  /* 0x00000020651c7224 */ /* 0x000fe200078e02ff */
[----:B0-----:R-:W-:-:S02]  /*15070*/  LEA R16, P3, R18, R37, 0x1 ;  /* 0x0000002512107211 */ /* 0x001fc400078608ff */
[-C--:B------:R-:W-:Y:S02]  /*15080*/  LEA.HI.X.SX32 R3, R12, R43.reuse, 0x1, P6 ;  /* 0x0000002b0c037211 */ /* 0x080fe400030f0eff */
[----:B------:R-:W-:Y:S01]  /*15090*/  LEA.HI.X.SX32 R17, R18, R43, 0x1, P3 ;  /* 0x0000002b12117211 */ /* 0x000fe200018f0eff */
[----:B------:R-:W-:Y:S01]  /*150a0*/  IMAD R18, R99, R32, RZ ;  /* 0x0000002063127224 */ /* 0x000fe200078e02ff */
[----:B--2---:R-:W-:Y:S02]  /*150b0*/  PRMT R15, R30, 0x7632, R15 ;  /* 0x000076321e0f7816 */ /* 0x004fe4000000000f */
[----:B------:R-:W-:Y:S02]  /*150c0*/  ISETP.LT.AND P5, PT, R101, UR9, !P0 ;  /* 0x0000000965007c0c */ /* 0x000fe4000c7a1270 */
[----:B------:R-:W-:Y:S01]  /*150d0*/  ISETP.LT.AND P3, PT, R99, UR9, !P0 ;  /* 0x0000000963007c0c */ /* 0x000fe2000c761270 */
[----:B------:R0:W-:Y:S01]  /*150e0*/  @P4 STG.E.U16 desc[UR40][R2.64], R30 ;  /* 0x0000001e02004986 */ /* 0x0001e2000c101528 */
[----:B------:R-:W-:-:S03]  /*150f0*/  LEA R12, P6, R28, R37, 0x1 ;  /* 0x000000251c0c7211 */ /* 0x000fc600078c08ff */
[----:B------:R2:W-:Y:S01]  /*15100*/  @P1 STG.E.U16 desc[UR40][R16.64], R15 ;  /* 0x0000000f10001986 */ /* 0x0005e2000c101528 */
[----:B------:R-:W-:Y:S02]  /*15110*/  LEA R14, P1, R18, R37, 0x1 ;  /* 0x00000025120e7211 */ /* 0x000fe400078208ff */
[-C--:B------:R-:W-:Y:S01]  /*15120*/  LEA.HI.X.SX32 R13, R28, R43.reuse, 0x1, P6 ;  /* 0x0000002b1c0d7211 */ /* 0x080fe200030f0eff */
[CC--:B------:R-:W-:Y:S01]  /*15130*/  IMAD R28, R55.reuse, R32.reuse, RZ ;  /* 0x00000020371c7224 */ /* 0x0c0fe200078e02ff */
[----:B------:R-:W-:Y:S02]  /*15140*/  ISETP.LT.AND P4, PT, R55, UR9, !P0 ;  /* 0x0000000937007c0c */ /* 0x000fe4000c781270 */
[----:B0-----:R-:W-:Y:S02]  /*15150*/  PRMT R3, R31, 0x7632, R3 ;  /* 0x000076321f037816 */ /* 0x001fe40000000003 */
[----:B--2---:R-:W-:Y:S01]  /*15160*/  LEA.HI.X.SX32 R15, R18, R43, 0x1, P1 ;  /* 0x0000002b120f7211 */ /* 0x004fe200008f0eff */
[CC--:B------:R-:W-:Y:S01]  /*15170*/  IMAD R18, R53.reuse, R32.reuse, RZ ;  /* 0x0000002035127224 */ /* 0x0c0fe200078e02ff */
[----:B------:R-:W-:Y:S01]  /*15180*/  ISETP.LT.AND P1, PT, R53, UR9, !P0 ;  /* 0x0000000935007c0c */ /* 0x000fe2000c721270 */
[----:B------:R-:W-:Y:S01]  /*15190*/  @P5 STG.E.U16 desc[UR40][R12.64], R31 ;  /* 0x0000001f0c005986 */ /* 0x000fe2000c101528 */
[----:B------:R-:W-:Y:S01]  /*151a0*/  LEA R2, P6, R28, R37, 0x1 ;  /* 0x000000251c027211 */ /* 0x000fe200078c08ff */
[----:B------:R-:W-:-:S02]  /*151b0*/  IMAD R34, R51, R32, RZ ;  /* 0x0000002033227224 */ /* 0x000fc400078e02ff */
[----:B------:R0:W-:Y:S01]  /*151c0*/  @P3 STG.E.U16 desc[UR40][R14.64], R3 ;  /* 0x000000030e003986 */ /* 0x0001e2000c101528 */
[C---:B------:R-:W-:Y:S02]  /*151d0*/  LEA R16, P3, R18.reuse, R37, 0x1 ;  /* 0x0000002512107211 */ /* 0x040fe400078608ff */
[----:B------:R-:W-:Y:S02]  /*151e0*/  ISETP.LT.AND P5, PT, R51, UR9, !P0 ;  /* 0x0000000933007c0c */ /* 0x000fe4000c7a1270 */
[-C--:B------:R-:W-:Y:S01]  /*151f0*/  LEA.HI.X.SX32 R17, R18, R43.reuse, 0x1, P3 ;  /* 0x0000002b12117211 */ /* 0x080fe200018f0eff */
[C---:B------:R-:W-:Y:S01]  /*15200*/  IMAD R18, R49.reuse, R32, RZ ;  /* 0x0000002031127224 */ /* 0x040fe200078e02ff */
[----:B------:R-:W-:Y:S02]  /*15210*/  ISETP.LT.AND P3, PT, R49, UR9, !P0 ;  /* 0x0000000931007c0c */ /* 0x000fe4000c761270 */
[----:B0-----:R-:W-:Y:S02]  /*15220*/  LEA.HI.X.SX32 R3, R28, R43, 0x1, P6 ;  /* 0x0000002b1c037211 */ /* 0x001fe400030f0eff */
[----:B-1----:R-:W-:-:S02]  /*15230*/  PRMT R15, R8, 0x7632, R15 ;  /* 0x00007632080f7816 */ /* 0x002fc4000000000f */
[C---:B------:R-:W-:Y:S01]  /*15240*/  LEA R12, P6, R34.reuse, R37, 0x1 ;  /* 0x00000025220c7211 */ /* 0x040fe200078c08ff */
[----:B------:R0:W-:Y:S01]  /*15250*/  @P4 STG.E.U16 desc[UR40][R2.64], R8 ;  /* 0x0000000802004986 */ /* 0x0001e2000c101528 */
[CC--:B------:R-:W-:Y:S02]  /*15260*/  IMAD R28, R47.reuse, R32.reuse, RZ ;  /* 0x000000202f1c7224 */ /* 0x0c0fe400078e02ff */
[----:B------:R-:W-:Y:S01]  /*15270*/  LEA.HI.X.SX32 R13, R34, R43, 0x1, P6 ;  /* 0x0000002b220d7211 */ /* 0x000fe200030f0eff */
[----:B------:R1:W-:Y:S01]  /*15280*/  @P1 STG.E.U16 desc[UR40][R16.64], R15 ;  /* 0x0000000f10001986 */ /* 0x0003e2000c101528 */
[----:B------:R-:W-:Y:S02]  /*15290*/  LEA R14, P1, R18, R37, 0x1 ;  /* 0x00000025120e7211 */ /* 0x000fe400078208ff */
[----:B------:R-:W-:Y:S01]  /*152a0*/  ISETP.LT.AND P4, PT, R47, UR9, !P0 ;  /* 0x000000092f007c0c */ /* 0x000fe2000c781270 */
[----:B------:R2:W-:Y:S01]  /*152b0*/  @P5 STG.E.U16 desc[UR40][R12.64], R9 ;  /* 0x000000090c005986 */ /* 0x0005e2000c101528 */
[C---:B------:R-:W-:Y:S01]  /*152c0*/  IMAD R30, R45.reuse, R32, RZ ;  /* 0x000000202d1e7224 */ /* 0x040fe200078e02ff */
[----:B------:R-:W-:-:S02]  /*152d0*/  ISETP.LT.AND P5, PT, R45, UR9, !P0 ;  /* 0x000000092d007c0c */ /* 0x000fc4000c7a1270 */
[----:B0-----:R-:W-:Y:S02]  /*152e0*/  PRMT R3, R9, 0x7632, R3 ;  /* 0x0000763209037816 */ /* 0x001fe40000000003 */
[----:B-1----:R-:W-:Y:S02]  /*152f0*/  LEA.HI.X.SX32 R15, R18, R43, 0x1, P1 ;  /* 0x0000002b120f7211 */ /* 0x002fe400008f0eff */
[-C--:B------:R-:W-:Y:S01]  /*15300*/  LEA R18, P1, R28, R37.reuse, 0x1 ;  /* 0x000000251c127211 */ /* 0x080fe200078208ff */
[-C--:B------:R-:W-:Y:S01]  /*15310*/  IMAD R16, R41, R32.reuse, RZ ;  /* 0x0000002029107224 */ /* 0x080fe200078e02ff */
[----:B------:R-:W-:Y:S01]  /*15320*/  LEA R2, P6, R30, R37, 0x1 ;  /* 0x000000251e027211 */ /* 0x000fe200078c08ff */
[----:B------:R0:W-:Y:S01]  /*15330*/  @P3 STG.E.U16 desc[UR40][R14.64], R3 ;  /* 0x000000030e003986 */ /* 0x0001e2000c101528 */
[----:B------:R-:W-:Y:S01]  /*15340*/  LEA.HI.X.SX32 R19, R28, R43, 0x1, P1 ;  /* 0x0000002b1c137211 */ /* 0x000fe200008f0eff */
[----:B------:R-:W-:Y:S01]  /*15350*/  IMAD R28, R39, R32, RZ ;  /* 0x00000020271c7224 */ /* 0x000fe200078e02ff */
[----:B------:R-:W-:-:S02]  /*15360*/  ISETP.LT.AND P3, PT, R41, UR9, !P0 ;  /* 0x0000000929007c0c */ /* 0x000fc4000c761270 */
[----:B--2---:R-:W-:Y:S01]  /*15370*/  PRMT R9, R10, 0x7632, R9 ;  /* 0x000076320a097816 */ /* 0x004fe20000000009 */
[----:B------:R1:W-:Y:S01]  /*15380*/  @P4 STG.E.U16 desc[UR40][R18.64], R10 ;  /* 0x0000000a12004986 */ /* 0x0003e2000c101528 */
[----:B------:R-:W-:Y:S01]  /*15390*/  ISETP.LT.AND P1, PT, R39, UR9, !P0 ;  /* 0x0000000927007c0c */ /* 0x000fe2000c721270 */
[----:B------:R-:W-:Y:S01]  /*153a0*/  IMAD R38, R32, 0x80, R38 ;  /* 0x0000008020267824 */ /* 0x000fe200078e0226 */
[----:B------:R-:W-:Y:S02]  /*153b0*/  LEA R8, P4, R16, R37, 0x1 ;  /* 0x0000002510087211 */ /* 0x000fe400078808ff */
[----:B0-----:R-:W-:Y:S02]  /*153c0*/  LEA.HI.X.SX32 R3, R30, R43, 0x1, P6 ;  /* 0x0000002b1e037211 */ /* 0x001fe400030f0eff */
[----:B------:R-:W-:-:S03]  /*153d0*/  LEA R12, P6, R28, R37, 0x1 ;  /* 0x000000251c0c7211 */ /* 0x000fc600078c08ff */
[----:B------:R0:W-:Y:S01]  /*153e0*/  @P5 STG.E.U16 desc[UR40][R2.64], R9 ;  /* 0x0000000902005986 */ /* 0x0001e2000c101528 */
[----:B------:R-:W-:Y:S01]  /*153f0*/  LEA.HI.X.SX32 R13, R28, R43, 0x1, P6 ;  /* 0x0000002b1c0d7211 */ /* 0x000fe200030f0eff */
[----:B-1----:R-:W-:Y:S01]  /*15400*/  IMAD R10, R32, 0x8, R38 ;  /* 0x00000008200a7824 */ /* 0x002fe200078e0226 */
[----:B------:R-:W-:Y:S02]  /*15410*/  LEA R14, P6, R38, R37, 0x1 ;  /* 0x00000025260e7211 */ /* 0x000fe400078c08ff */
[----:B------:R-:W-:Y:S01]  /*15420*/  ISETP.LT.AND P5, PT, R96, UR9, !P0 ;  /* 0x0000000960007c0c */ /* 0x000fe2000c7a1270 */
[----:B------:R-:W-:Y:S01]  /*15430*/  IMAD R18, R32, 0x8, R10 ;  /* 0x0000000820127824 */ /* 0x000fe200078e020a */
[-C--:B------:R-:W-:Y:S02]  /*15440*/  LEA.HI.X.SX32 R15, R38, R43.reuse, 0x1, P6 ;  /* 0x0000002b260f7211 */ /* 0x080fe400030f0eff */
[----:B0-----:R-:W-:Y:S02]  /*15450*/  LEA.HI.X.SX32 R9, R16, R43, 0x1, P4 ;  /* 0x0000002b10097211 */ /* 0x001fe400020f0eff */
[----:B------:R-:W-:-:S02]  /*15460*/  PRMT R3, R11, 0x7632, R3 ;  /* 0x000076320b037816 */ /* 0x000fc40000000003 */
[----:B------:R-:W-:Y:S01]  /*15470*/  LEA R2, P6, R10, R37, 0x1 ;  /* 0x000000250a027211 */ /* 0x000fe200078c08ff */
[----:B------:R-:W-:Y:S01]  /*15480*/  @P3 STG.E.U16 desc[UR40][R8.64], R11 ;  /* 0x0000000b08003986 */ /* 0x000fe2000c101528 */
[----:B------:R-:W-:Y:S01]  /*15490*/  ISETP.LT.AND P3, PT, R95, UR9, !P0 ;  /* 0x000000095f007c0c */ /* 0x000fe2000c761270 */
[----:B------:R-:W-:Y:S02]  /*154a0*/  IMAD R28, R32, 0x8, R18 ;  /* 0x00000008201c7824 */ /* 0x000fe400078e0212 */
[----:B------:R0:W-:Y:S01]  /*154b0*/  @P1 STG.E.U16 desc[UR40][R12.64], R3 ;  /* 0x000000030c001986 */ /* 0x0001e2000c101528 */
[----:B------:R-:W-:-:S03]  /*154c0*/  ISETP.LT.AND P1, PT, R94, UR9, !P0 ;  /* 0x000000095e007c0c */ /* 0x000fc6000c721270 */
[----:B------:R1:W-:Y:S01]  /*154d0*/  @P5 STG.E.U16 desc[UR40][R14.64], R24 ;  /* 0x000000180e005986 */ /* 0x0003e2000c101528 */
[----:B------:R-:W-:Y:S02]  /*154e0*/  ISETP.LT.AND P5, PT, R93, UR9, !P0 ;  /* 0x000000095d007c0c */ /* 0x000fe4000c7a1270 */
[----:B0-----:R-:W-:Y:S02]  /*154f0*/  LEA.HI.X.SX32 R3, R10, R43, 0x1, P6 ;  /* 0x0000002b0a037211 */ /* 0x001fe400030f0eff */
[----:B------:R-:W-:Y:S01]  /*15500*/  LEA R16, P6, R18, R37, 0x1 ;  /* 0x0000002512107211 */ /* 0x000fe200078c08ff */
[----:B------:R-:W0:Y:S01]  /*15510*/  LDS.128 R8, [R0+UR5+0x800] ;  /* 0x0008000500087984 */ /* 0x000e220008000c00 */
[----:B------:R-:W-:Y:S02]  /*15520*/  PRMT R13, R24, 0x7632, R13 ;  /* 0x00007632180d7816 */ /* 0x000fe4000000000d */
[----:B------:R-:W-:Y:S01]  /*15530*/  LEA.HI.X.SX32 R17, R18, R43, 0x1, P6 ;  /* 0x0000002b12117211 */ /* 0x000fe200030f0eff */
[----:B------:R-:W-:Y:S01]  /*15540*/  IMAD R18, R32, 0x8, R28 ;  /* 0x0000000820127824 */ /* 0x000fe200078e021c */
[----:B------:R-:W-:Y:S01]  /*15550*/  LEA R12, P6, R28, R37, 0x1 ;  /* 0x000000251c0c7211 */ /* 0x000fe200078c08ff */
[----:B------:R2:W-:Y:S01]  /*15560*/  @P3 STG.E.U16 desc[UR40][R2.64], R13 ;  /* 0x0000000d02003986 */ /* 0x0005e2000c101528 */
[----:B------:R-:W-:Y:S01]  /*15570*/  ISETP.LT.AND P3, PT, R92, UR9, !P0 ;  /* 0x000000095c007c0c */ /* 0x000fe2000c761270 */
[----:B-1----:R-:W-:-:S02]  /*15580*/  IMAD R24, R32, 0x8, R18 ;  /* 0x0000000820187824 */ /* 0x002fc400078e0212 */
[----:B------:R-:W-:Y:S01]  /*15590*/  @P1 STG.E.U16 desc[UR40][R16.64], R25 ;  /* 0x0000001910001986 */ /* 0x000fe2000c101528 */
[----:B------:R-:W-:Y:S02]  /*155a0*/  ISETP.LT.AND P1, PT, R75, UR9, !P0 ;  /* 0x000000094b007c0c */ /* 0x000fe4000c721270 */
[----:B--2---:R-:W-:Y:S02]  /*155b0*/  LEA.HI.X.SX32 R13, R28, R43, 0x1, P6 ;  /* 0x0000002b1c0d7211 */ /* 0x004fe400030f0eff */
[C---:B------:R-:W-:Y:S02]  /*155c0*/  LEA R14, P6, R18.reuse, R37, 0x1 ;  /* 0x00000025120e7211 */ /* 0x040fe400078c08ff */
[----:B------:R-:W-:Y:S02]  /*155d0*/  PRMT R3, R25, 0x7632, R3 ;  /* 0x0000763219037816 */ /* 0x000fe40000000003 */
[----:B------:R-:W-:Y:S01]  /*155e0*/  LEA.HI.X.SX32 R15, R18, R43, 0x1, P6 ;  /* 0x0000002b120f7211 */ /* 0x000fe200030f0eff */
[----:B------:R-:W-:Y:S01]  /*155f0*/  IMAD R18, R32, 0x8, R24 ;  /* 0x0000000820127824 */ /* 0x000fe200078e0218 */
[----:B------:R-:W-:Y:S01]  /*15600*/  LEA R2, P6, R24, R37, 0x1 ;  /* 0x0000002518027211 */ /* 0x000fe200078c08ff */
[----:B------:R1:W-:Y:S01]  /*15610*/  @P5 STG.E.U16 desc[UR40][R12.64], R3 ;  /* 0x000000030c005986 */ /* 0x0003e2000c101528 */
[----:B------:R-:W-:-:S03]  /*15620*/  ISETP.LT.AND P5, PT, R83, UR9, !P0 ;  /* 0x0000000953007c0c */ /* 0x000fc6000c7a1270 */
[----:B------:R-:W-:Y:S01]  /*15630*/  @P3 STG.E.U16 desc[UR40][R14.64], R26 ;  /* 0x0000001a0e003986 */ /* 0x000fe2000c101528 */
[----:B------:R-:W-:Y:S02]  /*15640*/  ISETP.LT.AND P3, PT, R89, UR9, !P0 ;  /* 0x0000000959007c0c */ /* 0x000fe4000c761270 */
[----:B-1----:R-:W-:Y:S01]  /*15650*/  LEA.HI.X.SX32 R3, R24, R43, 0x1, P6 ;  /* 0x0000002b18037211 */ /* 0x002fe200030f0eff */
[----:B------:R-:W-:Y:S01]  /*15660*/  IMAD R24, R32, 0x8, R18 ;  /* 0x0000000820187824 */ /* 0x000fe200078e0212 */
[----:B------:R-:W-:Y:S02]  /*15670*/  LEA R16, P6, R18, R37, 0x1 ;  /* 0x0000002512107211 */ /* 0x000fe400078c08ff */
        /* <DEDUP_REMOVED lines=8> */
[----:B-1----:R-:W-:Y:S02]  /*15700*/  LEA.HI.X.SX32 R13, R24, R43, 0x1, P6 ;  /* 0x0000002b180d7211 */ /* 0x002fe400030f0eff */
[----:B------:R-:W-:Y:S02]  /*15710*/  LEA R14, P6, R18, R37, 0x1 ;  /* 0x00000025120e7211 */ /* 0x000fe400078c08ff */
[----:B------:R-:W-:Y:S02]  /*15720*/  LEA R24, R32, R18, 0x3 ;  /* 0x0000001220187211 */ /* 0x000fe400078e18ff */
[----:B------:R-:W-:Y:S02]  /*15730*/  PRMT R3, R27, 0x7632, R3 ;  /* 0x000076321b037816 */ /* 0x000fe40000000003 */
[----:B------:R-:W-:Y:S01]  /*15740*/  LEA.HI.X.SX32 R15, R18, R43, 0x1, P6 ;  /* 0x0000002b120f7211 */ /* 0x000fe200030f0eff */
[----:B------:R-:W-:Y:S01]  /*15750*/  IMAD R18, R32, 0x8, R24 ;  /* 0x0000000820127824 */ /* 0x000fe200078e0218 */
[----:B------:R-:W-:Y:S01]  /*15760*/  LEA R2, P6, R24, R37, 0x1 ;  /* 0x0000002518027211 */ /* 0x000fe200078c08ff */
[----:B------:R1:W-:Y:S01]  /*15770*/  @P3 STG.E.U16 desc[UR40][R12.64], R3 ;  /* 0x000000030c003986 */ /* 0x0003e2000c101528 */
[----:B------:R-:W-:-:S03]  /*15780*/  ISETP.LT.AND P3, PT, R88, UR9, !P0 ;  /* 0x0000000958007c0c */ /* 0x000fc6000c761270 */
[----:B0-----:R0:W-:Y:S01]  /*15790*/  @P1 STG.E.U16 desc[UR40][R14.64], R8 ;  /* 0x000000080e001986 */ /* 0x0011e2000c101528 */
        /* <DEDUP_REMOVED lines=9> */
[----:B------:R-:W-:Y:S01]  /*15830*/  ISETP.LT.AND P5, PT, R87, UR9, !P0 ;  /* 0x0000000957007c0c */ /* 0x000fe2000c7a1270 */
[----:B0-----:R-:W-:-:S02]  /*15840*/  IMAD R8, R32, 0x8, R18 ;  /* 0x0000000820087824 */ /* 0x001fc400078e0212 */
[----:B------:R0:W-:Y:S01]  /*15850*/  @P3 STG.E.U16 desc[UR40][R16.64], R9 ;  /* 0x0000000910003986 */ /* 0x0001e2000c101528 */
[----:B------:R-:W-:Y:S02]  /*15860*/  ISETP.LT.AND P3, PT, R85, UR9, !P0 ;  /* 0x0000000955007c0c */ /* 0x000fe4000c761270 */
[----:B-1----:R-:W-:Y:S02]  /*15870*/  LEA.HI.X.SX32 R13, R24, R43, 0x1, P6 ;  /* 0x0000002b180d7211 */ /* 0x002fe400030f0eff */
[C---:B------:R-:W-:Y:S02]  /*15880*/  LEA R14, P6, R18.reuse, R37, 0x1 ;  /* 0x00000025120e7211 */ /* 0x040fe400078c08ff */
[----:B------:R-:W-:Y:S02]  /*15890*/  PRMT R3, R9, 0x7632, R3 ;  /* 0x0000763209037816 */ /* 0x000fe40000000003 */
[----:B------:R-:W-:Y:S01]  /*158a0*/  LEA.HI.X.SX32 R15, R18, R43, 0x1, P6 ;  /* 0x0000002b120f7211 */ /* 0x000fe200030f0eff */
[----:B0-----:R-:W-:Y:S01]  /*158b0*/  IMAD R16, R32, 0x8, R8 ;  /* 0x0000000820107824 */ /* 0x001fe200078e0208 */
[----:B------:R-:W-:Y:S01]  /*158c0*/  LEA R2, P6, R8, R37, 0x1 ;  /* 0x0000002508027211 */ /* 0x000fe200078c08ff */
[----:B------:R0:W-:Y:S01]  /*158d0*/  @P1 STG.E.U16 desc[UR40][R12.64], R3 ;  /* 0x000000030c001986 */ /* 0x0001e2000c101528 */
[----:B------:R-:W-:Y:S01]  /*158e0*/  PRMT R9, R10, 0x7632, R9 ;  /* 0x000076320a097816 */ /* 0x000fe20000000009 */
[----:B------:R-:W-:Y:S01]  /*158f0*/  IMAD R18, R32, 0x8, R16 ;  /* 0x0000000820127824 */ /* 0x000fe200078e0210 */
[----:B------:R-:W-:Y:S01]  /*15900*/  ISETP.LT.AND P1, PT, R84, UR9, !P0 ;  /* 0x0000000954007c0c */ /* 0x000fe2000c721270 */
[----:B------:R1:W-:Y:S01]  /*15910*/  @P5 STG.E.U16 desc[UR40][R14.64], R10 ;  /* 0x0000000a0e005986 */ /* 0x0003e2000c101528 */
[----:B------:R-:W-:-:S02]  /*15920*/  ISETP.LT.AND P5, PT, R78, UR9, !P0 ;  /* 0x000000094e007c0c */ /* 0x000fc4000c7a1270 */
[----:B0-----:R-:W-:Y:S02]  /*15930*/  LEA.HI.X.SX32 R3, R8, R43, 0x1, P6 ;  /* 0x0000002b08037211 */ /* 0x001fe400030f0eff */
[----:B------:R-:W-:-:S03]  /*15940*/  LEA R8, P6, R16, R37, 0x1 ;  /* 0x0000002510087211 */ /* 0x000fc600078c08ff */
[----:B------:R0:W-:Y:S01]  /*15950*/  @P3 STG.E.U16 desc[UR40][R2.64], R9 ;  /* 0x0000000902003986 */ /* 0x0001e2000c101528 */
[----:B-1----:R-:W-:Y:S01]  /*15960*/  IMAD R10, R32, 0x8, R18 ;  /* 0x00000008200a7824 */ /* 0x002fe200078e0212 */
[----:B------:R-:W-:Y:S02]  /*15970*/  ISETP.LT.AND P3, PT, R81, UR9, !P0 ;  /* 0x0000000951007c0c */ /* 0x000fe4000c761270 */
[----:B0-----:R-:W-:Y:S02]  /*15980*/  LEA.HI.X.SX32 R9, R16, R43, 0x1, P6 ;  /* 0x0000002b10097211 */ /* 0x001fe400030f0eff */
[----:B------:R-:W-:Y:S01]  /*15990*/  LEA R12, P6, R18, R37, 0x1 ;  /* 0x00000025120c7211 */ /* 0x000fe200078c08ff */
[----:B------:R-:W-:-:S03]  /*159a0*/  IMAD R16, R32, 0x8, R10 ;  /* 0x0000000820107824 */ /* 0x000fc600078e020a */
[----:B------:R-:W-:Y:S02]  /*159b0*/  LEA.HI.X.SX32 R13, R18, R43, 0x1, P6 ;  /* 0x0000002b120d7211 */ /* 0x000fe400030f0eff */
[C---:B------:R-:W-:Y:S02]  /*159c0*/  LEA R14, P6, R10.reuse, R37, 0x1 ;  /* 0x000000250a0e7211 */ /* 0x040fe400078c08ff */
[----:B------:R-:W-:Y:S01]  /*159d0*/  PRMT R3, R11, 0x7632, R3 ;  /* 0x000076320b037816 */ /* 0x000fe20000000003 */
[----:B------:R-:W-:Y:S01]  /*159e0*/  @P1 STG.E.U16 desc[UR40][R8.64], R11 ;  /* 0x0000000b08001986 */ /* 0x000fe2000c101528 */
[----:B------:R-:W-:Y:S01]  /*159f0*/  LEA.HI.X.SX32 R15, R10, R43, 0x1, P6 ;  /* 0x0000002b0a0f7211 */ /* 0x000fe200030f0eff */
[----:B------:R-:W-:Y:S01]  /*15a00*/  IMAD R10, R32, 0x8, R16 ;  /* 0x00000008200a7824 */ /* 0x000fe200078e0210 */
[----:B------:R-:W-:Y:S01]  /*15a10*/  LEA R2, P6, R16, R37, 0x1 ;  /* 0x0000002510027211 */ /* 0x000fe200078c08ff */
[----:B------:R0:W-:Y:S01]  /*15a20*/  @P5 STG.E.U16 desc[UR40][R12.64], R3 ;  /* 0x000000030c005986 */ /* 0x0001e2000c101528 */
[----:B------:R-:W-:-:S02]  /*15a30*/  ISETP.LT.AND P1, PT, R80, UR9, !P0 ;  /* 0x0000000950007c0c */ /* 0x000fc4000c721270 */
[----:B------:R-:W-:Y:S01]  /*15a40*/  ISETP.LT.AND P5, PT, R76, UR9, !P0 ;  /* 0x000000094c007c0c */ /* 0x000fe2000c7a1270 */
[----:B------:R-:W-:Y:S01]  /*15a50*/  IMAD R18, R32, 0x8, R10 ;  /* 0x0000000820127824 */ /* 0x000fe200078e020a */
[----:B------:R1:W-:Y:S01]  /*15a60*/  @P3 STG.E.U16 desc[UR40][R14.64], R4 ;  /* 0x000000040e003986 */ /* 0x0003e2000c101528 */
[----:B0-----:R-:W-:Y:S02]  /*15a70*/  LEA.HI.X.SX32 R3, R16, R43, 0x1, P6 ;  /* 0x0000002b10037211 */ /* 0x001fe400030f0eff */
[----:B------:R-:W-:Y:S02]  /*15a80*/  LEA R16, P6, R10, R37, 0x1 ;  /* 0x000000250a107211 */ /* 0x000fe400078c08ff */
[----:B------:R-:W-:Y:S02]  /*15a90*/  PRMT R13, R4, 0x7632, R13 ;  /* 0x00007632040d7816 */ /* 0x000fe4000000000d */
[----:B------:R-:W-:Y:S01]  /*15aa0*/  LEA.HI.X.SX32 R17, R10, R43, 0x1, P6 ;  /* 0x0000002b0a117211 */ /* 0x000fe200030f0eff */
[----:B------:R-:W-:Y:S01]  /*15ab0*/  IMAD R24, R32, 0x8, R18 ;  /* 0x0000000820187824 */ /* 0x000fe200078e0212 */
[----:B------:R-:W0:Y:S01]  /*15ac0*/  LDS.128 R8, [R0+UR5+0x1000] ;  /* 0x0010000500087984 */ /* 0x000e220008000c00 */
[----:B------:R-:W-:-:S02]  /*15ad0*/  ISETP.LT.AND P3, PT, R79, UR9, !P0 ;  /* 0x000000094f007c0c */ /* 0x000fc4000c761270 */
[----:B------:R-:W-:Y:S01]  /*15ae0*/  LEA R12, P6, R18, R37, 0x1 ;  /* 0x00000025120c7211 */ /* 0x000fe200078c08ff */
[----:B------:R2:W-:Y:S01]  /*15af0*/  @P1 STG.E.U16 desc[UR40][R2.64], R13 ;  /* 0x0000000d02001986 */ /* 0x0005e2000c101528 */
[----:B------:R-:W-:Y:S01]  /*15b00*/  ISETP.LT.AND P1, PT, R77, UR9, !P0 ;  /* 0x000000094d007c0c */ /* 0x000fe2000c721270 */
[----:B-1----:R-:W-:Y:S02]  /*15b10*/  IMAD R4, R32, 0x8, R24 ;  /* 0x0000000820047824 */ /* 0x002fe400078e0218 */
[----:B------:R1:W-:Y:S01]  /*15b20*/  @P5 STG.E.U16 desc[UR40][R16.64], R5 ;  /* 0x0000000510005986 */ /* 0x0003e2000c101528 */
[----:B------:R-:W-:Y:S02]  /*15b30*/  ISETP.LT.AND P5, PT, R61, UR9, !P0 ;  /* 0x000000093d007c0c */ /* 0x000fe4000c7a1270 */
[----:B--2---:R-:W-:Y:S02]  /*15b40*/  LEA.HI.X.SX32 R13, R18, R43, 0x1, P6 ;  /* 0x0000002b120d7211 */ /* 0x004fe400030f0eff */
[----:B------:R-:W-:-:S02]  /*15b50*/  LEA R14, P6, R24, R37, 0x1 ;  /* 0x00000025180e7211 */ /* 0x000fc400078c08ff */
[----:B------:R-:W-:Y:S02]  /*15b60*/  PRMT R3, R5, 0x7632, R3 ;  /* 0x0000763205037816 */ /* 0x000fe40000000003 */
[----:B------:R-:W-:Y:S01]  /*15b70*/  LEA.HI.X.SX32 R15, R24, R43, 0x1, P6 ;  /* 0x0000002b180f7211 */ /* 0x000fe200030f0eff */
[----:B-1----:R-:W-:Y:S01]  /*15b80*/  IMAD R16, R32, 0x8, R4 ;  /* 0x0000000820107824 */ /* 0x002fe200078e0204 */
[----:B------:R-:W-:Y:S01]  /*15b90*/  LEA R2, P6, R4, R37, 0x1 ;  /* 0x0000002504027211 */ /* 0x000fe200078c08ff */
[----:B------:R1:W-:Y:S01]  /*15ba0*/  @P3 STG.E.U16 desc[UR40][R12.64], R3 ;  /* 0x000000030c003986 */ /* 0x0003e2000c101528 */
[----:B------:R-:W-:Y:S01]  /*15bb0*/  PRMT R5, R6, 0x7632, R5 ;  /* 0x0000763206057816 */ /* 0x000fe20000000005 */
[----:B------:R-:W-:Y:S01]  /*15bc0*/  IMAD R18, R32, 0x8, R16 ;  /* 0x0000000820127824 */ /* 0x000fe200078e0210 */
[----:B------:R-:W-:Y:S01]  /*15bd0*/  ISETP.LT.AND P3, PT, R66, UR9, !P0 ;  /* 0x0000000942007c0c */ /* 0x000fe2000c761270 */
[----:B------:R2:W-:Y:S01]  /*15be0*/  @P1 STG.E.U16 desc[UR40][R14.64], R6 ;  /* 0x000000060e001986 */ /* 0x0005e2000c101528 */
[----:B------:R-:W-:-:S02]  /*15bf0*/  ISETP.LT.AND P1, PT, R72, UR9, !P0 ;  /* 0x0000000948007c0c */ /* 0x000fc4000c721270 */
[----:B-1----:R-:W-:Y:S02]  /*15c00*/  LEA.HI.X.SX32 R3, R4, R43, 0x1, P6 ;  /* 0x0000002b04037211 */ /* 0x002fe400030f0eff */
[----:B------:R-:W-:-:S03]  /*15c10*/  LEA R4, P6, R16, R37, 0x1 ;  /* 0x0000002510047211 */ /* 0x000fc600078c08ff */
[----:B------:R1:W-:Y:S01]  /*15c20*/  @P5 STG.E.U16 desc[UR40][R2.64], R5 ;  /* 0x0000000502005986 */ /* 0x0003e2000c101528 */
[----:B--2---:R-:W-:Y:S01]  /*15c30*/  IMAD R6, R32, 0x8, R18 ;  /* 0x0000000820067824 */ /* 0x004fe200078e0212 */
[----:B------:R-:W-:Y:S02]  /*15c40*/  ISETP.LT.AND P5, PT, R73, UR9, !P0 ;  /* 0x0000000949007c0c */ /* 0x000fe4000c7a1270 */
[----:B-1----:R-:W-:Y:S02]  /*15c50*/  LEA.HI.X.SX32 R5, R16, R43, 0x1, P6 ;  /* 0x0000002b10057211 */ /* 0x002fe400030f0eff */
[----:B------:R-:W-:Y:S01]  /*15c60*/  LEA R12, P6, R18, R37, 0x1 ;  /* 0x00000025120c7211 */ /* 0x000fe200078c08ff */
[----:B------:R-:W-:Y:S01]  /*15c70*/  IMAD R16, R32, 0x8, R6 ;  /* 0x0000000820107824 */ /* 0x000fe200078e0206 */
[----:B------:R-:W-:Y:S02]  /*15c80*/  PRMT R3, R7, 0x7632, R3 ;  /* 0x0000763207037816 */ /* 0x000fe40000000003 */
[----:B------:R-:W-:-:S02]  /*15c90*/  LEA.HI.X.SX32 R13, R18, R43, 0x1, P6 ;  /* 0x0000002b120d7211 */ /* 0x000fc400030f0eff */
[C---:B------:R-:W-:Y:S01]  /*15ca0*/  LEA R14, P6, R6.reuse, R37, 0x1 ;  /* 0x00000025060e7211 */ /* 0x040fe200078c08ff */
[----:B------:R1:W-:Y:S01]  /*15cb0*/  @P3 STG.E.U16 desc[UR40][R4.64], R7 ;  /* 0x0000000704003986 */ /* 0x0003e2000c101528 */
[----:B------:R-:W-:Y:S02]  /*15cc0*/  ISETP.LT.AND P3, PT, R69, UR9, !P0 ;  /* 0x0000000945007c0c */ /* 0x000fe4000c761270 */
[----:B------:R-:W-:Y:S01]  /*15cd0*/  LEA.HI.X.SX32 R15, R6, R43, 0x1, P6 ;  /* 0x0000002b060f7211 */ /* 0x000fe200030f0eff */
[----:B------:R-:W-:Y:S01]  /*15ce0*/  IMAD R6, R32, 0x8, R16 ;  /* 0x0000000820067824 */ /* 0x000fe200078e0210 */
[----:B------:R-:W-:Y:S01]  /*15cf0*/  LEA R2, P6, R16, R37, 0x1 ;  /* 0x0000002510027211 */ /* 0x000fe200078c08ff */
[----:B------:R2:W-:Y:S01]  /*15d00*/  @P1 STG.E.U16 desc[UR40][R12.64], R3 ;  /* 0x000000030c001986 */ /* 0x0005e2000c101528 */
[----:B------:R-:W-:-:S03]  /*15d10*/  ISETP.LT.AND P1, PT, R71, UR9, !P0 ;  /* 0x0000000947007c0c */ /* 0x000fc6000c721270 */
[----:B0-----:R0:W-:Y:S01]  /*15d20*/  @P5 STG.E.U16 desc[UR40][R14.64], R8 ;  /* 0x000000080e005986 */ /* 0x0011e2000c101528 */
[----:B-1----:R-:W-:Y:S02]  /*15d30*/  PRMT R7, R8, 0x7632, R7 ;  /* 0x0000763208077816 */ /* 0x002fe40000000007 */
[----:B--2---:R-:W-:Y:S01]  /*15d40*/  LEA.HI.X.SX32 R3, R16, R43, 0x1, P6 ;  /* 0x0000002b10037211 */ /* 0x004fe200030f0eff */
[----:B------:R-:W-:Y:S01]  /*15d50*/  IMAD R16, R32, 0x8, R6 ;  /* 0x0000000820107824 */ /* 0x000fe200078e0206 */
[----:B------:R-:W-:Y:S02]  /*15d60*/  LEA R4, P6, R6, R37, 0x1 ;  /* 0x0000002506047211 */ /* 0x000fe400078c08ff */
[----:B------:R-:W-:Y:S01]  /*15d70*/  ISETP.LT.AND P5, PT, R65, UR9, !P0 ;  /* 0x0000000941007c0c */ /* 0x000fe2000c7a1270 */
[----:B------:R-:W-:Y:S01]  /*15d80*/  IMAD R18, R32, 0x8, R16 ;  /* 0x0000000820127824 */ /* 0x000fe200078e0210 */
[----:B------:R-:W-:Y:S02]  /*15d90*/  LEA.HI.X.SX32 R5, R6, R43, 0x1, P6 ;  /* 0x0000002b06057211 */ /* 0x000fe400030f0eff */
        /* <DEDUP_REMOVED lines=10> */
[----:B------:R-:W-:Y:S01]  /*15e40*/  IMAD R14, R32, 0x8, R8 ;  /* 0x00000008200e7824 */ /* 0x000fe200078e0208 */
[----:B------:R-:W-:Y:S01]  /*15e50*/  LEA R2, P6, R8, R37, 0x1 ;  /* 0x0000002508027211 */ /* 0x000fe200078c08ff */
[----:B------:R1:W-:Y:S01]  /*15e60*/  @P5 STG.E.U16 desc[UR40][R6.64], R3 ;  /* 0x0000000306005986 */ /* 0x0003e2000c101528 */
[----:B------:R-:W-:-:S02]  /*15e70*/  ISETP.LT.AND P5, PT, R67, UR9, !P0 ;  /* 0x0000000943007c0c */ /* 0x000fc4000c7a1270 */
[----:B0-----:R-:W-:Y:S01]  /*15e80*/  PRMT R5, R10, 0x7632, R5 ;  /* 0x000076320a057816 */ /* 0x001fe20000000005 */
[----:B------:R0:W-:Y:S01]  /*15e90*/  @P3 STG.E.U16 desc[UR40][R12.64], R10 ;  /* 0x0000000a0c003986 */ /* 0x0001e2000c101528 */
[----:B------:R-:W-:Y:S02]  /*15ea0*/  ISETP.LT.AND P3, PT, R63, UR9, !P0 ;  /* 0x000000093f007c0c */ /* 0x000fe4000c761270 */
[----:B-1----:R-:W-:Y:S01]  /*15eb0*/  LEA.HI.X.SX32 R3, R8, R43, 0x1, P6 ;  /* 0x0000002b08037211 */ /* 0x002fe200030f0eff */
[----:B------:R-:W-:Y:S01]  /*15ec0*/  IMAD R8, R32, 0x8, R14 ;  /* 0x0000000820087824 */ /* 0x000fe200078e020e */
[----:B------:R-:W-:-:S03]  /*15ed0*/  LEA R4, P6, R14, R37, 0x1 ;  /* 0x000000250e047211 */ /* 0x000fc600078c08ff */
[----:B------:R1:W-:Y:S01]  /*15ee0*/  @P1 STG.E.U16 desc[UR40][R2.64], R5 ;  /* 0x0000000502001986 */ /* 0x0003e2000c101528 */
[----:B0-----:R-:W-:Y:S01]  /*15ef0*/  IMAD R10, R32, 0x8, R8 ;  /* 0x00000008200a7824 */ /* 0x001fe200078e0208 */
[----:B------:R-:W-:-:S03]  /*15f00*/  ISETP.LT.AND P1, PT, R64, UR9, !P0 ;  /* 0x0000000940007c0c */ /* 0x000fc6000c721270 */
[----:B------:R-:W-:Y:S01]  /*15f10*/  IMAD R12, R32, 0x8, R10 ;  /* 0x00000008200c7824 */ /* 0x000fe200078e020a */
[----:B-1----:R-:W-:Y:S02]  /*15f20*/  LEA.HI.X.SX32 R5, R14, R43, 0x1, P6 ;  /* 0x0000002b0e057211 */ /* 0x002fe400030f0eff */
[----:B------:R-:W-:-:S04]  /*15f30*/  LEA R6, P6, R8, R37, 0x1 ;  /* 0x0000002508067211 */ /* 0x000fc800078c08ff */
[----:B------:R-:W-:Y:S01]  /*15f40*/  LEA.HI.X.SX32 R7, R8, R43, 0x1, P6 ;  /* 0x0000002b08077211 */ /* 0x000fe200030f0eff */
[----:B------:R-:W-:Y:S01]  /*15f50*/  @P5 STG.E.U16 desc[UR40][R4.64], R11 ;  /* 0x0000000b04005986 */ /* 0x000fe2000c101528 */
[----:B------:R-:W-:Y:S02]  /*15f60*/  LEA R8, P6, R10, R37, 0x1 ;  /* 0x000000250a087211 */ /* 0x000fe400078c08ff */
[----:B------:R-:W-:Y:S02]  /*15f70*/  ISETP.LT.AND P5, PT, R42, UR9, !P0 ;  /* 0x000000092a007c0c */ /* 0x000fe4000c7a1270 */
[----:B------:R-:W-:Y:S01]  /*15f80*/  PRMT R3, R11, 0x7632, R3 ;  /* 0x000076320b037816 */ /* 0x000fe20000000003 */
[----:B------:R-:W-:Y:S01]  /*15f90*/  IMAD R14, R32, 0x8, R12 ;  /* 0x00000008200e7824 */ /* 0x000fe200078e020c */
[----:B------:R-:W-:Y:S02]  /*15fa0*/  LEA.HI.X.SX32 R9, R10, R43, 0x1, P6 ;  /* 0x0000002b0a097211 */ /* 0x000fe400030f0eff */
[----:B------:R-:W-:Y:S01]  /*15fb0*/  LEA R2, P6, R12, R37, 0x1 ;  /* 0x000000250c027211 */ /* 0x000fe200078c08ff */
[----:B------:R0:W-:Y:S01]  /*15fc0*/  @P3 STG.E.U16 desc[UR40][R6.64], R3 ;  /* 0x0000000306003986 */ /* 0x0001e2000c101528 */
[----:B------:R-:W-:-:S03]  /*15fd0*/  IMAD R16, R32, 0x8, R14 ;  /* 0x0000000820107824 */ /* 0x000fc600078e020e */
[----:B------:R1:W-:Y:S01]  /*15fe0*/  @P1 STG.E.U16 desc[UR40][R8.64], R20 ;  /* 0x0000001408001986 */ /* 0x0003e2000c101528 */
[----:B------:R-:W-:Y:S02]  /*15ff0*/  ISETP.LT.AND P3, PT, R62, UR9, !P0 ;  /* 0x000000093e007c0c */ /* 0x000fe4000c761270 */
[----:B0-----:R-:W-:Y:S01]  /*16000*/  LEA.HI.X.SX32 R3, R12, R43, 0x1, P6 ;  /* 0x0000002b0c037211 */ /* 0x001fe200030f0eff */
[----:B------:R0:W2:Y:S01]  /*16010*/  LDS.128 R4, [R0+UR5+0x1800] ;  /* 0x0018000500047984 */ /* 0x0000a20008000c00 */
[----:B------:R-:W-:Y:S02]  /*16020*/  LEA R10, P6, R14, R37, 0x1 ;  /* 0x000000250e0a7211 */ /* 0x000fe400078c08ff */
[----:B-1----:R-:W-:Y:S02]  /*16030*/  PRMT R9, R20, 0x7632, R9 ;  /* 0x0000763214097816 */ /* 0x002fe40000000009 */
[----:B------:R-:W-:Y:S01]  /*16040*/  LEA.HI.X.SX32 R11, R14, R43, 0x1, P6 ;  /* 0x0000002b0e0b7211 */ /* 0x000fe200030f0eff */
[----:B------:R-:W-:Y:S01]  /*16050*/  IMAD R14, R32, 0x8, R16 ;  /* 0x00000008200e7824 */ /* 0x000fe200078e0210 */
[----:B------:R-:W-:Y:S01]  /*16060*/  ISETP.LT.AND P1, PT, R48, UR9, !P0 ;  /* 0x0000000930007c0c */ /* 0x000fe2000c721270 */
[----:B------:R1:W-:Y:S01]  /*16070*/  @P5 STG.E.U16 desc[UR40][R2.64], R9 ;  /* 0x0000000902005986 */ /* 0x0003e2000c101528 */
[----:B------:R-:W-:-:S02]  /*16080*/  LEA R12, P6, R16, R37, 0x1 ;  /* 0x00000025100c7211 */ /* 0x000fc400078c08ff */
[----:B------:R-:W-:Y:S02]  /*16090*/  ISETP.LT.AND P5, PT, R60, UR9, !P0 ;  /* 0x000000093c007c0c */ /* 0x000fe4000c7a1270 */
[----:B------:R-:W-:Y:S01]  /*160a0*/  LEA.HI.X.SX32 R13, R16, R43, 0x1, P6 ;  /* 0x0000002b100d7211 */ /* 0x000fe200030f0eff */
[----:B------:R-:W-:Y:S01]  /*160b0*/  IMAD R16, R32, 0x8, R14 ;  /* 0x0000000820107824 */ /* 0x000fe200078e020e */
[----:B------:R-:W-:Y:S01]  /*160c0*/  LEA R8, P6, R14, R37, 0x1 ;  /* 0x000000250e087211 */ /* 0x000fe200078c08ff */
[----:B------:R3:W-:Y:S02]  /*160d0*/  @P3 STG.E.U16 desc[UR40][R10.64], R21 ;  /* 0x000000150a003986 */ /* 0x0007e4000c101528 */
[----:B0-----:R-:W-:Y:S01]  /*160e0*/  IMAD R0, R32, 0x8, R16 ;  /* 0x0000000820007824 */ /* 0x001fe200078e0210 */
[----:B-1----:R-:W-:Y:S02]  /*160f0*/  PRMT R3, R21, 0x7632, R3 ;  /* 0x0000763215037816 */ /* 0x002fe40000000003 */
[----:B------:R-:W-:Y:S01]  /*16100*/  LEA.HI.X.SX32 R9, R14, R43, 0x1, P6 ;  /* 0x0000002b0e097211 */ /* 0x000fe200030f0eff */
[----:B------:R-:W-:-:S02]  /*16110*/  IMAD R14, R32, 0x8, R0 ;  /* 0x00000008200e7824 */ /* 0x000fc400078e0200 */
[----:B------:R0:W-:Y:S01]  /*16120*/  @P1 STG.E.U16 desc[UR40][R12.64], R3 ;  /* 0x000000030c001986 */ /* 0x0001e2000c101528 */
[----:B------:R-:W-:-:S03]  /*16130*/  ISETP.LT.AND P3, PT, R46, UR9, !P0 ;  /* 0x000000092e007c0c */ /* 0x000fc6000c761270 */
[----:B------:R1:W-:Y:S01]  /*16140*/  @P5 STG.E.U16 desc[UR40][R8.64], R22 ;  /* 0x0000001608005986 */ /* 0x0003e2000c101528 */
[-C--:B---3--:R-:W-:Y:S02]  /*16150*/  LEA R10, P5, R0, R37.reuse, 0x1 ;  /* 0x00000025000a7211 */ /* 0x088fe400078a08ff */
[----:B------:R-:W-:Y:S02]  /*16160*/  LEA R2, P6, R16, R37, 0x1 ;  /* 0x0000002510027211 */ /* 0x000fe400078c08ff */
[----:B------:R-:W-:Y:S02]  /*16170*/  ISETP.LT.AND P1, PT, R40, UR9, !P0 ;  /* 0x0000000928007c0c */ /* 0x000fe4000c721270 */
[-C--:B------:R-:W-:Y:S01]  /*16180*/  LEA.HI.X.SX32 R11, R0, R43.reuse, 0x1, P5 ;  /* 0x0000002b000b7211 */ /* 0x080fe200028f0eff */
[----:B------:R-:W-:Y:S01]  /*16190*/  IMAD R0, R32, 0x8, R14 ;  /* 0x0000000820007824 */ /* 0x000fe200078e020e */
[----:B0-----:R-:W-:Y:S02]  /*161a0*/  LEA.HI.X.SX32 R3, R16, R43, 0x1, P6 ;  /* 0x0000002b10037211 */ /* 0x001fe400030f0eff */
[----:B------:R-:W-:-:S02]  /*161b0*/  LEA R12, P5, R14, R37, 0x1 ;  /* 0x000000250e0c7211 */ /* 0x000fc400078a08ff */
[----:B------:R-:W-:Y:S02]  /*161c0*/  ISETP.LT.AND P6, PT, R50, UR9, !P0 ;  /* 0x0000000932007c0c */ /* 0x000fe4000c7c1270 */
[----:B-1----:R-:W-:Y:S02]  /*161d0*/  PRMT R9, R22, 0x7632, R9 ;  /* 0x0000763216097816 */ /* 0x002fe40000000009 */
[----:B------:R-:W-:Y:S01]  /*161e0*/  LEA.HI.X.SX32 R13, R14, R43, 0x1, P5 ;  /* 0x0000002b0e0d7211 */ /* 0x000fe200028f0eff */
[----:B------:R-:W-:Y:S01]  /*161f0*/  IMAD R14, R32, 0x8, R0 ;  /* 0x00000008200e7824 */ /* 0x000fe200078e0200 */
[----:B------:R-:W-:Y:S01]  /*16200*/  LEA R8, P5, R0, R37, 0x1 ;  /* 0x0000002500087211 */ /* 0x000fe200078a08ff */
[----:B------:R0:W-:Y:S01]  /*16210*/  @P3 STG.E.U16 desc[UR40][R2.64], R9 ;  /* 0x0000000902003986 */ /* 0x0001e2000c101528 */
[----:B------:R-:W-:Y:S01]  /*16220*/  ISETP.LT.AND P3, PT, R54, UR9, !P0 ;  /* 0x0000000936007c0c */ /* 0x000fe2000c761270 */
[----:B------:R-:W-:Y:S02]  /*16230*/  IMAD R16, R32, 0x8, R14 ;  /* 0x0000000820107824 */ /* 0x000fe400078e020e */
[----:B------:R2:W-:Y:S01]  /*16240*/  @P1 STG.E.U16 desc[UR40][R10.64], R23 ;  /* 0x000000170a001986 */ /* 0x0005e2000c101528 */
[----:B------:R-:W-:-:S02]  /*16250*/  ISETP.LT.AND P1, PT, R52, UR9, !P0 ;  /* 0x0000000934007c0c */ /* 0x000fc4000c721270 */
[----:B0-----:R-:W-:Y:S02]  /*16260*/  PRMT R3, R23, 0x7632, R3 ;  /* 0x0000763217037816 */ /* 0x001fe40000000003 */
[----:B------:R-:W-:Y:S01]  /*16270*/  LEA.HI.X.SX32 R9, R0, R43, 0x1, P5 ;  /* 0x0000002b00097211 */ /* 0x000fe200028f0eff */
[----:B------:R-:W-:Y:S02]  /*16280*/  IMAD R0, R32, 0x8, R16 ;  /* 0x0000000820007824 */ /* 0x000fe400078e0210 */
[----:B------:R0:W-:Y:S01]  /*16290*/  @P6 STG.E.U16 desc[UR40][R12.64], R3 ;  /* 0x000000030c006986 */ /* 0x0001e2000c101528 */
[----:B------:R-:W-:Y:S01]  /*162a0*/  LEA R2, P6, R14, R37, 0x1 ;  /* 0x000000250e027211 */ /* 0x000fe200078c08ff */
[----:B------:R-:W-:Y:S01]  /*162b0*/  IMAD R18, R32, 0x8, R0 ;  /* 0x0000000820127824 */ /* 0x000fe200078e0200 */
[----:B--2---:R-:W-:Y:S01]  /*162c0*/  PRMT R11, R4, 0x7632, R11 ;  /* 0x00007632040b7816 */ /* 0x004fe2000000000b */
[----:B------:R-:W-:Y:S02]  /*162d0*/  @P3 STG.E.U16 desc[UR40][R8.64], R4 ;  /* 0x0000000408003986 */ /* 0x000fe4000c101528 */
[----:B------:R-:W-:Y:S01]  /*162e0*/  IMAD R20, R32, 0x8, R18 ;  /* 0x0000000820147824 */ /* 0x000fe200078e0212 */
[----:B0-----:R-:W-:-:S03]  /*162f0*/  LEA.HI.X.SX32 R3, R14, R43, 0x1, P6 ;  /* 0x0000002b0e037211 */ /* 0x001fc600030f0eff */
[----:B------:R-:W-:Y:S02]  /*16300*/  IMAD R22, R32, 0x8, R20 ;  /* 0x0000000820167824 */ /* 0x000fe400078e0214 */
[----:B------:R0:W-:Y:S01]  /*16310*/  @P1 STG.E.U16 desc[UR40][R2.64], R11 ;  /* 0x0000000b02001986 */ /* 0x0001e2000c101528 */
[-C--:B------:R-:W-:Y:S02]  /*16320*/  LEA R10, P1, R16, R37.reuse, 0x1 ;  /* 0x00000025100a7211 */ /* 0x080fe400078208ff */
[----:B------:R-:W-:Y:S02]  /*16330*/  LEA R12, P3, R0, R37, 0x1 ;  /* 0x00000025000c7211 */ /* 0x000fe400078608ff */
[----:B------:R-:W-:Y:S02]  /*16340*/  ISETP.LT.AND P5, PT, R44, UR9, !P0 ;  /* 0x000000092c007c0c */ /* 0x000fe4000c7a1270 */
[----:B------:R-:W-:Y:S02]  /*16350*/  ISETP.LT.AND P4, PT, R91, UR9, !P0 ;  /* 0x000000095b007c0c */ /* 0x000fe4000c781270 */
[----:B------:R-:W-:-:S02]  /*16360*/  LEA.HI.X.SX32 R13, R0, R43, 0x1, P3 ;  /* 0x0000002b000d7211 */ /* 0x000fc400018f0eff */
[----:B0-----:R-:W-:Y:S02]  /*16370*/  LEA.HI.X.SX32 R11, R16, R43, 0x1, P1 ;  /* 0x0000002b100b7211 */ /* 0x001fe400008f0eff */
[-C--:B------:R-:W-:Y:S02]  /*16380*/  LEA R2, P1, R22, R37.reuse, 0x1 ;  /* 0x0000002516027211 */ /* 0x080fe400078208ff */
[----:B------:R-:W-:Y:S02]  /*16390*/  LEA R14, P6, R18, R37, 0x1 ;  /* 0x00000025120e7211 */ /* 0x000fe400078c08ff */
[----:B------:R-:W-:Y:S02]  /*163a0*/  ISETP.LT.AND P3, PT, R33, UR9, !P0 ;  /* 0x0000000921007c0c */ /* 0x000fe4000c761270 */
[----:B------:R-:W-:Y:S02]  /*163b0*/  LEA.HI.X.SX32 R3, R22, R43, 0x1, P1 ;  /* 0x0000002b16037211 */ /* 0x000fe400008f0eff */
[----:B------:R-:W-:-:S02]  /*163c0*/  ISETP.LT.AND P1, PT, R36, UR9, !P0 ;  /* 0x0000000924007c0c */ /* 0x000fc4000c721270 */
[----:B------:R-:W-:Y:S02]  /*163d0*/  ISETP.LT.AND P0, PT, R74, UR9, !P0 ;  /* 0x000000094a007c0c */ /* 0x000fe4000c701270 */
[----:B------:R-:W-:Y:S02]  /*163e0*/  LEA.HI.X.SX32 R15, R18, R43, 0x1, P6 ;  /* 0x0000002b120f7211 */ /* 0x000fe400030f0eff */
[----:B------:R-:W-:Y:S02]  /*163f0*/  LEA R8, P6, R20, R37, 0x1 ;  /* 0x0000002514087211 */ /* 0x000fe400078c08ff */
[----:B------:R-:W-:Y:S01]  /*16400*/  PRMT R0, R5, 0x7632, R0 ;  /* 0x0000763205007816 */ /* 0x000fe20000000000 */
[----:B------:R-:W-:Y:S01]  /*16410*/  IMAD R32, R32, 0x8, R22 ;  /* 0x0000000820207824 */ /* 0x000fe200078e0216 */
[----:B------:R-:W-:Y:S02]  /*16420*/  LEA.HI.X.SX32 R9, R20, R43, 0x1, P6 ;  /* 0x0000002b14097211 */ /* 0x000fe400030f0eff */
[----:B------:R-:W-:Y:S01]  /*16430*/  PRMT R4, R6, 0x7632, R4 ;  /* 0x0000763206047816 */ /* 0x000fe20000000004 */
[----:B------:R0:W-:Y:S01]  /*16440*/  @P5 STG.E.U16 desc[UR40][R10.64], R5 ;  /* 0x000000050a005986 */ /* 0x0001e2000c101528 */
[----:B------:R-:W-:-:S03]  /*16450*/  LEA R16, P6, R32, R37, 0x1 ;  /* 0x0000002520107211 */ /* 0x000fc600078c08ff */
[----:B------:R0:W-:Y:S04]  /*16460*/  @P4 STG.E.U16 desc[UR40][R12.64], R0 ;  /* 0x000000000c004986 */ /* 0x0001e8000c101528 */
[----:B------:R0:W-:Y:S04]  /*16470*/  @P3 STG.E.U16 desc[UR40][R14.64], R6 ;  /* 0x000000060e003986 */ /* 0x0001e8000c101528 */
[----:B------:R0:W-:Y:S01]  /*16480*/  @P2 STG.E.U16 desc[UR40][R8.64], R4 ;  /* 0x0000000408002986 */ /* 0x0001e2000c101528 */
[----:B------:R-:W-:-:S03]  /*16490*/  LEA.HI.X.SX32 R17, R32, R43, 0x1, P6 ;  /* 0x0000002b20117211 */ /* 0x000fc600030f0eff */
[----:B------:R0:W-:Y:S01]  /*164a0*/  @P1 STG.E.U16 desc[UR40][R2.64], R7 ;  /* 0x0000000702001986 */ /* 0x0001e2000c101528 */
[----:B------:R-:W-:Y:S05]  /*164b0*/  @!P0 EXIT ;  /* 0x000000000000894d */ /* 0x000fea0003800000 */
[----:B0-----:R-:W-:-:S05]  /*164c0*/  PRMT R8, R7, 0x7632, R8 ;  /* 0x0000763207087816 */ /* 0x001fca0000000008 */
[----:B------:R-:W-:Y:S01]  /*164d0*/  STG.E.U16 desc[UR40][R16.64], R8 ;  /* 0x0000000810007986 */ /* 0x000fe2000c101528 */
[----:B------:R-:W-:Y:S05]  /*164e0*/  EXIT ;  /* 0x000000000000794d */ /* 0x000fea0003800000 */
.L_x_2:
[----:B------:R-:W-:-:S00]  /*164f0*/  BRA `(.L_x_2) ;  /* 0xfffffffc00fc7947 */ /* 0x000fc0000383ffff */
[----:B------:R-:W-:-:S00]  /*16500*/  NOP ;  /* 0x0000000000007918 */ /* 0x000fc00000000000 */
[----:B------:R-:W-:-:S00]  /*16510*/  NOP ;  /* 0x0000000000007918 */ /* 0x000fc00000000000 */
[----:B------:R-:W-:-:S00]  /*16520*/  NOP ;  /* 0x0000000000007918 */ /* 0x000fc00000000000 */
[----:B------:R-:W-:-:S00]  /*16530*/  NOP ;  /* 0x0000000000007918 */ /* 0x000fc00000000000 */
[----:B------:R-:W-:-:S00]  /*16540*/  NOP ;  /* 0x0000000000007918 */ /* 0x000fc00000000000 */
[----:B------:R-:W-:-:S00]  /*16550*/  NOP ;  /* 0x0000000000007918 */ /* 0x000fc00000000000 */
[----:B------:R-:W-:-:S00]  /*16560*/  NOP ;  /* 0x0000000000007918 */ /* 0x000fc00000000000 */
[----:B------:R-:W-:-:S00]  /*16570*/  NOP ;  /* 0x0000000000007918 */ /* 0x000fc00000000000 */
.L_x_3:


//--------------------- .nv.shared.matmul_kernel  --------------------------
	.section	.nv.shared.matmul_kernel,"aw",@nobits
	.sectionflags	@""
	.align	16
	.zero		1024


//--------------------- .nv.shared.reserved.0     --------------------------
	.section	.nv.shared.reserved.0,"aw",@nobits
	.weak		__nv_reservedSMEM_offset_0_alias
	.size		__nv_reservedSMEM_offset_0_alias, 0, 0
	.other		__nv_reservedSMEM_offset_0_alias,@"STO_CUDA_RESERVED_SHARED STV_DEFAULT"
__nv_reservedSMEM_offset_0_alias:
	.zero		0


//--------------------- .nv.constant0.matmul_kernel --------------------------
	.section	.nv.constant0.matmul_kernel,"a",@progbits
	.sectionflags	@""
	.align	4
.nv.constant0.matmul_kernel:
	.zero		608


//--------------------- SYMBOLS --------------------------

	.type		.nv.reservedSmem.offset0,@object
	.size		.nv.reservedSmem.offset0,0x4
